def attn_fwd(
    Q,
    K,
    V,
    Out,
    Lse,
    sm_scale,
    stride_qz,
    stride_qh,
    stride_qm,
    stride_qk,
    stride_kz,
    stride_kh,
    stride_kn,
    stride_kk,
    stride_vz,
    stride_vh,
    stride_vn,
    stride_vk,
    stride_oz,
    stride_oh,
    stride_om,
    stride_ok,
    seqlen_q,
    seqlen_k,
    BLOCK_M: tl.constexpr,
    BLOCK_N: tl.constexpr,
    HEAD_DIM: tl.constexpr,
    CAUSAL: tl.constexpr,
):
    start_m = tl.program_id(0)
    off_hz = tl.program_id(1)
    q_off = off_hz * stride_qh
    k_off = off_hz * stride_kh
    v_off = off_hz * stride_vh
    offs_m = start_m * BLOCK_M + tl.arange(0, BLOCK_M)
    offs_d = tl.arange(0, HEAD_DIM)
    offs_n = tl.arange(0, BLOCK_N)
    q_ptrs = Q + q_off + offs_m[:, None] * stride_qm + offs_d[None, :] * stride_qk
    k_ptrs = K + k_off + offs_d[:, None] * stride_kk + offs_n[None, :] * stride_kn
    v_ptrs = V + v_off + offs_n[:, None] * stride_vn + offs_d[None, :] * stride_vk
    m_i = tl.full([BLOCK_M], float("-inf"), dtype=tl.float32)
    l_i = tl.zeros([BLOCK_M], dtype=tl.float32) + 1.0
    acc = tl.zeros([BLOCK_M, HEAD_DIM], dtype=tl.float32)
    q = tl.load(q_ptrs)
    acc, l_i, m_i = _attn_fwd_inner(
        acc,
        l_i,
        m_i,
        q,
        k_ptrs,
        v_ptrs,
        sm_scale,
        stride_kn,
        stride_vn,
        start_m,
        seqlen_k,
        BLOCK_M,
        BLOCK_N,
        HEAD_DIM,
        CAUSAL,
    )
    acc = acc / l_i[:, None]
    lse = m_i + tl.math.log2(l_i) / 1.4426950408889634
    o_ptrs = (
        Out
        + off_hz * stride_oh
        + offs_m[:, None] * stride_om
        + offs_d[None, :] * stride_ok
    )
    tl.store(o_ptrs, acc.to(Out.dtype.element_ty))
    tl.store(Lse + off_hz * seqlen_q + offs_m, lse)

# config = {"BLOCK_M": 64, "BLOCK_N": 64, "HEAD_DIM": 512, "arch": "sm_80", "causal": true, "dtype": "bf16", "num_stages": 2, "num_warps": 8}
# arch = sm_80


// ===== COMPILED SASS (sm_80) =====

	.target	sm_80

	.elftype	@"ET_EXEC"


//--------------------- .note.nv.tkinfo           --------------------------
	.section	.note.nv.tkinfo,"",@"SHT_NOTE"
	.sectionflags	@"SHF_NOTE_NV_TKINFO"
	.tkinfo
        /*0018*/ 	.word	0x00000002
        /*0030*/ 	.string	""
        /*0030*/ 	.string	"ptxas"
        /*0030*/ 	.string	"Cuda compilation tools, release 13.0, V13.0.88"
        /*0030*/ 	.string	"Build cuda_13.0.r13.0/compiler.36424714_0"
        /*0030*/ 	.string	"-v  -suppress-debug-info  -lineinfo  -arch sm_80 "



//--------------------- .note.nv.cuinfo           --------------------------
	.section	.note.nv.cuinfo,"",@"SHT_NOTE"
	.sectionflags	@"SHF_NOTE_NV_CUINFO"
        /*0018*/ 	.short	0x0002
        /*001a*/ 	.short	0x0050
        /*001c*/ 	.short	0x0082
	.zero		2


//--------------------- .nv.info                  --------------------------
	.section	.nv.info,"",@"SHT_CUDA_INFO"
	.align	4


	//----- nvinfo : EIATTR_REGCOUNT
	.align		4
        /*0000*/ 	.byte	0x04, 0x2f
        /*0002*/ 	.short	(.L_2 - .L_1)
	.align		4
.L_1:
        /*0004*/ 	.word	index@(attn_fwd)
        /*0008*/ 	.word	0x000000ff


	//----- nvinfo : EIATTR_FRAME_SIZE
	.align		4
.L_2:
        /*000c*/ 	.byte	0x04, 0x11
        /*000e*/ 	.short	(.L_4 - .L_3)
	.align		4
.L_3:
        /*0010*/ 	.word	index@(attn_fwd)
        /*0014*/ 	.word	0x00000940


	//----- nvinfo : EIATTR_MIN_STACK_SIZE
	.align		4
.L_4:
        /*0018*/ 	.byte	0x04, 0x12
        /*001a*/ 	.short	(.L_6 - .L_5)
	.align		4
.L_5:
        /*001c*/ 	.word	index@(attn_fwd)
        /*0020*/ 	.word	0x00000940
.L_6:


//--------------------- .nv.info.attn_fwd         --------------------------
	.section	.nv.info.attn_fwd,"",@"SHT_CUDA_INFO"
	.sectionflags	@""
	.align	4


	//----- nvinfo : EIATTR_CUDA_API_VERSION
	.align		4
        /*0000*/ 	.byte	0x04, 0x37
        /*0002*/ 	.short	(.L_8 - .L_7)
.L_7:
        /*0004*/ 	.word	0x00000082


	//----- nvinfo : EIATTR_SW2861232_WAR
	.align		4
.L_8:
        /*0008*/ 	.byte	0x01, 0x35
	.zero		2


	//----- nvinfo : EIATTR_PARAM_CBANK
	.align		4
        /*000c*/ 	.byte	0x04, 0x0a
        /*000e*/ 	.short	(.L_10 - .L_9)
	.align		4
.L_9:
        /*0010*/ 	.word	index@(.nv.constant0.attn_fwd)
        /*0014*/ 	.short	0x0160
        /*0016*/ 	.short	0x0088


	//----- nvinfo : EIATTR_CBANK_PARAM_SIZE
	.align		4
.L_10:
        /*0018*/ 	.byte	0x03, 0x19
        /*001a*/ 	.short	0x0088


	//----- nvinfo : EIATTR_KPARAM_INFO
	.align		4
        /*001c*/ 	.byte	0x04, 0x17
        /*001e*/ 	.short	(.L_12 - .L_11)
.L_11:
        /*0020*/ 	.word	0x00000000
        /*0024*/ 	.short	0x0019
        /*0026*/ 	.short	0x0080
        /*0028*/ 	.byte	0x00, 0xf4, 0x21, 0x00


	//----- nvinfo : EIATTR_KPARAM_INFO
	.align		4
.L_12:
        /*002c*/ 	.byte	0x04, 0x17
        /*002e*/ 	.short	(.L_14 - .L_13)
.L_13:
        /*0030*/ 	.word	0x00000000
        /*0034*/ 	.short	0x0018
        /*0036*/ 	.short	0x0078
        /*0038*/ 	.byte	0x00, 0xf4, 0x21, 0x00


	//----- nvinfo : EIATTR_KPARAM_INFO
	.align		4
.L_14:
        /*003c*/ 	.byte	0x04, 0x17
        /*003e*/ 	.short	(.L_16 - .L_15)
.L_15:
        /*0040*/ 	.word	0x00000000
        /*0044*/ 	.short	0x0017
        /*0046*/ 	.short	0x0070
        /*0048*/ 	.byte	0x00, 0xf0, 0x11, 0x00


	//----- nvinfo : EIATTR_KPARAM_INFO
	.align		4
.L_16:
        /*004c*/ 	.byte	0x04, 0x17
        /*004e*/ 	.short	(.L_18 - .L_17)
.L_17:
        /*0050*/ 	.word	0x00000000
        /*0054*/ 	.short	0x0016
        /*0056*/ 	.short	0x006c
        /*0058*/ 	.byte	0x00, 0xf0, 0x11, 0x00


	//----- nvinfo : EIATTR_KPARAM_INFO
	.align		4
.L_18:
        /*005c*/ 	.byte	0x04, 0x17
        /*005e*/ 	.short	(.L_20 - .L_19)
.L_19:
        /*0060*/ 	.word	0x00000000
        /*0064*/ 	.short	0x0015
        /*0066*/ 	.short	0x0068
        /*0068*/ 	.byte	0x00, 0xf0, 0x11, 0x00


	//----- nvinfo : EIATTR_KPARAM_INFO
	.align		4
.L_20:
        /*006c*/ 	.byte	0x04, 0x17
        /*006e*/ 	.short	(.L_22 - .L_21)
.L_21:
        /*0070*/ 	.word	0x00000000
        /*0074*/ 	.short	0x0014
        /*0076*/ 	.short	0x0064
        /*0078*/ 	.byte	0x00, 0xf0, 0x11, 0x00


	//----- nvinfo : EIATTR_KPARAM_INFO
	.align		4
.L_22:
        /*007c*/ 	.byte	0x04, 0x17
        /*007e*/ 	.short	(.L_24 - .L_23)
.L_23:
        /*0080*/ 	.word	0x00000000
        /*0084*/ 	.short	0x0013
        /*0086*/ 	.short	0x0060
        /*0088*/ 	.byte	0x00, 0xf0, 0x11, 0x00


	//----- nvinfo : EIATTR_KPARAM_INFO
	.align		4
.L_24:
        /*008c*/ 	.byte	0x04, 0x17
        /*008e*/ 	.short	(.L_26 - .L_25)
.L_25:
        /*0090*/ 	.word	0x00000000
        /*0094*/ 	.short	0x0012
        /*0096*/ 	.short	0x005c
        /*0098*/ 	.byte	0x00, 0xf0, 0x11, 0x00


	//----- nvinfo : EIATTR_KPARAM_INFO
	.align		4
.L_26:
        /*009c*/ 	.byte	0x04, 0x17
        /*009e*/ 	.short	(.L_28 - .L_27)
.L_27:
        /*00a0*/ 	.word	0x00000000
        /*00a4*/ 	.short	0x0011
        /*00a6*/ 	.short	0x0058
        /*00a8*/ 	.byte	0x00, 0xf0, 0x11, 0x00


	//----- nvinfo : EIATTR_KPARAM_INFO
	.align		4
.L_28:
        /*00ac*/ 	.byte	0x04, 0x17
        /*00ae*/ 	.short	(.L_30 - .L_29)
.L_29:
        /*00b0*/ 	.word	0x00000000
        /*00b4*/ 	.short	0x0010
        /*00b6*/ 	.short	0x0054
        /*00b8*/ 	.byte	0x00, 0xf0, 0x11, 0x00


	//----- nvinfo : EIATTR_KPARAM_INFO
	.align		4
.L_30:
        /*00bc*/ 	.byte	0x04, 0x17
        /*00be*/ 	.short	(.L_32 - .L_31)
.L_31:
        /*00c0*/ 	.word	0x00000000
        /*00c4*/ 	.short	0x000f
        /*00c6*/ 	.short	0x0050
        /*00c8*/ 	.byte	0x00, 0xf0, 0x11, 0x00


	//----- nvinfo : EIATTR_KPARAM_INFO
	.align		4
.L_32:
        /*00cc*/ 	.byte	0x04, 0x17
        /*00ce*/ 	.short	(.L_34 - .L_33)
.L_33:
        /*00d0*/ 	.word	0x00000000
        /*00d4*/ 	.short	0x000e
        /*00d6*/ 	.short	0x004c
        /*00d8*/ 	.byte	0x00, 0xf0, 0x11, 0x00


	//----- nvinfo : EIATTR_KPARAM_INFO
	.align		4
.L_34:
        /*00dc*/ 	.byte	0x04, 0x17
        /*00de*/ 	.short	(.L_36 - .L_35)
.L_35:
        /*00e0*/ 	.word	0x00000000
        /*00e4*/ 	.short	0x000d
        /*00e6*/ 	.short	0x0048
        /*00e8*/ 	.byte	0x00, 0xf0, 0x11, 0x00


	//----- nvinfo : EIATTR_KPARAM_INFO
	.align		4
.L_36:
        /*00ec*/ 	.byte	0x04, 0x17
        /*00ee*/ 	.short	(.L_38 - .L_37)
.L_37:
        /*00f0*/ 	.word	0x00000000
        /*00f4*/ 	.short	0x000c
        /*00f6*/ 	.short	0x0044
        /*00f8*/ 	.byte	0x00, 0xf0, 0x11, 0x00


	//----- nvinfo : EIATTR_KPARAM_INFO
	.align		4
.L_38:
        /*00fc*/ 	.byte	0x04, 0x17
        /*00fe*/ 	.short	(.L_40 - .L_39)
.L_39:
        /*0100*/ 	.word	0x00000000
        /*0104*/ 	.short	0x000b
        /*0106*/ 	.short	0x0040
        /*0108*/ 	.byte	0x00, 0xf0, 0x11, 0x00


	//----- nvinfo : EIATTR_KPARAM_INFO
	.align		4
.L_40:
        /*010c*/ 	.byte	0x04, 0x17
        /*010e*/ 	.short	(.L_42 - .L_41)
.L_41:
        /*0110*/ 	.word	0x00000000
        /*0114*/ 	.short	0x000a
        /*0116*/ 	.short	0x003c
        /*0118*/ 	.byte	0x00, 0xf0, 0x11, 0x00


	//----- nvinfo : EIATTR_KPARAM_INFO
	.align		4
.L_42:
        /*011c*/ 	.byte	0x04, 0x17
        /*011e*/ 	.short	(.L_44 - .L_43)
.L_43:
        /*0120*/ 	.word	0x00000000
        /*0124*/ 	.short	0x0009
        /*0126*/ 	.short	0x0038
        /*0128*/ 	.byte	0x00, 0xf0, 0x11, 0x00


	//----- nvinfo : EIATTR_KPARAM_INFO
	.align		4
.L_44:
        /*012c*/ 	.byte	0x04, 0x17
        /*012e*/ 	.short	(.L_46 - .L_45)
.L_45:
        /*0130*/ 	.word	0x00000000
        /*0134*/ 	.short	0x0008
        /*0136*/ 	.short	0x0034
        /*0138*/ 	.byte	0x00, 0xf0, 0x11, 0x00


	//----- nvinfo : EIATTR_KPARAM_INFO
	.align		4
.L_46:
        /*013c*/ 	.byte	0x04, 0x17
        /*013e*/ 	.short	(.L_48 - .L_47)
.L_47:
        /*0140*/ 	.word	0x00000000
        /*0144*/ 	.short	0x0007
        /*0146*/ 	.short	0x0030
        /*0148*/ 	.byte	0x00, 0xf0, 0x11, 0x00


	//----- nvinfo : EIATTR_KPARAM_INFO
	.align		4
.L_48:
        /*014c*/ 	.byte	0x04, 0x17
        /*014e*/ 	.short	(.L_50 - .L_49)
.L_49:
        /*0150*/ 	.word	0x00000000
        /*0154*/ 	.short	0x0006
        /*0156*/ 	.short	0x002c
        /*0158*/ 	.byte	0x00, 0xf0, 0x11, 0x00


	//----- nvinfo : EIATTR_KPARAM_INFO
	.align		4
.L_50:
        /*015c*/ 	.byte	0x04, 0x17
        /*015e*/ 	.short	(.L_52 - .L_51)
.L_51:
        /*0160*/ 	.word	0x00000000
        /*0164*/ 	.short	0x0005
        /*0166*/ 	.short	0x0028
        /*0168*/ 	.byte	0x00, 0xf0, 0x11, 0x00


	//----- nvinfo : EIATTR_KPARAM_INFO
	.align		4
.L_52:
        /*016c*/ 	.byte	0x04, 0x17
        /*016e*/ 	.short	(.L_54 - .L_53)
.L_53:
        /*0170*/ 	.word	0x00000000
        /*0174*/ 	.short	0x0004
        /*0176*/ 	.short	0x0020
        /*0178*/ 	.byte	0x00, 0xf4, 0x21, 0x00


	//----- nvinfo : EIATTR_KPARAM_INFO
	.align		4
.L_54:
        /*017c*/ 	.byte	0x04, 0x17
        /*017e*/ 	.short	(.L_56 - .L_55)
.L_55:
        /*0180*/ 	.word	0x00000000
        /*0184*/ 	.short	0x0003
        /*0186*/ 	.short	0x0018
        /*0188*/ 	.byte	0x00, 0xf4, 0x21, 0x00


	//----- nvinfo : EIATTR_KPARAM_INFO
	.align		4
.L_56:
        /*018c*/ 	.byte	0x04, 0x17
        /*018e*/ 	.short	(.L_58 - .L_57)
.L_57:
        /*0190*/ 	.word	0x00000000
        /*0194*/ 	.short	0x0002
        /*0196*/ 	.short	0x0010
        /*0198*/ 	.byte	0x00, 0xf4, 0x21, 0x00


	//----- nvinfo : EIATTR_KPARAM_INFO
	.align		4
.L_58:
        /*019c*/ 	.byte	0x04, 0x17
        /*019e*/ 	.short	(.L_60 - .L_59)
.L_59:
        /*01a0*/ 	.word	0x00000000
        /*01a4*/ 	.short	0x0001
        /*01a6*/ 	.short	0x0008
        /*01a8*/ 	.byte	0x00, 0xf4, 0x21, 0x00


	//----- nvinfo : EIATTR_KPARAM_INFO
	.align		4
.L_60:
        /*01ac*/ 	.byte	0x04, 0x17
        /*01ae*/ 	.short	(.L_62 - .L_61)
.L_61:
        /*01b0*/ 	.word	0x00000000
        /*01b4*/ 	.short	0x0000
        /*01b6*/ 	.short	0x0000
        /*01b8*/ 	.byte	0x00, 0xf4, 0x21, 0x00


	//----- nvinfo : EIATTR_MAXREG_COUNT
	.align		4
.L_62:
        /*01bc*/ 	.byte	0x03, 0x1b
        /*01be*/ 	.short	0x00ff


	//----- nvinfo : EIATTR_NUM_BARRIERS
	.align		4
        /*01c0*/ 	.byte	0x02, 0x4c
        /*01c2*/ 	.byte	0x01
	.zero		1


	//----- nvinfo : EIATTR_ANNOTATIONS
	.align		4
        /*01c4*/ 	.byte	0x04, 0x55
        /*01c6*/ 	.short	(.L_64 - .L_63)


	//   ....[0]....
.L_63:
        /*01c8*/ 	.word	0x00000001
        /*01cc*/ 	.byte	0x20, 0x28, 0x00, 0x00, 0x01, 0x00, 0x00, 0x00, 0x40, 0x28, 0x00, 0x00, 0x01, 0x00, 0x00, 0x00
        /* <DEDUP_REMOVED lines=353> */
        /*17ec*/ 	.byte	0x20, 0x05, 0x01, 0x00, 0x01, 0x00, 0x00, 0x00, 0x30, 0x05, 0x01, 0x00


	//----- nvinfo : EIATTR_MERCURY_ISA_VERSION
	.align		4
.L_64:
        /*17f8*/ 	.byte	0x03, 0x5f
        /*17fa*/ 	.short	0x0000


	//----- nvinfo : EIATTR_COOP_GROUP_MASK_REGIDS
	.align		4
        /*17fc*/ 	.byte	0x04, 0x29
        /*17fe*/ 	.short	(.L_66 - .L_65)


	//   ....[0]....
.L_65:
        /*1800*/ 	.word	0xffffffff


	//   ....[1]....
        /*1804*/ 	.word	0xffffffff


	//   ....[2]....
        /*1808*/ 	.word	0xffffffff


	//   ....[3]....
        /*180c*/ 	.word	0xffffffff


	//   ....[4]....
        /*1810*/ 	.word	0xffffffff


	//   ....[5]....
        /*1814*/ 	.word	0xffffffff


	//   ....[6]....
        /*1818*/ 	.word	0xffffffff


	//   ....[7]....
        /*181c*/ 	.word	0xffffffff


	//   ....[8]....
        /*1820*/ 	.word	0xffffffff


	//   ....[9]....
        /*1824*/ 	.word	0xffffffff


	//   ....[10]....
        /*1828*/ 	.word	0xffffffff


	//   ....[11]....
        /*182c*/ 	.word	0xffffffff


	//   ....[12]....
        /*1830*/ 	.word	0xffffffff


	//   ....[13]....
        /*1834*/ 	.word	0xffffffff


	//   ....[14]....
        /*1838*/ 	.word	0xffffffff


	//   ....[15]....
        /*183c*/ 	.word	0xffffffff


	//   ....[16]....
        /*1840*/ 	.word	0xffffffff


	//   ....[17]....
        /*1844*/ 	.word	0xffffffff


	//   ....[18]....
        /*1848*/ 	.word	0xffffffff


	//   ....[19]....
        /*184c*/ 	.word	0xffffffff


	//   ....[20]....
        /*1850*/ 	.word	0xffffffff


	//   ....[21]....
        /*1854*/ 	.word	0xffffffff


	//   ....[22]....
        /*1858*/ 	.word	0xffffffff


	//   ....[23]....
        /*185c*/ 	.word	0xffffffff


	//   ....[24]....
        /*1860*/ 	.word	0xffffffff


	//   ....[25]....
        /*1864*/ 	.word	0xffffffff


	//   ....[26]....
        /*1868*/ 	.word	0xffffffff


	//   ....[27]....
        /*186c*/ 	.word	0xffffffff


	//   ....[28]....
        /*1870*/ 	.word	0xffffffff


	//   ....[29]....
        /*1874*/ 	.word	0xffffffff


	//   ....[30]....
        /*1878*/ 	.word	0xffffffff


	//   ....[31]....
        /*187c*/ 	.word	0xffffffff


	//   ....[32]....
        /*1880*/ 	.word	0xffffffff


	//   ....[33]....
        /*1884*/ 	.word	0xffffffff


	//   ....[34]....
        /*1888*/ 	.word	0xffffffff


	//   ....[35]....
        /*188c*/ 	.word	0xffffffff


	//   ....[36]....
        /*1890*/ 	.word	0xffffffff


	//   ....[37]....
        /*1894*/ 	.word	0xffffffff


	//   ....[38]....
        /*1898*/ 	.word	0xffffffff


	//   ....[39]....
        /*189c*/ 	.word	0xffffffff


	//   ....[40]....
        /*18a0*/ 	.word	0xffffffff


	//   ....[41]....
        /*18a4*/ 	.word	0xffffffff


	//   ....[42]....
        /*18a8*/ 	.word	0xffffffff


	//   ....[43]....
        /*18ac*/ 	.word	0xffffffff


	//----- nvinfo : EIATTR_COOP_GROUP_INSTR_OFFSETS
	.align		4
.L_66:
        /*18b0*/ 	.byte	0x04, 0x28
        /*18b2*/ 	.short	(.L_68 - .L_67)


	//   ....[0]....
.L_67:
        /*18b4*/ 	.word	0x0000a9c0


	//   ....[1]....
        /*18b8*/ 	.word	0x0000a9d0


	//   ....[2]....
        /*18bc*/ 	.word	0x0000a9e0


	//   ....[3]....
        /*18c0*/ 	.word	0x0000a9f0


	//   ....[4]....
        /*18c4*/ 	.word	0x0000aa00


	//   ....[5]....
        /*18c8*/ 	.word	0x0000aa10


	//   ....[6]....
        /*18cc*/ 	.word	0x0000aae0


	//   ....[7]....
        /*18d0*/ 	.word	0x0000ab00


	//   ....[8]....
        /*18d4*/ 	.word	0x0000ab60


	//   ....[9]....
        /*18d8*/ 	.word	0x0000ab70


	//   ....[10]....
        /*18dc*/ 	.word	0x0000ab80


	//   ....[11]....
        /*18e0*/ 	.word	0x0000ab90


	//   ....[12]....
        /*18e4*/ 	.word	0x0000aba0


	//   ....[13]....
        /*18e8*/ 	.word	0x0000abb0


	//   ....[14]....
        /*18ec*/ 	.word	0x0000abf0


	//   ....[15]....
        /*18f0*/ 	.word	0x0000ac10


	//   ....[16]....
        /*18f4*/ 	.word	0x0000b2d0


	//   ....[17]....
        /*18f8*/ 	.word	0x0000b2e0


	//   ....[18]....
        /*18fc*/ 	.word	0x0000b310


	//   ....[19]....
        /*1900*/ 	.word	0x0000b320


	//   ....[20]....
        /*1904*/ 	.word	0x0000b350


	//   ....[21]....
        /*1908*/ 	.word	0x0000b360


	//   ....[22]....
        /*190c*/ 	.word	0x0000b6d0


	//   ....[23]....
        /*1910*/ 	.word	0x0000b6e0


	//   ....[24]....
        /*1914*/ 	.word	0x0000b6f0


	//   ....[25]....
        /*1918*/ 	.word	0x0000b800


	//   ....[26]....
        /*191c*/ 	.word	0x0000b830


	//   ....[27]....
        /*1920*/ 	.word	0x0000b870


	//   ....[28]....
        /*1924*/ 	.word	0x0000b9c0


	//   ....[29]....
        /*1928*/ 	.word	0x0000b9d0


	//   ....[30]....
        /*192c*/ 	.word	0x0000b9e0


	//   ....[31]....
        /*1930*/ 	.word	0x0000b9f0


	//   ....[32]....
        /*1934*/ 	.word	0x0000ba00


	//   ....[33]....
        /*1938*/ 	.word	0x0000ba70


	//   ....[34]....
        /*193c*/ 	.word	0x0000ba80


	//   ....[35]....
        /*1940*/ 	.word	0x0000ba90


	//   ....[36]....
        /*1944*/ 	.word	0x0000baa0


	//   ....[37]....
        /*1948*/ 	.word	0x0000bab0


	//   ....[38]....
        /*194c*/ 	.word	0x0000c6e0


	//   ....[39]....
        /*1950*/ 	.word	0x0000c6f0


	//   ....[40]....
        /*1954*/ 	.word	0x0000c750


	//   ....[41]....
        /*1958*/ 	.word	0x0000c760


	//   ....[42]....
        /*195c*/ 	.word	0x0000c790


	//   ....[43]....
        /*1960*/ 	.word	0x0000c7a0


	//----- nvinfo : EIATTR_EXIT_INSTR_OFFSETS
	.align		4
.L_68:
        /*1964*/ 	.byte	0x04, 0x1c
        /*1966*/ 	.short	(.L_70 - .L_69)


	//   ....[0]....
.L_69:
        /*1968*/ 	.word	0x00015a30


	//   ....[1]....
        /*196c*/ 	.word	0x00015ad0


	//----- nvinfo : EIATTR_REQNTID
	.align		4
.L_70:
        /*1970*/ 	.byte	0x04, 0x10
        /*1972*/ 	.short	(.L_72 - .L_71)
.L_71:
        /*1974*/ 	.word	0x00000100
        /*1978*/ 	.word	0x00000001
        /*197c*/ 	.word	0x00000001


	//----- nvinfo : EIATTR_CRS_STACK_SIZE
	.align		4
.L_72:
        /*1980*/ 	.byte	0x04, 0x1e
        /*1982*/ 	.short	(.L_74 - .L_73)
.L_73:
        /*1984*/ 	.word	0x00000000
.L_74:


//--------------------- .nv.callgraph             --------------------------
	.section	.nv.callgraph,"",@"SHT_CUDA_CALLGRAPH"
	.align	4
	.sectionentsize	8
	.align		4
        /*0000*/ 	.word	0x00000000
	.align		4
        /*0004*/ 	.word	0xffffffff
	.align		4
        /*0008*/ 	.word	0x00000000
	.align		4
        /*000c*/ 	.word	0xfffffffe
	.align		4
        /*0010*/ 	.word	0x00000000
	.align		4
        /*0014*/ 	.word	0xfffffffd
	.align		4
        /*0018*/ 	.word	0x00000000
	.align		4
        /*001c*/ 	.word	0xfffffffc


//--------------------- .nv.rel.action            --------------------------
	.section	.nv.rel.action,"",@"SHT_CUDA_RELOCINFO"
	.align	8
	.sectionentsize	8
        /*0000*/ 	.byte	0x73, 0x00, 0x00, 0x00, 0x00, 0x00, 0x00, 0x00, 0x00, 0x00, 0x00, 0x11, 0x25, 0x00, 0x05, 0x36


//--------------------- .nv.constant4             --------------------------
	.section	.nv.constant4,"a",@progbits
	.align	8
	.align		8
.nv.constant4:
        /*0000*/ 	.dword	_$_str


//--------------------- .nv.constant0.attn_fwd    --------------------------
	.section	.nv.constant0.attn_fwd,"a",@progbits
	.sectionflags	@""
	.align	4
.nv.constant0.attn_fwd:
	.zero		488


//--------------------- .text.attn_fwd            --------------------------
	.section	.text.attn_fwd,"ax",@progbits
	.sectioninfo	@"SHI_REGISTERS=255"
	.align	128
        .global         attn_fwd
        .type           attn_fwd,@function
        .size           attn_fwd,(.L_x_21 - attn_fwd)
        .other          attn_fwd,@"STO_CUDA_ENTRY STV_DEFAULT"
attn_fwd:
.text.attn_fwd:
[----:B------:R-:W-:Y:S02]  /*0000*/  IMAD.MOV.U32 R1, RZ, RZ, c[0x0][0x28] ;  /* 0x00000a00ff017624 */ /* 0x000fe400078e00ff */
[----:B------:R-:W0:Y:S01]  /*0010*/  S2R R18, SR_CTAID.X ;  /* 0x0000000000127919 */ /* 0x000e220000002500 */
[----:B------:R-:W-:Y:S01]  /*0020*/  MOV R15, c[0x0][0x198] ;  /* 0x00006600000f7a02 */ /* 0x000fe20000000f00 */
[----:B------:R-:W-:Y:S01]  /*0030*/  ULDC.64 UR6, c[0x0][0x118] ;  /* 0x0000460000067ab9 */ /* 0x000fe20000000a00 */
[----:B------:R-:W-:Y:S01]  /*0040*/  IADD3 R1, R1, -0x940, RZ ;  /* 0xfffff6c001017810 */ /* 0x000fe20007ffe0ff */
[----:B------:R-:W1:Y:S04]  /*0050*/  S2R R180, SR_TID.X ;  /* 0x0000000000b47919 */ /* 0x000e680000002100 */
[----:B------:R-:W2:Y:S01]  /*0060*/  S2R R126, SR_CTAID.Y ;  /* 0x00000000007e7919 */ /* 0x000ea20000002600 */
[----:B0-----:R-:W-:Y:S01]  /*0070*/  IMAD.SHL.U32 R18, R18, 0x40, RZ ;  /* 0x0000004012127824 */ /* 0x001fe200078e00ff */
[----:B-1----:R-:W-:-:S04]  /*0080*/  SHF.R.U32.HI R0, RZ, 0x6, R180 ;  /* 0x00000006ff007819 */ /* 0x002fc800000116b4 */
[----:B------:R-:W-:Y:S02]  /*0090*/  LOP3.LUT R2, R18, 0x3f, R180, 0xf8, !PT ;  /* 0x0000003f12027812 */ /* 0x000fe400078ef8b4 */
[----:B------:R-:W-:Y:S01]  /*00a0*/  SGXT.U32 R132, R0, 0x2 ;  /* 0x000000020084781a */ /* 0x000fe20000000000 */
[----:B--2---:R-:W-:Y:S02]  /*00b0*/  IMAD R0, R126, c[0x0][0x190], RZ ;  /* 0x000064007e007a24 */ /* 0x004fe400078e02ff */
[----:B------:R-:W-:Y:S02]  /*00c0*/  IMAD R3, R2, c[0x0][0x194], RZ ;  /* 0x0000650002037a24 */ /* 0x000fe400078e02ff */
[----:B------:R-:W-:Y:S02]  /*00d0*/  IMAD R7, R132, c[0x0][0x198], RZ ;  /* 0x0000660084077a24 */ /* 0x000fe400078e02ff */
[C---:B------:R-:W-:Y:S02]  /*00e0*/  IMAD.SHL.U32 R2, R0.reuse, 0x2, RZ ;  /* 0x0000000200027824 */ /* 0x040fe400078e00ff */
[----:B------:R-:W-:Y:S01]  /*00f0*/  IMAD.SHL.U32 R5, R3, 0x2, RZ ;  /* 0x0000000203057824 */ /* 0x000fe200078e00ff */
[----:B------:R-:W-:Y:S01]  /*0100*/  LEA R9, R15, R7, 0x2 ;  /* 0x000000070f097211 */ /* 0x000fe200078e10ff */
[----:B------:R-:W-:-:S03]  /*0110*/  IMAD.HI R0, R0, 0x2, RZ ;  /* 0x0000000200007827 */ /* 0x000fc600078e02ff */
[----:B------:R-:W-:Y:S01]  /*0120*/  IADD3 R2, P0, P1, R5, c[0x0][0x160], R2 ;  /* 0x0000580005027a10 */ /* 0x000fe2000791e002 */
[----:B------:R-:W-:Y:S02]  /*0130*/  IMAD R5, R15, 0x4, R9 ;  /* 0x000000040f057824 */ /* 0x000fe400078e0209 */
[----:B------:R-:W-:-:S04]  /*0140*/  IMAD.HI R3, R3, 0x2, RZ ;  /* 0x0000000203037827 */ /* 0x000fc800078e02ff */
[----:B------:R-:W-:Y:S01]  /*0150*/  IMAD R13, R15, 0x4, R5 ;  /* 0x000000040f0d7824 */ /* 0x000fe200078e0205 */
[----:B------:R-:W-:Y:S02]  /*0160*/  IADD3.X R0, R3, c[0x0][0x164], R0, P0, P1 ;  /* 0x0000590003007a10 */ /* 0x000fe400007e2400 */
[----:B------:R-:W-:Y:S02]  /*0170*/  LEA R6, P0, R7, R2, 0x1 ;  /* 0x0000000207067211 */ /* 0x000fe400078008ff */
[----:B------:R-:W-:Y:S02]  /*0180*/  LEA R17, R15, R13, 0x2 ;  /* 0x0000000d0f117211 */ /* 0x000fe400078e10ff */
[----:B------:R-:W-:Y:S02]  /*0190*/  LEA.HI.X.SX32 R7, R7, R0, 0x1, P0 ;  /* 0x0000000007077211 */ /* 0x000fe400000f0eff */
[-C--:B------:R-:W-:Y:S01]  /*01a0*/  LEA R10, P1, R5, R2.reuse, 0x1 ;  /* 0x00000002050a7211 */ /* 0x080fe200078208ff */
[----:B------:R-:W-:Y:S01]  /*01b0*/  IMAD R19, R15, 0x4, R17 ;  /* 0x000000040f137824 */ /* 0x000fe200078e0211 */
[----:B------:R-:W-:Y:S01]  /*01c0*/  LEA R8, P0, R9, R2, 0x1 ;  /* 0x0000000209087211 */ /* 0x000fe200078008ff */
[----:B------:R0:W2:Y:S01]  /*01d0*/  LDG.E.U16 R3, [R6.64] ;  /* 0x0000000606037981 */ /* 0x0000a2000c1e1500 */
[-C--:B------:R-:W-:Y:S01]  /*01e0*/  LEA.HI.X.SX32 R11, R5, R0.reuse, 0x1, P1 ;  /* 0x00000000050b7211 */ /* 0x080fe200008f0eff */
[----:B------:R-:W-:Y:S01]  /*01f0*/  IMAD R23, R15, 0x4, R19 ;  /* 0x000000040f177824 */ /* 0x000fe200078e0213 */
[----:B------:R-:W-:-:S02]  /*0200*/  LEA.HI.X.SX32 R9, R9, R0, 0x1, P0 ;  /* 0x0000000009097211 */ /* 0x000fc400000f0eff */
[C---:B------:R-:W-:Y:S01]  /*0210*/  LEA R12, P0, R13.reuse, R2, 0x1 ;  /* 0x000000020d0c7211 */ /* 0x040fe200078008ff */
[----:B------:R1:W3:Y:S03]  /*0220*/  LDG.E.U16 R5, [R10.64] ;  /* 0x000000060a057981 */ /* 0x0002e6000c1e1500 */
[----:B------:R-:W-:Y:S01]  /*0230*/  LEA.HI.X.SX32 R13, R13, R0, 0x1, P0 ;  /* 0x000000000d0d7211 */ /* 0x000fe200000f0eff */
[----:B------:R4:W5:Y:S01]  /*0240*/  LDG.E.U16 R4, [R8.64] ;  /* 0x0000000608047981 */ /* 0x000962000c1e1500 */
[-C--:B------:R-:W-:Y:S02]  /*0250*/  LEA R20, P0, R19, R2.reuse, 0x1 ;  /* 0x0000000213147211 */ /* 0x080fe400078008ff */
[----:B------:R-:W-:Y:S01]  /*0260*/  LEA R16, P1, R17, R2, 0x1 ;  /* 0x0000000211107211 */ /* 0x000fe200078208ff */
[----:B0-----:R0:W2:Y:S01]  /*0270*/  LDG.E.U16 R6, [R12.64] ;  /* 0x000000060c067981 */ /* 0x0010a2000c1e1500 */
[----:B-1----:R-:W-:-:S02]  /*0280*/  LEA R11, R15, R23, 0x2 ;  /* 0x000000170f0b7211 */ /* 0x002fc400078e10ff */
[----:B------:R-:W-:-:S03]  /*0290*/  LEA.HI.X.SX32 R21, R19, R0, 0x1, P0 ;  /* 0x0000000013157211 */ /* 0x000fc600000f0eff */
[----:B------:R-:W-:Y:S01]  /*02a0*/  IMAD R19, R15, 0x4, R11 ;  /* 0x000000040f137824 */ /* 0x000fe200078e020b */
[----:B------:R-:W-:Y:S01]  /*02b0*/  LEA R22, P0, R23, R2, 0x1 ;  /* 0x0000000217167211 */ /* 0x000fe200078008ff */
[----:B----4-:R1:W4:Y:S02]  /*02c0*/  LDG.E.U16 R8, [R20.64] ;  /* 0x0000000614087981 */ /* 0x010324000c1e1500 */
[----:B------:R-:W-:Y:S01]  /*02d0*/  IMAD R29, R15, 0x4, R19 ;  /* 0x000000040f1d7824 */ /* 0x000fe200078e0213 */
[-C--:B------:R-:W-:Y:S02]  /*02e0*/  LEA.HI.X.SX32 R17, R17, R0.reuse, 0x1, P1 ;  /* 0x0000000011117211 */ /* 0x080fe400008f0eff */
[----:B------:R-:W-:Y:S02]  /*02f0*/  LEA.HI.X.SX32 R23, R23, R0, 0x1, P0 ;  /* 0x0000000017177211 */ /* 0x000fe400000f0eff */
[----:B0-----:R-:W-:Y:S01]  /*0300*/  LEA R13, R15, R29, 0x2 ;  /* 0x0000001d0f0d7211 */ /* 0x001fe200078e10ff */
[----:B------:R0:W2:Y:S01]  /*0310*/  LDG.E.U16 R7, [R16.64] ;  /* 0x0000000610077981 */ /* 0x0000a2000c1e1500 */
[----:B------:R-:W-:-:S02]  /*0320*/  LEA R24, P0, R11, R2, 0x1 ;  /* 0x000000020b187211 */ /* 0x000fc400078008ff */
[----:B------:R-:W-:Y:S01]  /*0330*/  LEA R26, P1, R19, R2, 0x1 ;  /* 0x00000002131a7211 */ /* 0x000fe200078208ff */
[----:B------:R1:W2:Y:S01]  /*0340*/  LDG.E.U16 R9, [R22.64] ;  /* 0x0000000616097981 */ /* 0x0002a2000c1e1500 */
[-C--:B------:R-:W-:Y:S02]  /*0350*/  LEA.HI.X.SX32 R25, R11, R0.reuse, 0x1, P0 ;  /* 0x000000000b197211 */ /* 0x080fe400000f0eff */
[----:B------:R-:W-:Y:S01]  /*0360*/  LEA.HI.X.SX32 R27, R19, R0, 0x1, P1 ;  /* 0x00000000131b7211 */ /* 0x000fe200008f0eff */
[----:B0-----:R-:W-:Y:S01]  /*0370*/  IMAD R17, R15, 0x4, R13 ;  /* 0x000000040f117824 */ /* 0x001fe200078e020d */
[----:B------:R-:W-:Y:S01]  /*0380*/  LEA R28, P0, R29, R2, 0x1 ;  /* 0x000000021d1c7211 */ /* 0x000fe200078008ff */
[----:B------:R0:W2:Y:S02]  /*0390*/  LDG.E.U16 R10, [R24.64] ;  /* 0x00000006180a7981 */ /* 0x0000a4000c1e1500 */
[----:B------:R-:W-:Y:S01]  /*03a0*/  IMAD R19, R15, 0x4, R17 ;  /* 0x000000040f137824 */ /* 0x000fe200078e0211 */
[----:B------:R-:W-:Y:S01]  /*03b0*/  LEA.HI.X.SX32 R29, R29, R0, 0x1, P0 ;  /* 0x000000001d1d7211 */ /* 0x000fe200000f0eff */
[----:B------:R0:W2:Y:S01]  /*03c0*/  LDG.E.U16 R11, [R26.64] ;  /* 0x000000061a0b7981 */ /* 0x0000a2000c1e1500 */
[----:B-1----:R-:W-:-:S02]  /*03d0*/  LEA R20, P0, R13, R2, 0x1 ;  /* 0x000000020d147211 */ /* 0x002fc400078008ff */
[----:B------:R-:W-:Y:S01]  /*03e0*/  LEA R30, P1, R19, R2, 0x1 ;  /* 0x00000002131e7211 */ /* 0x000fe200078208ff */
[----:B------:R1:W2:Y:S01]  /*03f0*/  LDG.E.U16 R12, [R28.64] ;  /* 0x000000061c0c7981 */ /* 0x0002a2000c1e1500 */
[----:B------:R-:W-:Y:S02]  /*0400*/  LEA R33, R15, R19, 0x2 ;  /* 0x000000130f217211 */ /* 0x000fe400078e10ff */
[----:B------:R-:W-:Y:S02]  /*0410*/  LEA.HI.X.SX32 R21, R13, R0, 0x1, P0 ;  /* 0x000000000d157211 */ /* 0x000fe400000f0eff */
[----:B------:R-:W-:Y:S02]  /*0420*/  LEA R22, P0, R17, R2, 0x1 ;  /* 0x0000000211167211 */ /* 0x000fe400078008ff */
[-C--:B------:R-:W-:Y:S01]  /*0430*/  LEA.HI.X.SX32 R31, R19, R0.reuse, 0x1, P1 ;  /* 0x00000000131f7211 */ /* 0x080fe200008f0eff */
[----:B------:R-:W-:Y:S01]  /*0440*/  IMAD R19, R15, 0x4, R33 ;  /* 0x000000040f137824 */ /* 0x000fe200078e0221 */
[----:B------:R-:W-:Y:S01]  /*0450*/  LEA.HI.X.SX32 R23, R17, R0, 0x1, P0 ;  /* 0x0000000011177211 */ /* 0x000fe200000f0eff */
[----:B------:R1:W2:Y:S01]  /*0460*/  LDG.E.U16 R13, [R20.64] ;  /* 0x00000006140d7981 */ /* 0x0002a2000c1e1500 */
[----:B0-----:R-:W-:Y:S01]  /*0470*/  LEA R24, P0, R33, R2, 0x1 ;  /* 0x0000000221187211 */ /* 0x001fe200078008ff */
[----:B-1----:R-:W-:-:S02]  /*0480*/  IMAD R29, R15, 0x4, R19 ;  /* 0x000000040f1d7824 */ /* 0x002fc400078e0213 */
[----:B------:R0:W2:Y:S01]  /*0490*/  LDG.E.U16 R14, [R22.64] ;  /* 0x00000006160e7981 */ /* 0x0000a2000c1e1500 */
[----:B------:R-:W-:Y:S02]  /*04a0*/  LEA.HI.X.SX32 R25, R33, R0, 0x1, P0 ;  /* 0x0000000021197211 */ /* 0x000fe400000f0eff */
[----:B------:R-:W-:Y:S01]  /*04b0*/  LEA R33, R15, R29, 0x2 ;  /* 0x0000001d0f217211 */ /* 0x000fe200078e10ff */
[----:B------:R1:W2:Y:S01]  /*04c0*/  LDG.E.U16 R17, [R30.64] ;  /* 0x000000061e117981 */ /* 0x0002a2000c1e1500 */
[----:B------:R-:W-:-:S03]  /*04d0*/  LEA R26, P0, R19, R2, 0x1 ;  /* 0x00000002131a7211 */ /* 0x000fc600078008ff */
[----:B------:R-:W-:Y:S01]  /*04e0*/  IMAD R21, R15, 0x4, R33 ;  /* 0x000000040f157824 */ /* 0x000fe200078e0221 */
[----:B------:R-:W-:Y:S01]  /*04f0*/  LEA.HI.X.SX32 R27, R19, R0, 0x1, P0 ;  /* 0x00000000131b7211 */ /* 0x000fe200000f0eff */
[----:B------:R1:W2:Y:S01]  /*0500*/  LDG.E.U16 R16, [R24.64] ;  /* 0x0000000618107981 */ /* 0x0002a2000c1e1500 */
[-C--:B------:R-:W-:Y:S01]  /*0510*/  LEA R28, P0, R29, R2.reuse, 0x1 ;  /* 0x000000021d1c7211 */ /* 0x080fe200078008ff */
[----:B0-----:R-:W-:Y:S01]  /*0520*/  IMAD R23, R15, 0x4, R21 ;  /* 0x000000040f177824 */ /* 0x001fe200078e0215 */
[----:B------:R-:W-:Y:S01]  /*0530*/  LEA R32, P1, R33, R2, 0x1 ;  /* 0x0000000221207211 */ /* 0x000fe200078208ff */
[----:B------:R0:W2:Y:S01]  /*0540*/  LDG.E.U16 R19, [R26.64] ;  /* 0x000000061a137981 */ /* 0x0000a2000c1e1500 */
[----:B------:R-:W-:Y:S02]  /*0550*/  LEA.HI.X.SX32 R29, R29, R0, 0x1, P0 ;  /* 0x000000001d1d7211 */ /* 0x000fe400000f0eff */
[----:B------:R-:W-:Y:S02]  /*0560*/  LEA R34, P0, R21, R2, 0x1 ;  /* 0x0000000215227211 */ /* 0x000fe400078008ff */
[----:B-1----:R-:W-:Y:S01]  /*0570*/  LEA R25, R15, R23, 0x2 ;  /* 0x000000170f197211 */ /* 0x002fe200078e10ff */
[----:B------:R1:W2:Y:S01]  /*0580*/  LDG.E.U16 R20, [R28.64] ;  /* 0x000000061c147981 */ /* 0x0002a2000c1e1500 */
[----:B------:R-:W-:-:S02]  /*0590*/  LEA.HI.X.SX32 R35, R21, R0, 0x1, P0 ;  /* 0x0000000015237211 */ /* 0x000fc400000f0eff */
[----:B------:R-:W-:Y:S01]  /*05a0*/  LEA R30, P0, R23, R2, 0x1 ;  /* 0x00000002171e7211 */ /* 0x000fe200078008ff */
[----:B------:R-:W-:Y:S01]  /*05b0*/  IMAD R39, R15, 0x4, R25 ;  /* 0x000000040f277824 */ /* 0x000fe200078e0219 */
[-C--:B------:R-:W-:Y:S01]  /*05c0*/  LEA.HI.X.SX32 R33, R33, R0.reuse, 0x1, P1 ;  /* 0x0000000021217211 */ /* 0x080fe200008f0eff */
[----:B------:R1:W2:Y:S01]  /*05d0*/  LDG.E.U16 R22, [R34.64] ;  /* 0x0000000622167981 */ /* 0x0002a2000c1e1500 */
[----:B------:R-:W-:Y:S01]  /*05e0*/  LEA.HI.X.SX32 R31, R23, R0, 0x1, P0 ;  /* 0x00000000171f7211 */ /* 0x000fe200000f0eff */
[----:B0-----:R-:W-:Y:S01]  /*05f0*/  IMAD R27, R15, 0x4, R39 ;  /* 0x000000040f1b7824 */ /* 0x001fe200078e0227 */
[C---:B------:R-:W-:Y:S01]  /*0600*/  LEA R36, P0, R25.reuse, R2, 0x1 ;  /* 0x0000000219247211 */ /* 0x040fe200078008ff */
[----:B------:R0:W2:Y:S03]  /*0610*/  LDG.E.U16 R21, [R32.64] ;  /* 0x0000000620157981 */ /* 0x0000a6000c1e1500 */
[----:B------:R-:W-:Y:S01]  /*0620*/  LEA.HI.X.SX32 R37, R25, R0, 0x1, P0 ;  /* 0x0000000019257211 */ /* 0x000fe200000f0eff */
[----:B------:R0:W2:Y:S01]  /*0630*/  LDG.E.U16 R23, [R30.64] ;  /* 0x000000061e177981 */ /* 0x0000a2000c1e1500 */
[----:B------:R-:W-:-:S02]  /*0640*/  LEA R40, P0, R27, R2, 0x1 ;  /* 0x000000021b287211 */ /* 0x000fc400078008ff */
[----:B-1----:R-:W-:Y:S01]  /*0650*/  LEA R29, R15, R27, 0x2 ;  /* 0x0000001b0f1d7211 */ /* 0x002fe200078e10ff */
[----:B------:R1:W2:Y:S01]  /*0660*/  LDG.E.U16 R24, [R36.64] ;  /* 0x0000000624187981 */ /* 0x0002a2000c1e1500 */
[----:B------:R-:W-:Y:S02]  /*0670*/  LEA.HI.X.SX32 R41, R27, R0, 0x1, P0 ;  /* 0x000000001b297211 */ /* 0x000fe400000f0eff */
[-C--:B0-----:R-:W-:Y:S01]  /*0680*/  LEA R32, P0, R29, R2.reuse, 0x1 ;  /* 0x000000021d207211 */ /* 0x081fe200078008ff */
[----:B------:R-:W-:Y:S01]  /*0690*/  IMAD R27, R15, 0x4, R29 ;  /* 0x000000040f1b7824 */ /* 0x000fe200078e021d */
[----:B------:R-:W-:Y:S01]  /*06a0*/  LEA R38, P1, R39, R2, 0x1 ;  /* 0x0000000227267211 */ /* 0x000fe200078208ff */
[----:B------:R0:W2:Y:S01]  /*06b0*/  LDG.E.U16 R26, [R40.64] ;  /* 0x00000006281a7981 */ /* 0x0000a2000c1e1500 */
[-C--:B------:R-:W-:Y:S01]  /*06c0*/  LEA.HI.X.SX32 R33, R29, R0.reuse, 0x1, P0 ;  /* 0x000000001d217211 */ /* 0x080fe200000f0eff */
[----:B------:R-:W-:Y:S01]  /*06d0*/  IMAD R29, R15, 0x4, R27 ;  /* 0x000000040f1d7824 */ /* 0x000fe200078e021b */
[----:B------:R-:W-:-:S02]  /*06e0*/  LEA.HI.X.SX32 R39, R39, R0, 0x1, P1 ;  /* 0x0000000027277211 */ /* 0x000fc400008f0eff */
[----:B------:R-:W-:Y:S02]  /*06f0*/  LEA R34, P0, R27, R2, 0x1 ;  /* 0x000000021b227211 */ /* 0x000fe400078008ff */
[----:B------:R-:W-:Y:S01]  /*0700*/  LEA R31, R15, R29, 0x2 ;  /* 0x0000001d0f1f7211 */ /* 0x000fe200078e10ff */
[----:B------:R0:W2:Y:S01]  /*0710*/  LDG.E.U16 R25, [R38.64] ;  /* 0x0000000626197981 */ /* 0x0000a2000c1e1500 */
[----:B------:R-:W-:Y:S02]  /*0720*/  LEA.HI.X.SX32 R35, R27, R0, 0x1, P0 ;  /* 0x000000001b237211 */ /* 0x000fe400000f0eff */
[C---:B-1----:R-:W-:Y:S01]  /*0730*/  LEA R36, P0, R31.reuse, R2, 0x1 ;  /* 0x000000021f247211 */ /* 0x042fe200078008ff */
[----:B------:R1:W2:Y:S03]  /*0740*/  LDG.E.U16 R27, [R32.64] ;  /* 0x00000006201b7981 */ /* 0x0002a6000c1e1500 */
[----:B------:R-:W-:Y:S01]  /*0750*/  LEA.HI.X.SX32 R37, R31, R0, 0x1, P0 ;  /* 0x000000001f257211 */ /* 0x000fe200000f0eff */
[----:B------:R1:W2:Y:S01]  /*0760*/  LDG.E.U16 R28, [R34.64] ;  /* 0x00000006221c7981 */ /* 0x0002a2000c1e1500 */
[----:B0-----:R-:W-:Y:S01]  /*0770*/  IMAD R39, R15, 0x4, R31 ;  /* 0x000000040f277824 */ /* 0x001fe200078e021f */
[----:B------:R-:W-:-:S02]  /*0780*/  LEA R42, P1, R29, R2, 0x1 ;  /* 0x000000021d2a7211 */ /* 0x000fc400078208ff */
[----:B------:R0:W2:Y:S01]  /*0790*/  LDG.E.U16 R30, [R36.64] ;  /* 0x00000006241e7981 */ /* 0x0000a2000c1e1500 */
[----:B------:R-:W-:Y:S01]  /*07a0*/  IMAD R31, R15, 0x4, R39 ;  /* 0x000000040f1f7824 */ /* 0x000fe200078e0227 */
[----:B------:R-:W-:-:S04]  /*07b0*/  LEA R38, P0, R39, R2, 0x1 ;  /* 0x0000000227267211 */ /* 0x000fc800078008ff */
[----:B------:R-:W-:Y:S02]  /*07c0*/  LEA R45, R15, R31, 0x2 ;  /* 0x0000001f0f2d7211 */ /* 0x000fe400078e10ff */
[----:B------:R-:W-:-:S03]  /*07d0*/  LEA.HI.X.SX32 R39, R39, R0, 0x1, P0 ;  /* 0x0000000027277211 */ /* 0x000fc600000f0eff */
[----:B-1----:R-:W-:Y:S01]  /*07e0*/  IMAD R33, R15, 0x4, R45 ;  /* 0x000000040f217824 */ /* 0x002fe200078e022d */
[----:B------:R-:W-:-:S03]  /*07f0*/  LEA R40, P0, R31, R2, 0x1 ;  /* 0x000000021f287211 */ /* 0x000fc600078008ff */
[----:B------:R-:W-:Y:S01]  /*0800*/  IMAD R35, R15, 0x4, R33 ;  /* 0x000000040f237824 */ /* 0x000fe200078e0221 */
[-C--:B------:R-:W-:Y:S02]  /*0810*/  LEA.HI.X.SX32 R43, R29, R0.reuse, 0x1, P1 ;  /* 0x000000001d2b7211 */ /* 0x080fe400008f0eff */
[----:B------:R-:W-:Y:S02]  /*0820*/  LEA.HI.X.SX32 R41, R31, R0, 0x1, P0 ;  /* 0x000000001f297211 */ /* 0x000fe400000f0eff */
[----:B------:R-:W-:Y:S01]  /*0830*/  LEA R46, P0, R33, R2, 0x1 ;  /* 0x00000002212e7211 */ /* 0x000fe200078008ff */
[----:B------:R1:W2:Y:S01]  /*0840*/  LDG.E.U16 R29, [R42.64] ;  /* 0x000000062a1d7981 */ /* 0x0002a2000c1e1500 */
[----:B0-----:R-:W-:Y:S02]  /*0850*/  LEA R37, R15, R35, 0x2 ;  /* 0x000000230f257211 */ /* 0x001fe400078e10ff */
[----:B------:R-:W-:Y:S01]  /*0860*/  LEA.HI.X.SX32 R47, R33, R0, 0x1, P0 ;  /* 0x00000000212f7211 */ /* 0x000fe200000f0eff */
[----:B------:R0:W2:Y:S02]  /*0870*/  LDG.E.U16 R31, [R38.64] ;  /* 0x00000006261f7981 */ /* 0x0000a4000c1e1500 */
[----:B------:R-:W-:Y:S01]  /*0880*/  IMAD R51, R15, 0x4, R37 ;  /* 0x000000040f337824 */ /* 0x000fe200078e0225 */
[-C--:B------:R-:W-:Y:S01]  /*0890*/  LEA R44, P1, R45, R2.reuse, 0x1 ;  /* 0x000000022d2c7211 */ /* 0x080fe200078208ff */
[----:B------:R0:W2:Y:S01]  /*08a0*/  LDG.E.U16 R32, [R40.64] ;  /* 0x0000000628207981 */ /* 0x0000a2000c1e1500 */
[----:B-1----:R-:W-:-:S03]  /*08b0*/  LEA R42, P0, R35, R2, 0x1 ;  /* 0x00000002232a7211 */ /* 0x002fc600078008ff */
[----:B------:R1:W2:Y:S01]  /*08c0*/  LDG.E.U16 R34, [R46.64] ;  /* 0x000000062e227981 */ /* 0x0002a2000c1e1500 */
[----:B------:R-:W-:Y:S01]  /*08d0*/  LEA.HI.X.SX32 R43, R35, R0, 0x1, P0 ;  /* 0x00000000232b7211 */ /* 0x000fe200000f0eff */
[----:B0-----:R-:W-:Y:S01]  /*08e0*/  IMAD R39, R15, 0x4, R51 ;  /* 0x000000040f277824 */ /* 0x001fe200078e0233 */
[----:B------:R-:W-:Y:S02]  /*08f0*/  LEA R48, P0, R37, R2, 0x1 ;  /* 0x0000000225307211 */ /* 0x000fe400078008ff */
[-C--:B------:R-:W-:Y:S01]  /*0900*/  LEA.HI.X.SX32 R45, R45, R0.reuse, 0x1, P1 ;  /* 0x000000002d2d7211 */ /* 0x080fe200008f0eff */
[----:B------:R0:W2:Y:S01]  /*0910*/  LDG.E.U16 R35, [R42.64] ;  /* 0x000000062a237981 */ /* 0x0000a2000c1e1500 */
[----:B------:R-:W-:Y:S02]  /*0920*/  LEA.HI.X.SX32 R49, R37, R0, 0x1, P0 ;  /* 0x0000000025317211 */ /* 0x000fe400000f0eff */
[----:B------:R-:W-:Y:S01]  /*0930*/  LEA R52, P0, R39, R2, 0x1 ;  /* 0x0000000227347211 */ /* 0x000fe200078008ff */
[----:B------:R0:W2:Y:S01]  /*0940*/  LDG.E.U16 R33, [R44.64] ;  /* 0x000000062c217981 */ /* 0x0000a2000c1e1500 */
[----:B------:R-:W-:-:S02]  /*0950*/  LEA R41, R15, R39, 0x2 ;  /* 0x000000270f297211 */ /* 0x000fc400078e10ff */
[----:B------:R-:W-:Y:S01]  /*0960*/  LEA.HI.X.SX32 R53, R39, R0, 0x1, P0 ;  /* 0x0000000027357211 */ /* 0x000fe200000f0eff */
[----:B------:R1:W2:Y:S02]  /*0970*/  LDG.E.U16 R36, [R48.64] ;  /* 0x0000000630247981 */ /* 0x0002a4000c1e1500 */
[----:B------:R-:W-:Y:S01]  /*0980*/  IMAD R39, R15, 0x4, R41 ;  /* 0x000000040f277824 */ /* 0x000fe200078e0229 */
[-C--:B------:R-:W-:Y:S01]  /*0990*/  LEA R50, P1, R51, R2.reuse, 0x1 ;  /* 0x0000000233327211 */ /* 0x080fe200078208ff */
[----:B------:R1:W2:Y:S01]  /*09a0*/  LDG.E.U16 R38, [R52.64] ;  /* 0x0000000634267981 */ /* 0x0002a2000c1e1500 */
[----:B0-----:R-:W-:-:S04]  /*09b0*/  LEA R44, P0, R41, R2, 0x1 ;  /* 0x00000002292c7211 */ /* 0x001fc800078008ff */
[-C--:B------:R-:W-:Y:S01]  /*09c0*/  LEA.HI.X.SX32 R45, R41, R0.reuse, 0x1, P0 ;  /* 0x00000000292d7211 */ /* 0x080fe200000f0eff */
[----:B------:R-:W-:Y:S01]  /*09d0*/  IMAD R41, R15, 0x4, R39 ;  /* 0x000000040f297824 */ /* 0x000fe200078e0227 */
[----:B------:R-:W-:Y:S02]  /*09e0*/  LEA.HI.X.SX32 R51, R51, R0, 0x1, P1 ;  /* 0x0000000033337211 */ /* 0x000fe400008f0eff */
[----:B-1----:R-:W-:Y:S02]  /*09f0*/  LEA R46, P0, R39, R2, 0x1 ;  /* 0x00000002272e7211 */ /* 0x002fe400078008ff */
[----:B------:R-:W-:Y:S01]  /*0a00*/  LEA R43, R15, R41, 0x2 ;  /* 0x000000290f2b7211 */ /* 0x000fe200078e10ff */
[----:B------:R0:W2:Y:S01]  /*0a10*/  LDG.E.U16 R37, [R50.64] ;  /* 0x0000000632257981 */ /* 0x0000a2000c1e1500 */
[----:B------:R-:W-:Y:S02]  /*0a20*/  LEA.HI.X.SX32 R47, R39, R0, 0x1, P0 ;  /* 0x00000000272f7211 */ /* 0x000fe400000f0eff */
[C---:B------:R-:W-:Y:S01]  /*0a30*/  LEA R48, P0, R43.reuse, R2, 0x1 ;  /* 0x000000022b307211 */ /* 0x040fe200078008ff */
        /* <DEDUP_REMOVED lines=81> */
[----:B---3--:R-:W-:-:S02]  /*0f50*/  LEA R65, R15, R63, 0x2 ;  /* 0x0000003f0f417211 */ /* 0x008fc400078e10ff */
        /* <DEDUP_REMOVED lines=13> */
[C---:B---3--:R-:W-:Y:S01]  /*1030*/  LEA R72, P0, R67.reuse, R2, 0x1 ;  /* 0x0000000243487211 */ /* 0x048fe200078008ff */
[----:B------:R1:W3:Y:S03]  /*1040*/  LDG.E.U16 R63, [R68.64] ;  /* 0x00000006443f7981 */ /* 0x0002e6000c1e1500 */
[----:B------:R-:W-:Y:S01]  /*1050*/  LEA.HI.X.SX32 R73, R67, R0, 0x1, P0 ;  /* 0x0000000043497211 */ /* 0x000fe200000f0eff */
[----:B------:R1:W2:Y:S01]  /*1060*/  LDG.E.U16 R64, [R70.64] ;  /* 0x0000000646407981 */ /* 0x0002a2000c1e1500 */
[----:B0-----:R-:W-:-:S03]  /*1070*/  IMAD R75, R15, 0x4, R67 ;  /* 0x000000040f4b7824 */ /* 0x001fc600078e0243 */
[----:B------:R0:W2:Y:S01]  /*1080*/  LDG.E.U16 R66, [R72.64] ;  /* 0x0000000648427981 */ /* 0x0000a2000c1e1500 */
[----:B------:R-:W-:-:S05]  /*1090*/  IMAD R67, R15, 0x4, R75 ;  /* 0x000000040f437824 */ /* 0x000fca00078e024b */
[----:B------:R-:W-:-:S05]  /*10a0*/  LEA R81, R15, R67, 0x2 ;  /* 0x000000430f517211 */ /* 0x000fca00078e10ff */
[----:B-1----:R-:W-:-:S04]  /*10b0*/  IMAD R69, R15, 0x4, R81 ;  /* 0x000000040f457824 */ /* 0x002fc800078e0251 */
[----:B------:R-:W-:Y:S01]  /*10c0*/  IMAD R71, R15, 0x4, R69 ;  /* 0x000000040f477824 */ /* 0x000fe200078e0245 */
[----:B------:R-:W-:-:S04]  /*10d0*/  LEA R74, P0, R75, R2, 0x1 ;  /* 0x000000024b4a7211 */ /* 0x000fc800078008ff */
[----:B------:R-:W-:Y:S02]  /*10e0*/  LEA R85, R15, R71, 0x2 ;  /* 0x000000470f557211 */ /* 0x000fe400078e10ff */
[----:B------:R-:W-:-:S03]  /*10f0*/  LEA.HI.X.SX32 R75, R75, R0, 0x1, P0 ;  /* 0x000000004b4b7211 */ /* 0x000fc600000f0eff */
[----:B0-----:R-:W-:Y:S01]  /*1100*/  IMAD R73, R15, 0x4, R85 ;  /* 0x000000040f497824 */ /* 0x001fe200078e0255 */
[----:B------:R-:W-:-:S03]  /*1110*/  LEA R76, P0, R67, R2, 0x1 ;  /* 0x00000002434c7211 */ /* 0x000fc600078008ff */
[----:B------:R-:W-:Y:S01]  /*1120*/  IMAD R87, R15, 0x4, R73 ;  /* 0x000000040f577824 */ /* 0x000fe200078e0249 */
[----:B------:R-:W-:Y:S02]  /*1130*/  LEA.HI.X.SX32 R77, R67, R0, 0x1, P0 ;  /* 0x00000000434d7211 */ /* 0x000fe400000f0eff */
[----:B------:R0:W2:Y:S01]  /*1140*/  LDG.E.U16 R67, [R74.64] ;  /* 0x000000064a437981 */ /* 0x0000a2000c1e1500 */
[----:B------:R-:W-:-:S03]  /*1150*/  LEA R78, P1, R65, R2, 0x1 ;  /* 0x00000002414e7211 */ /* 0x000fc600078208ff */
[----:B------:R1:W2:Y:S01]  /*1160*/  LDG.E.U16 R68, [R76.64] ;  /* 0x000000064c447981 */ /* 0x0002a2000c1e1500 */
[----:B------:R-:W-:Y:S02]  /*1170*/  LEA.HI.X.SX32 R79, R65, R0, 0x1, P1 ;  /* 0x00000000414f7211 */ /* 0x000fe400008f0eff */
[----:B0-----:R-:W-:-:S03]  /*1180*/  LEA R75, R15, R87, 0x2 ;  /* 0x000000570f4b7211 */ /* 0x001fc600078e10ff */
[----:B------:R0:W2:Y:S02]  /*1190*/  LDG.E.U16 R65, [R78.64] ;  /* 0x000000064e417981 */ /* 0x0000a4000c1e1500 */
[----:B------:R-:W-:-:S04]  /*11a0*/  IMAD R89, R15, 0x4, R75 ;  /* 0x000000040f597824 */ /* 0x000fc800078e024b */
[----:B------:R-:W-:Y:S01]  /*11b0*/  IMAD R91, R15, 0x4, R89 ;  /* 0x000000040f5b7824 */ /* 0x000fe200078e0259 */
[----:B0-----:R-:W-:-:S04]  /*11c0*/  LEA R78, P0, R69, R2, 0x1 ;  /* 0x00000002454e7211 */ /* 0x001fc800078008ff */
[----:B------:R-:W-:Y:S02]  /*11d0*/  LEA R93, R15, R91, 0x2 ;  /* 0x0000005b0f5d7211 */ /* 0x000fe400078e10ff */
[----:B------:R-:W-:Y:S02]  /*11e0*/  LEA.HI.X.SX32 R79, R69, R0, 0x1, P0 ;  /* 0x00000000454f7211 */ /* 0x000fe400000f0eff */
[-C--:B------:R-:W-:Y:S02]  /*11f0*/  LEA R80, P1, R81, R2.reuse, 0x1 ;  /* 0x0000000251507211 */ /* 0x080fe400078208ff */
[----:B------:R-:W-:Y:S01]  /*1200*/  LEA R82, P0, R71, R2, 0x1 ;  /* 0x0000000247527211 */ /* 0x000fe200078008ff */
[----:B------:R-:W-:Y:S01]  /*1210*/  IMAD R95, R15, 0x4, R93 ;  /* 0x000000040f5f7824 */ /* 0x000fe200078e025d */
[-C--:B------:R-:W-:Y:S01]  /*1220*/  LEA.HI.X.SX32 R81, R81, R0.reuse, 0x1, P1 ;  /* 0x0000000051517211 */ /* 0x080fe200008f0eff */
[----:B------:R0:W2:Y:S01]  /*1230*/  LDG.E.U16 R70, [R78.64] ;  /* 0x000000064e467981 */ /* 0x0000a2000c1e1500 */
[----:B------:R-:W-:-:S02]  /*1240*/  LEA.HI.X.SX32 R83, R71, R0, 0x1, P0 ;  /* 0x0000000047537211 */ /* 0x000fc400000f0eff */
[----:B------:R-:W-:Y:S01]  /*1250*/  LEA R84, P0, R85, R2, 0x1 ;  /* 0x0000000255547211 */ /* 0x000fe200078008ff */
[----:B------:R-:W-:Y:S01]  /*1260*/  IMAD R97, R15, 0x4, R95 ;  /* 0x000000040f617824 */ /* 0x000fe200078e025f */
[----:B------:R0:W2:Y:S02]  /*1270*/  LDG.E.U16 R69, [R80.64] ;  /* 0x0000000650457981 */ /* 0x0000a4000c1e1500 */
[----:B------:R-:W-:Y:S02]  /*1280*/  LEA.HI.X.SX32 R85, R85, R0, 0x1, P0 ;  /* 0x0000000055557211 */ /* 0x000fe400000f0eff */
[----:B------:R-:W-:Y:S01]  /*1290*/  LEA R99, R15, R97, 0x2 ;  /* 0x000000610f637211 */ /* 0x000fe200078e10ff */
[----:B------:R1:W2:Y:S01]  /*12a0*/  LDG.E.U16 R71, [R82.64] ;  /* 0x0000000652477981 */ /* 0x0002a2000c1e1500 */
[----:B0-----:R-:W-:-:S03]  /*12b0*/  LEA R80, P0, R87, R2, 0x1 ;  /* 0x0000000257507211 */ /* 0x001fc600078008ff */
[----:B------:R-:W-:Y:S01]  /*12c0*/  IMAD R101, R15, 0x4, R99 ;  /* 0x000000040f657824 */ /* 0x000fe200078e0263 */
[----:B------:R0:W2:Y:S01]  /*12d0*/  LDG.E.U16 R72, [R84.64] ;  /* 0x0000000654487981 */ /* 0x0000a2000c1e1500 */
[----:B------:R-:W-:Y:S02]  /*12e0*/  LEA.HI.X.SX32 R81, R87, R0, 0x1, P0 ;  /* 0x0000000057517211 */ /* 0x000fe400000f0eff */
[-C--:B------:R-:W-:Y:S01]  /*12f0*/  LEA R78, P0, R75, R2.reuse, 0x1 ;  /* 0x000000024b4e7211 */ /* 0x080fe200078008ff */
[----:B------:R-:W-:Y:S01]  /*1300*/  IMAD R103, R15, 0x4, R101 ;  /* 0x000000040f677824 */ /* 0x000fe200078e0265 */
[----:B-1----:R-:W-:Y:S01]  /*1310*/  LEA R76, P1, R73, R2, 0x1 ;  /* 0x00000002494c7211 */ /* 0x002fe200078208ff */
[----:B------:R1:W2:Y:S01]  /*1320*/  LDG.E.U16 R74, [R80.64] ;  /* 0x00000006504a7981 */ /* 0x0002a2000c1e1500 */
[----:B------:R-:W-:Y:S02]  /*1330*/  LEA.HI.X.SX32 R79, R75, R0, 0x1, P0 ;  /* 0x000000004b4f7211 */ /* 0x000fe400000f0eff */
[----:B------:R-:W-:-:S02]  /*1340*/  LEA R82, P0, R89, R2, 0x1 ;  /* 0x0000000259527211 */ /* 0x000fc400078008ff */
[----:B------:R-:W-:Y:S01]  /*1350*/  LEA R105, R15, R103, 0x2 ;  /* 0x000000670f697211 */ /* 0x000fe200078e10ff */
[----:B------:R1:W2:Y:S01]  /*1360*/  LDG.E.U16 R75, [R78.64] ;  /* 0x000000064e4b7981 */ /* 0x0002a2000c1e1500 */
[----:B------:R-:W-:Y:S02]  /*1370*/  LEA.HI.X.SX32 R83, R89, R0, 0x1, P0 ;  /* 0x0000000059537211 */ /* 0x000fe400000f0eff */
[----:B0-----:R-:W-:Y:S01]  /*1380*/  LEA R84, P0, R93, R2, 0x1 ;  /* 0x000000025d547211 */ /* 0x001fe200078008ff */
[----:B------:R-:W-:-:S03]  /*1390*/  IMAD R107, R15, 0x4, R105 ;  /* 0x000000040f6b7824 */ /* 0x000fc600078e0269 */
[----:B------:R-:W-:Y:S02]  /*13a0*/  LEA.HI.X.SX32 R85, R93, R0, 0x1, P0 ;  /* 0x000000005d557211 */ /* 0x000fe400000f0eff */
[----:B------:R-:W-:Y:S02]  /*13b0*/  LEA R88, P0, R95, R2, 0x1 ;  /* 0x000000025f587211 */ /* 0x000fe400078008ff */
[-C--:B------:R-:W-:Y:S01]  /*13c0*/  LEA.HI.X.SX32 R77, R73, R0.reuse, 0x1, P1 ;  /* 0x00000000494d7211 */ /* 0x080fe200008f0eff */
[----:B-1----:R0:W2:Y:S01]  /*13d0*/  LDG.E.U16 R78, [R84.64] ;  /* 0x00000006544e7981 */ /* 0x0020a2000c1e1500 */
[----:B------:R-:W-:Y:S01]  /*13e0*/  LEA.HI.X.SX32 R89, R95, R0, 0x1, P0 ;  /* 0x000000005f597211 */ /* 0x000fe200000f0eff */
[----:B------:R-:W-:Y:S01]  /*13f0*/  IMAD R95, R15, 0x4, R107 ;  /* 0x000000040f5f7824 */ /* 0x000fe200078e026b */
[C---:B------:R-:W-:Y:S01]  /*1400*/  LEA R86, P1, R91.reuse, R2, 0x1 ;  /* 0x000000025b567211 */ /* 0x040fe200078208ff */
[----:B------:R1:W2:Y:S03]  /*1410*/  LDG.E.U16 R73, [R76.64] ;  /* 0x000000064c497981 */ /* 0x0002a6000c1e1500 */
[----:B------:R-:W-:Y:S01]  /*1420*/  LEA.HI.X.SX32 R87, R91, R0, 0x1, P1 ;  /* 0x000000005b577211 */ /* 0x000fe200008f0eff */
[----:B------:R0:W2:Y:S01]  /*1430*/  LDG.E.U16 R79, [R88.64] ;  /* 0x00000006584f7981 */ /* 0x0000a2000c1e1500 */
[----:B------:R-:W-:-:S02]  /*1440*/  LEA R92, P1, R99, R2, 0x1 ;  /* 0x00000002635c7211 */ /* 0x000fc400078208ff */
[----:B------:R-:W-:Y:S02]  /*1450*/  LEA R109, R15, R95, 0x2 ;  /* 0x0000005f0f6d7211 */ /* 0x000fe400078e10ff */
[----:B------:R-:W-:Y:S01]  /*1460*/  LEA.HI.X.SX32 R93, R99, R0, 0x1, P1 ;  /* 0x00000000635d7211 */ /* 0x000fe200008f0eff */
[----:B-1----:R1:W2:Y:S02]  /*1470*/  LDG.E.U16 R77, [R86.64] ;  /* 0x00000006564d7981 */ /* 0x0022a4000c1e1500 */
[----:B------:R-:W-:Y:S01]  /*1480*/  IMAD R99, R15, 0x4, R109 ;  /* 0x000000040f637824 */ /* 0x000fe200078e026d */
[----:B------:R-:W-:Y:S01]  /*1490*/  LEA R90, P0, R97, R2, 0x1 ;  /* 0x00000002615a7211 */ /* 0x000fe200078008ff */
[----:B------:R0:W2:Y:S02]  /*14a0*/  LDG.E.U16 R81, [R92.64] ;  /* 0x000000065c517981 */ /* 0x0000a4000c1e1500 */
[----:B------:R-:W-:Y:S01]  /*14b0*/  IMAD R111, R15, 0x4, R99 ;  /* 0x000000040f6f7824 */ /* 0x000fe200078e0263 */
[----:B------:R-:W-:Y:S01]  /*14c0*/  LEA.HI.X.SX32 R91, R97, R0, 0x1, P0 ;  /* 0x00000000615b7211 */ /* 0x000fe200000f0eff */
[----:B------:R4:W2:Y:S01]  /*14d0*/  LDG.E.U16 R76, [R82.64] ;  /* 0x00000006524c7981 */ /* 0x0008a2000c1e1500 */
[----:B-1----:R-:W-:-:S02]  /*14e0*/  LEA R86, P0, R101, R2, 0x1 ;  /* 0x0000000265567211 */ /* 0x002fc400078008ff */
[----:B------:R-:W-:Y:S01]  /*14f0*/  LEA R113, R15, R111, 0x2 ;  /* 0x0000006f0f717211 */ /* 0x000fe200078e10ff */
[----:B------:R1:W2:Y:S01]  /*1500*/  LDG.E.U16 R80, [R90.64] ;  /* 0x000000065a507981 */ /* 0x0002a2000c1e1500 */
[----:B------:R-:W-:Y:S02]  /*1510*/  LEA.HI.X.SX32 R87, R101, R0, 0x1, P0 ;  /* 0x0000000065577211 */ /* 0x000fe400000f0eff */
[----:B0-----:R-:W-:Y:S01]  /*1520*/  LEA R84, P0, R103, R2, 0x1 ;  /* 0x0000000267547211 */ /* 0x001fe200078008ff */
[----:B------:R-:W-:Y:S02]  /*1530*/  IMAD R115, R15, 0x4, R113 ;  /* 0x000000040f737824 */ /* 0x000fe400078e0271 */
[----:B----4-:R0:W4:Y:S01]  /*1540*/  LDG.E.U16 R82, [R86.64] ;  /* 0x0000000656527981 */ /* 0x010122000c1e1500 */
[----:B------:R-:W-:Y:S01]  /*1550*/  LEA.HI.X.SX32 R85, R103, R0, 0x1, P0 ;  /* 0x0000000067557211 */ /* 0x000fe200000f0eff */
[----:B------:R-:W-:Y:S01]  /*1560*/  IMAD R117, R15, 0x4, R115 ;  /* 0x000000040f757824 */ /* 0x000fe200078e0273 */
[----:B------:R-:W-:-:S03]  /*1570*/  LEA R88, P0, R105, R2, 0x1 ;  /* 0x0000000269587211 */ /* 0x000fc600078008ff */
[----:B------:R0:W2:Y:S01]  /*1580*/  LDG.E.U16 R83, [R84.64] ;  /* 0x0000000654537981 */ /* 0x0000a2000c1e1500 */
[----:B------:R-:W-:Y:S02]  /*1590*/  LEA.HI.X.SX32 R89, R105, R0, 0x1, P0 ;  /* 0x0000000069597211 */ /* 0x000fe400000f0eff */
[----:B------:R-:W-:Y:S02]  /*15a0*/  LEA R105, R15, R117, 0x2 ;  /* 0x000000750f697211 */ /* 0x000fe400078e10ff */
[----:B------:R-:W-:Y:S01]  /*15b0*/  LEA R92, P0, R95, R2, 0x1 ;  /* 0x000000025f5c7211 */ /* 0x000fe200078008ff */
[----:B------:R1:W2:Y:S02]  /*15c0*/  LDG.E.U16 R96, [R88.64] ;  /* 0x0000000658607981 */ /* 0x0002a4000c1e1500 */
[----:B------:R-:W-:Y:S01]  /*15d0*/  IMAD R119, R15, 0x4, R105 ;  /* 0x000000040f777824 */ /* 0x000fe200078e0269 */
[----:B------:R-:W-:-:S03]  /*15e0*/  LEA.HI.X.SX32 R93, R95, R0, 0x1, P0 ;  /* 0x000000005f5d7211 */ /* 0x000fc600000f0eff */
[----:B------:R-:W-:Y:S01]  /*15f0*/  IMAD R121, R15, 0x4, R119 ;  /* 0x000000040f797824 */ /* 0x000fe200078e0277 */
[----:B0-----:R-:W-:Y:S01]  /*1600*/  LEA R86, P0, R109, R2, 0x1 ;  /* 0x000000026d567211 */ /* 0x001fe200078008ff */
[----:B------:R0:W3:Y:S03]  /*1610*/  LDG.E.U16 R100, [R92.64] ;  /* 0x000000065c647981 */ /* 0x0000e6000c1e1500 */
[----:B------:R-:W-:Y:S02]  /*1620*/  LEA R123, R15, R121, 0x2 ;  /* 0x000000790f7b7211 */ /* 0x000fe400078e10ff */
[----:B------:R-:W-:Y:S02]  /*1630*/  LEA.HI.X.SX32 R87, R109, R0, 0x1, P0 ;  /* 0x000000006d577211 */ /* 0x000fe400000f0eff */
[-C--:B------:R-:W-:Y:S01]  /*1640*/  LEA R84, P0, R99, R2.reuse, 0x1 ;  /* 0x0000000263547211 */ /* 0x080fe200078008ff */
[----:B------:R-:W-:Y:S01]  /*1650*/  IMAD R125, R15, 0x4, R123 ;  /* 0x000000040f7d7824 */ /* 0x000fe200078e027b */
[----:B-1----:R-:W-:Y:S01]  /*1660*/  LEA R90, P1, R107, R2, 0x1 ;  /* 0x000000026b5a7211 */ /* 0x002fe200078208ff */
[----:B------:R1:W3:Y:S01]  /*1670*/  LDG.E.U16 R101, [R86.64] ;  /* 0x0000000656657981 */ /* 0x0002e2000c1e1500 */
[----:B------:R-:W-:Y:S01]  /*1680*/  LEA.HI.X.SX32 R85, R99, R0, 0x1, P0 ;  /* 0x0000000063557211 */ /* 0x000fe200000f0eff */
[----:B------:R-:W-:Y:S01]  /*1690*/  IMAD R99, R15, 0x4, R125 ;  /* 0x000000040f637824 */ /* 0x000fe200078e027d */
[----:B------:R-:W-:-:S02]  /*16a0*/  LEA R88, P0, R113, R2, 0x1 ;  /* 0x0000000271587211 */ /* 0x000fc400078008ff */
[-C--:B------:R-:W-:Y:S01]  /*16b0*/  LEA.HI.X.SX32 R91, R107, R0.reuse, 0x1, P1 ;  /* 0x000000006b5b7211 */ /* 0x080fe200008f0eff */
[----:B------:R0:W3:Y:S01]  /*16c0*/  LDG.E.U16 R102, [R84.64] ;  /* 0x0000000654667981 */ /* 0x0000e2000c1e1500 */
[----:B------:R-:W-:Y:S02]  /*16d0*/  LEA R127, R15, R99, 0x2 ;  /* 0x000000630f7f7211 */ /* 0x000fe400078e10ff */
[----:B------:R-:W-:Y:S01]  /*16e0*/  LEA.HI.X.SX32 R89, R113, R0, 0x1, P0 ;  /* 0x0000000071597211 */ /* 0x000fe200000f0eff */
[----:B------:R0:W3:Y:S02]  /*16f0*/  LDG.E.U16 R97, [R90.64] ;  /* 0x000000065a617981 */ /* 0x0000e4000c1e1500 */
[----:B------:R-:W-:Y:S01]  /*1700*/  IMAD R113, R15, 0x4, R127 ;  /* 0x000000040f717824 */ /* 0x000fe200078e027f */
[-C--:B------:R-:W-:Y:S01]  /*1710*/  LEA R94, P1, R111, R2.reuse, 0x1 ;  /* 0x000000026f5e7211 */ /* 0x080fe200078208ff */
[----:B------:R1:W3:Y:S02]  /*1720*/  LDG.E.U16 R106, [R88.64] ;  /* 0x00000006586a7981 */ /* 0x0002e4000c1e1500 */
[----:B------:R-:W-:Y:S01]  /*1730*/  IMAD R129, R15, 0x4, R113 ;  /* 0x000000040f817824 */ /* 0x000fe200078e0271 */
[----:B0-----:R-:W-:-:S04]  /*1740*/  LEA R90, P0, R115, R2, 0x1 ;  /* 0x00000002735a7211 */ /* 0x001fc800078008ff */
[-C--:B------:R-:W-:Y:S02]  /*1750*/  LEA.HI.X.SX32 R91, R115, R0.reuse, 0x1, P0 ;  /* 0x00000000735b7211 */ /* 0x080fe400000f0eff */
[----:B------:R-:W-:Y:S02]  /*1760*/  LEA R115, R15, R129, 0x2 ;  /* 0x000000810f737211 */ /* 0x000fe400078e10ff */
[----:B------:R-:W-:Y:S01]  /*1770*/  LEA.HI.X.SX32 R95, R111, R0, 0x1, P1 ;  /* 0x000000006f5f7211 */ /* 0x000fe200008f0eff */
[----:B------:R0:W3:Y:S01]  /*1780*/  LDG.E.U16 R107, [R90.64] ;  /* 0x000000065a6b7981 */ /* 0x0000e2000c1e1500 */
[-C--:B------:R-:W-:Y:S01]  /*1790*/  LEA R92, P1, R105, R2.reuse, 0x1 ;  /* 0x00000002695c7211 */ /* 0x080fe200078208ff */
[----:B------:R-:W-:Y:S01]  /*17a0*/  IMAD R131, R15, 0x4, R115 ;  /* 0x000000040f837824 */ /* 0x000fe200078e0273 */
[----:B-1----:R-:W-:Y:S01]  /*17b0*/  LEA R86, P0, R117, R2, 0x1 ;  /* 0x0000000275567211 */ /* 0x002fe200078008ff */
[----:B------:R1:W3:Y:S01]  /*17c0*/  LDG.E.U16 R103, [R94.64] ;  /* 0x000000065e677981 */ /* 0x0002e2000c1e1500 */
[-C--:B------:R-:W-:Y:S01]  /*17d0*/  LEA.HI.X.SX32 R93, R105, R0.reuse, 0x1, P1 ;  /* 0x00000000695d7211 */ /* 0x080fe200008f0eff */
[----:B------:R-:W-:Y:S01]  /*17e0*/  IMAD R105, R15, 0x4, R131 ;  /* 0x000000040f697824 */ /* 0x000fe200078e0283 */
[----:B------:R-:W-:-:S02]  /*17f0*/  LEA.HI.X.SX32 R87, R117, R0, 0x1, P0 ;  /* 0x0000000075577211 */ /* 0x000fc400000f0eff */
[----:B------:R-:W-:Y:S01]  /*1800*/  LEA R110, P0, R119, R2, 0x1 ;  /* 0x00000002776e7211 */ /* 0x000fe200078008ff */
[----:B------:R0:W3:Y:S01]  /*1810*/  LDG.E.U16 R109, [R92.64] ;  /* 0x000000065c6d7981 */ /* 0x0000e2000c1e1500 */
[----:B-1----:R-:W-:-:S03]  /*1820*/  LEA R95, R15, R105, 0x2 ;  /* 0x000000690f5f7211 */ /* 0x002fc600078e10ff */
[----:B------:R1:W3:Y:S01]  /*1830*/  LDG.E.U16 R108, [R86.64] ;  /* 0x00000006566c7981 */ /* 0x0002e2000c1e1500 */
[----:B------:R-:W-:Y:S01]  /*1840*/  LEA.HI.X.SX32 R111, R119, R0, 0x1, P0 ;  /* 0x00000000776f7211 */ /* 0x000fe200000f0eff */
[----:B------:R-:W-:Y:S01]  /*1850*/  IMAD R117, R15, 0x4, R95 ;  /* 0x000000040f757824 */ /* 0x000fe200078e025f */
[----:B------:R-:W-:-:S03]  /*1860*/  LEA R84, P0, R121, R2, 0x1 ;  /* 0x0000000279547211 */ /* 0x000fc600078008ff */
[----:B------:R0:W3:Y:S01]  /*1870*/  LDG.E.U16 R110, [R110.64] ;  /* 0x000000066e6e7981 */ /* 0x0000e2000c1e1500 */
[----:B------:R-:W-:Y:S01]  /*1880*/  IMAD R119, R15, 0x4, R117 ;  /* 0x000000040f777824 */ /* 0x000fe200078e0275 */
[----:B------:R-:W-:Y:S02]  /*1890*/  LEA.HI.X.SX32 R85, R121, R0, 0x1, P0 ;  /* 0x0000000079557211 */ /* 0x000fe400000f0eff */
[-C--:B------:R-:W-:Y:S02]  /*18a0*/  LEA R88, P0, R123, R2.reuse, 0x1 ;  /* 0x000000027b587211 */ /* 0x080fe400078008ff */
[----:B------:R-:W-:Y:S01]  /*18b0*/  LEA R121, R15, R119, 0x2 ;  /* 0x000000770f797211 */ /* 0x000fe200078e10ff */
[----:B------:R5:W3:Y:S01]  /*18c0*/  LDG.E.U16 R145, [R84.64] ;  /* 0x0000000654917981 */ /* 0x000ae2000c1e1500 */
[----:B-1----:R-:W-:Y:S02]  /*18d0*/  LEA R86, P1, R125, R2, 0x1 ;  /* 0x000000027d567211 */ /* 0x002fe400078208ff */
[-C--:B------:R-:W-:Y:S01]  /*18e0*/  LEA.HI.X.SX32 R89, R123, R0.reuse, 0x1, P0 ;  /* 0x000000007b597211 */ /* 0x080fe200000f0eff */
[----:B------:R-:W-:Y:S01]  /*18f0*/  IMAD R123, R15, 0x4, R121 ;  /* 0x000000040f7b7824 */ /* 0x000fe200078e0279 */
[----:B------:R-:W-:-:S02]  /*1900*/  LEA.HI.X.SX32 R87, R125, R0, 0x1, P1 ;  /* 0x000000007d577211 */ /* 0x000fc400008f0eff */
[-C--:B0-----:R-:W-:Y:S01]  /*1910*/  LEA R90, P0, R99, R2.reuse, 0x1 ;  /* 0x00000002635a7211 */ /* 0x081fe200078008ff */
[----:B------:R-:W-:Y:S01]  /*1920*/  IMAD R125, R15, 0x4, R123 ;  /* 0x000000040f7d7824 */ /* 0x000fe200078e027b */
[----:B------:R-:W-:Y:S01]  /*1930*/  LEA R98, P1, R131, R2, 0x1 ;  /* 0x0000000283627211 */ /* 0x000fe200078208ff */
[----:B------:R0:W3:Y:S01]  /*1940*/  LDG.E.U16 R147, [R86.64] ;  /* 0x0000000656937981 */ /* 0x0000e2000c1e1500 */
[----:B------:R-:W-:Y:S02]  /*1950*/  LEA.HI.X.SX32 R91, R99, R0, 0x1, P0 ;  /* 0x00000000635b7211 */ /* 0x000fe400000f0eff */
[----:B------:R-:W-:Y:S01]  /*1960*/  LEA R92, P0, R127, R2, 0x1 ;  /* 0x000000027f5c7211 */ /* 0x000fe200078008ff */
[----:B------:R1:W3:Y:S01]  /*1970*/  LDG.E.U16 R112, [R88.64] ;  /* 0x0000000658707981 */ /* 0x0002e2000c1e1500 */
[----:B------:R-:W-:Y:S02]  /*1980*/  LEA R111, R15, R125, 0x2 ;  /* 0x0000007d0f6f7211 */ /* 0x000fe400078e10ff */
[----:B------:R-:W-:Y:S01]  /*1990*/  LEA.HI.X.SX32 R93, R127, R0, 0x1, P0 ;  /* 0x000000007f5d7211 */ /* 0x000fe200000f0eff */
[----:B------:R0:W3:Y:S02]  /*19a0*/  LDG.E.U16 R114, [R90.64] ;  /* 0x000000065a727981 */ /* 0x0000e4000c1e1500 */
[----:B------:R-:W-:Y:S01]  /*19b0*/  IMAD R127, R15, 0x4, R111 ;  /* 0x000000040f7f7824 */ /* 0x000fe200078e026f */
[----:B-----5:R-:W-:Y:S01]  /*19c0*/  LEA R84, P0, R129, R2, 0x1 ;  /* 0x0000000281547211 */ /* 0x020fe200078008ff */
[----:B------:R5:W3:Y:S02]  /*19d0*/  LDG.E.U16 R149, [R92.64] ;  /* 0x000000065c957981 */ /* 0x000ae4000c1e1500 */
[----:B------:R-:W-:Y:S01]  /*19e0*/  IMAD R133, R15, 0x4, R127 ;  /* 0x000000040f857824 */ /* 0x000fe200078e027f */
[----:B------:R-:W-:-:S04]  /*19f0*/  LEA.HI.X.SX32 R85, R129, R0, 0x1, P0 ;  /* 0x0000000081557211 */ /* 0x000fc800000f0eff */
[----:B------:R-:W-:Y:S01]  /*1a00*/  LEA R129, R15, R133, 0x2 ;  /* 0x000000850f817211 */ /* 0x000fe200078e10ff */
[----:B------:R5:W3:Y:S01]  /*1a10*/  LDG.E.U16 R151, [R84.64] ;  /* 0x0000000654977981 */ /* 0x000ae2000c1e1500 */
[----:B------:R-:W-:-:S03]  /*1a20*/  LEA.HI.X.SX32 R99, R131, R0, 0x1, P1 ;  /* 0x0000000083637211 */ /* 0x000fc600008f0eff */
[----:B0-----:R-:W-:Y:S01]  /*1a30*/  IMAD R87, R15, 0x4, R129 ;  /* 0x000000040f577824 */ /* 0x001fe200078e0281 */
[----:B-1----:R-:W-:Y:S01]  /*1a40*/  LEA R88, P0, R95, R2, 0x1 ;  /* 0x000000025f587211 */ /* 0x002fe200078008ff */
[----:B------:R0:W3:Y:S02]  /*1a50*/  LDG.E.U16 R153, [R98.64] ;  /* 0x0000000662997981 */ /* 0x0000e4000c1e1500 */
[----:B------:R-:W-:Y:S01]  /*1a60*/  IMAD R131, R15, 0x4, R87 ;  /* 0x000000040f837824 */ /* 0x000fe200078e0257 */
[----:B------:R-:W-:Y:S02]  /*1a70*/  LEA.HI.X.SX32 R89, R95, R0, 0x1, P0 ;  /* 0x000000005f597211 */ /* 0x000fe400000f0eff */
[-C--:B------:R-:W-:Y:S02]  /*1a80*/  LEA R94, P0, R119, R2.reuse, 0x1 ;  /* 0x00000002775e7211 */ /* 0x080fe400078008ff */
[----:B------:R-:W-:Y:S01]  /*1a90*/  LEA R135, R15, R131, 0x2 ;  /* 0x000000830f877211 */ /* 0x000fe200078e10ff */
[----:B------:R1:W4:Y:S01]  /*1aa0*/  LDG.E.U16 R155, [R88.64] ;  /* 0x00000006589b7981 */ /* 0x000322000c1e1500 */
[----:B------:R-:W-:-:S02]  /*1ab0*/  LEA R90, P1, R123, R2, 0x1 ;  /* 0x000000027b5a7211 */ /* 0x000fc400078208ff */
[-C--:B------:R-:W-:Y:S01]  /*1ac0*/  LEA.HI.X.SX32 R95, R119, R0.reuse, 0x1, P0 ;  /* 0x00000000775f7211 */ /* 0x080fe200000f0eff */
[----:B------:R-:W-:Y:S01]  /*1ad0*/  IMAD R119, R15, 0x4, R135 ;  /* 0x000000040f777824 */ /* 0x000fe200078e0287 */
[----:B------:R-:W-:Y:S02]  /*1ae0*/  LEA.HI.X.SX32 R91, R123, R0, 0x1, P1 ;  /* 0x000000007b5b7211 */ /* 0x000fe400008f0eff */
[----:B-----5:R-:W-:Y:S01]  /*1af0*/  LEA R84, P0, R111, R2, 0x1 ;  /* 0x000000026f547211 */ /* 0x020fe200078008ff */
[----:B------:R-:W-:Y:S01]  /*1b00*/  IMAD R123, R15, 0x4, R119 ;  /* 0x000000040f7b7824 */ /* 0x000fe200078e0277 */
[----:B------:R5:W4:Y:S02]  /*1b10*/  LDG.E.U16 R157, [R94.64] ;  /* 0x000000065e9d7981 */ /* 0x000b24000c1e1500 */
[----:B------:R-:W-:Y:S02]  /*1b20*/  LEA.HI.X.SX32 R85, R111, R0, 0x1, P0 ;  /* 0x000000006f557211 */ /* 0x000fe400000f0eff */
[----:B------:R-:W-:Y:S01]  /*1b30*/  LEA R111, R15, R123, 0x2 ;  /* 0x0000007b0f6f7211 */ /* 0x000fe200078e10ff */
[----:B------:R5:W4:Y:S01]  /*1b40*/  LDG.E.U16 R159, [R90.64] ;  /* 0x000000065a9f7981 */ /* 0x000b22000c1e1500 */
[----:B------:R-:W-:-:S03]  /*1b50*/  LEA R92, P0, R133, R2, 0x1 ;  /* 0x00000002855c7211 */ /* 0x000fc600078008ff */
[----:B0-----:R-:W-:Y:S01]  /*1b60*/  IMAD R99, R15, 0x4, R111 ;  /* 0x000000040f637824 */ /* 0x001fe200078e026f */
[----:B------:R-:W-:Y:S01]  /*1b70*/  LEA.HI.X.SX32 R93, R133, R0, 0x1, P0 ;  /* 0x00000000855d7211 */ /* 0x000fe200000f0eff */
[----:B------:R0:W4:Y:S02]  /*1b80*/  LDG.E.U16 R161, [R84.64] ;  /* 0x0000000654a17981 */ /* 0x000124000c1e1500 */
[----:B------:R-:W-:Y:S01]  /*1b90*/  IMAD R133, R15, 0x4, R99 ;  /* 0x000000040f857824 */ /* 0x000fe200078e0263 */
[----:B-1----:R-:W-:Y:S01]  /*1ba0*/  LEA R88, P0, R135, R2, 0x1 ;  /* 0x0000000287587211 */ /* 0x002fe200078008ff */
[----:B------:R1:W4:Y:S03]  /*1bb0*/  LDG.E.U16 R163, [R92.64] ;  /* 0x000000065ca37981 */ /* 0x000326000c1e1500 */
[----:B------:R-:W-:Y:S02]  /*1bc0*/  LEA R137, R15, R133, 0x2 ;  /* 0x000000850f897211 */ /* 0x000fe400078e10ff */
[----:B------:R-:W-:-:S03]  /*1bd0*/  LEA.HI.X.SX32 R89, R135, R0, 0x1, P0 ;  /* 0x0000000087597211 */ /* 0x000fc600000f0eff */
[----:B------:R-:W-:Y:S01]  /*1be0*/  IMAD R135, R15, 0x4, R137 ;  /* 0x000000040f877824 */ /* 0x000fe200078e0289 */
[-C--:B------:R-:W-:Y:S01]  /*1bf0*/  LEA R86, P1, R87, R2.reuse, 0x1 ;  /* 0x0000000257567211 */ /* 0x080fe200078208ff */
[----:B------:R0:W4:Y:S01]  /*1c00*/  LDG.E.U16 R167, [R88.64] ;  /* 0x0000000658a77981 */ /* 0x000122000c1e1500 */
[----:B-----5:R-:W-:Y:S01]  /*1c10*/  LEA R94, P0, R123, R2, 0x1 ;  /* 0x000000027b5e7211 */ /* 0x020fe200078008ff */
[----:B------:R-:W-:Y:S01]  /*1c20*/  IMAD R139, R15, 0x4, R135 ;  /* 0x000000040f8b7824 */ /* 0x000fe200078e0287 */
[-C--:B------:R-:W-:Y:S02]  /*1c30*/  LEA.HI.X.SX32 R87, R87, R0.reuse, 0x1, P1 ;  /* 0x0000000057577211 */ /* 0x080fe400008f0eff */
[----:B------:R-:W-:Y:S02]  /*1c40*/  LEA.HI.X.SX32 R95, R123, R0, 0x1, P0 ;  /* 0x000000007b5f7211 */ /* 0x000fe400000f0eff */
[----:B------:R-:W-:Y:S01]  /*1c50*/  LEA R90, P1, R99, R2, 0x1 ;  /* 0x00000002635a7211 */ /* 0x000fe200078208ff */
[----:B------:R5:W4:Y:S01]  /*1c60*/  LDG.E.U16 R165, [R86.64] ;  /* 0x0000000656a57981 */ /* 0x000b22000c1e1500 */
[----:B------:R-:W-:-:S02]  /*1c70*/  LEA R123, R15, R139, 0x2 ;  /* 0x0000008b0f7b7211 */ /* 0x000fc400078e10ff */
[----:B------:R-:W-:Y:S01]  /*1c80*/  LEA.HI.X.SX32 R91, R99, R0, 0x1, P1 ;  /* 0x00000000635b7211 */ /* 0x000fe200008f0eff */
[----:B------:R5:W4:Y:S01]  /*1c90*/  LDG.E.U16 R169, [R94.64] ;  /* 0x000000065ea97981 */ /* 0x000b22000c1e1500 */
[----:B0-----:R-:W-:Y:S01]  /*1ca0*/  LEA R84, P0, R137, R2, 0x1 ;  /* 0x0000000289547211 */ /* 0x001fe200078008ff */
[----:B------:R-:W-:Y:S02]  /*1cb0*/  IMAD R99, R15, 0x4, R123 ;  /* 0x000000040f637824 */ /* 0x000fe400078e027b */
[----:B------:R0:W4:Y:S01]  /*1cc0*/  LDG.E.U16 R171, [R90.64] ;  /* 0x000000065aab7981 */ /* 0x000122000c1e1500 */
[----:B------:R-:W-:Y:S01]  /*1cd0*/  LEA.HI.X.SX32 R85, R137, R0, 0x1, P0 ;  /* 0x0000000089557211 */ /* 0x000fe200000f0eff */
[----:B------:R-:W-:Y:S01]  /*1ce0*/  IMAD R137, R15, 0x4, R99 ;  /* 0x000000040f897824 */ /* 0x000fe200078e0263 */
[-C--:B-1----:R-:W-:Y:S02]  /*1cf0*/  LEA R92, P0, R139, R2.reuse, 0x1 ;  /* 0x000000028b5c7211 */ /* 0x082fe400078008ff */
[----:B-----5:R-:W-:Y:S01]  /*1d00*/  LEA R86, P1, R99, R2, 0x1 ;  /* 0x0000000263567211 */ /* 0x020fe200078208ff */
[----:B------:R1:W5:Y:S01]  /*1d10*/  LDG.E.U16 R173, [R84.64] ;  /* 0x0000000654ad7981 */ /* 0x000362000c1e1500 */
[----:B------:R-:W-:-:S02]  /*1d20*/  LEA R141, R15, R137, 0x2 ;  /* 0x000000890f8d7211 */ /* 0x000fc400078e10ff */
[----:B------:R-:W-:-:S03]  /*1d30*/  LEA.HI.X.SX32 R93, R139, R0, 0x1, P0 ;  /* 0x000000008b5d7211 */ /* 0x000fc600000f0eff */
[----:B------:R-:W-:Y:S01]  /*1d40*/  IMAD R139, R15, 0x4, R141 ;  /* 0x000000040f8b7824 */ /* 0x000fe200078e028d */
[----:B------:R-:W-:Y:S01]  /*1d50*/  LEA.HI.X.SX32 R87, R99, R0, 0x1, P1 ;  /* 0x0000000063577211 */ /* 0x000fe200008f0eff */
[----:B------:R0:W4:Y:S02]  /*1d60*/  LDG.E.U16 R175, [R92.64] ;  /* 0x000000065caf7981 */ /* 0x000124000c1e1500 */
[----:B------:R-:W-:Y:S01]  /*1d70*/  IMAD R143, R15, 0x4, R139 ;  /* 0x000000040f8f7824 */ /* 0x000fe200078e028b */
[----:B------:R-:W-:-:S04]  /*1d80*/  LEA R88, P0, R141, R2, 0x1 ;  /* 0x000000028d587211 */ /* 0x000fc800078008ff */
[----:B------:R-:W-:Y:S02]  /*1d90*/  LEA R94, P1, R143, R2, 0x1 ;  /* 0x000000028f5e7211 */ /* 0x000fe400078208ff */
[-C--:B------:R-:W-:Y:S02]  /*1da0*/  LEA.HI.X.SX32 R89, R141, R0.reuse, 0x1, P0 ;  /* 0x000000008d597211 */ /* 0x080fe400000f0eff */
[----:B------:R-:W-:Y:S01]  /*1db0*/  LEA.HI.X.SX32 R95, R143, R0, 0x1, P1 ;  /* 0x000000008f5f7211 */ /* 0x000fe200008f0eff */
[----:B------:R0:W4:Y:S04]  /*1dc0*/  LDG.E.U16 R141, [R86.64] ;  /* 0x00000006568d7981 */ /* 0x000128000c1e1500 */
[----:B------:R0:W4:Y:S04]  /*1dd0*/  LDG.E.U16 R177, [R88.64] ;  /* 0x0000000658b17981 */ /* 0x000128000c1e1500 */
[----:B------:R0:W5:Y:S01]  /*1de0*/  LDG.E.U16 R179, [R94.64] ;  /* 0x000000065eb37981 */ /* 0x000162000c1e1500 */
[----:B-1----:R-:W-:-:S04]  /*1df0*/  LEA R84, P1, R115, R2, 0x1 ;  /* 0x0000000273547211 */ /* 0x002fc800078208ff */
[----:B------:R-:W-:Y:S02]  /*1e00*/  LEA.HI.X.SX32 R85, R115, R0, 0x1, P1 ;  /* 0x0000000073557211 */ /* 0x000fe400008f0eff */
[-C--:B0-----:R-:W-:Y:S02]  /*1e10*/  LEA R92, P1, R117, R2.reuse, 0x1 ;  /* 0x00000002755c7211 */ /* 0x081fe400078208ff */
[----:B------:R-:W-:Y:S01]  /*1e20*/  LEA R90, P0, R113, R2, 0x1 ;  /* 0x00000002715a7211 */ /* 0x000fe200078008ff */
[----:B------:R0:W5:Y:S01]  /*1e30*/  LDG.E.U16 R115, [R84.64] ;  /* 0x0000000654737981 */ /* 0x000162000c1e1500 */
[----:B------:R-:W-:Y:S02]  /*1e40*/  LEA.HI.X.SX32 R93, R117, R0, 0x1, P1 ;  /* 0x00000000755d7211 */ /* 0x000fe400008f0eff */
[----:B------:R-:W-:Y:S02]  /*1e50*/  LEA R94, P1, R127, R2, 0x1 ;  /* 0x000000027f5e7211 */ /* 0x000fe400078208ff */
[----:B------:R-:W-:Y:S01]  /*1e60*/  LEA.HI.X.SX32 R91, R113, R0, 0x1, P0 ;  /* 0x00000000715b7211 */ /* 0x000fe200000f0eff */
[----:B------:R1:W5:Y:S01]  /*1e70*/  LDG.E.U16 R117, [R92.64] ;  /* 0x000000065c757981 */ /* 0x000362000c1e1500 */
[----:B------:R-:W-:-:S02]  /*1e80*/  LEA R15, R15, R143, 0x2 ;  /* 0x0000008f0f0f7211 */ /* 0x000fc400078e10ff */
[----:B------:R-:W-:Y:S01]  /*1e90*/  LEA R98, P0, R105, R2, 0x1 ;  /* 0x0000000269627211 */ /* 0x000fe200078008ff */
[----:B------:R1:W5:Y:S01]  /*1ea0*/  LDG.E.U16 R113, [R90.64] ;  /* 0x000000065a717981 */ /* 0x000362000c1e1500 */
[----:B------:R-:W-:Y:S02]  /*1eb0*/  LEA.HI.X.SX32 R95, R127, R0, 0x1, P1 ;  /* 0x000000007f5f7211 */ /* 0x000fe400008f0eff */
[----:B0-----:R-:W-:Y:S02]  /*1ec0*/  LEA R84, P1, R15, R2, 0x1 ;  /* 0x000000020f547211 */ /* 0x001fe400078208ff */
[----:B------:R-:W-:Y:S02]  /*1ed0*/  LEA.HI.X.SX32 R99, R105, R0, 0x1, P0 ;  /* 0x0000000069637211 */ /* 0x000fe400000f0eff */
[----:B------:R-:W-:Y:S02]  /*1ee0*/  LEA R86, P0, R121, R2, 0x1 ;  /* 0x0000000279567211 */ /* 0x000fe400078008ff */
[-C--:B------:R-:W-:Y:S01]  /*1ef0*/  LEA.HI.X.SX32 R85, R15, R0.reuse, 0x1, P1 ;  /* 0x000000000f557211 */ /* 0x080fe200008f0eff */
[----:B------:R0:W5:Y:S01]  /*1f00*/  LDG.E.U16 R116, [R98.64] ;  /* 0x0000000662747981 */ /* 0x000162000c1e1500 */
[----:B------:R-:W-:-:S02]  /*1f10*/  LEA.HI.X.SX32 R87, R121, R0, 0x1, P0 ;  /* 0x0000000079577211 */ /* 0x000fc400000f0eff */
[C---:B------:R-:W-:Y:S01]  /*1f20*/  LEA R88, P0, R125.reuse, R2, 0x1 ;  /* 0x000000027d587211 */ /* 0x040fe200078008ff */
[----:B------:R0:W5:Y:S03]  /*1f30*/  LDG.E.U16 R122, [R84.64] ;  /* 0x00000006547a7981 */ /* 0x000166000c1e1500 */
[----:B------:R-:W-:Y:S01]  /*1f40*/  LEA.HI.X.SX32 R89, R125, R0, 0x1, P0 ;  /* 0x000000007d597211 */ /* 0x000fe200000f0eff */
[----:B------:R0:W5:Y:S01]  /*1f50*/  LDG.E.U16 R118, [R86.64] ;  /* 0x0000000656767981 */ /* 0x000162000c1e1500 */
[-C--:B-1----:R-:W-:Y:S02]  /*1f60*/  LEA R90, P0, R129, R2.reuse, 0x1 ;  /* 0x00000002815a7211 */ /* 0x082fe400078008ff */
[----:B------:R-:W-:Y:S01]  /*1f70*/  LEA R92, P1, R131, R2, 0x1 ;  /* 0x00000002835c7211 */ /* 0x000fe200078208ff */
[----:B------:R1:W5:Y:S01]  /*1f80*/  LDG.E.U16 R120, [R88.64] ;  /* 0x0000000658787981 */ /* 0x000362000c1e1500 */
[----:B------:R-:W-:-:S03]  /*1f90*/  LEA.HI.X.SX32 R91, R129, R0, 0x1, P0 ;  /* 0x00000000815b7211 */ /* 0x000fc600000f0eff */
[----:B------:R1:W5:Y:S01]  /*1fa0*/  LDG.E.U16 R15, [R94.64] ;  /* 0x000000065e0f7981 */ /* 0x000362000c1e1500 */
[----:B0-----:R-:W-:Y:S02]  /*1fb0*/  LEA R86, P0, R119, R2, 0x1 ;  /* 0x0000000277567211 */ /* 0x001fe400078008ff */
[-C--:B------:R-:W-:Y:S01]  /*1fc0*/  LEA.HI.X.SX32 R93, R131, R0.reuse, 0x1, P1 ;  /* 0x00000000835d7211 */ /* 0x080fe200008f0eff */
[----:B------:R0:W5:Y:S01]  /*1fd0*/  LDG.E.U16 R121, [R90.64] ;  /* 0x000000065a797981 */ /* 0x000162000c1e1500 */
[----:B------:R-:W-:Y:S02]  /*1fe0*/  LEA.HI.X.SX32 R87, R119, R0, 0x1, P0 ;  /* 0x0000000077577211 */ /* 0x000fe400000f0eff */
[-C--:B-1----:R-:W-:Y:S01]  /*1ff0*/  LEA R88, P0, R133, R2.reuse, 0x1 ;  /* 0x0000000285587211 */ /* 0x082fe200078008ff */
[----:B------:R-:W5:Y:S01]  /*2000*/  LDG.E.U16 R92, [R92.64] ;  /* 0x000000065c5c7981 */ /* 0x000f62000c1e1500 */
[----:B------:R-:W-:Y:S02]  /*2010*/  LEA R98, P1, R111, R2, 0x1 ;  /* 0x000000026f627211 */ /* 0x000fe400078208ff */
[-C--:B------:R-:W-:Y:S01]  /*2020*/  LEA.HI.X.SX32 R89, R133, R0.reuse, 0x1, P0 ;  /* 0x0000000085597211 */ /* 0x080fe200000f0eff */
[----:B------:R-:W5:Y:S01]  /*2030*/  LDG.E.U16 R86, [R86.64] ;  /* 0x0000000656567981 */ /* 0x000f62000c1e1500 */
[----:B------:R-:W-:-:S02]  /*2040*/  LEA.HI.X.SX32 R99, R111, R0, 0x1, P1 ;  /* 0x000000006f637211 */ /* 0x000fc400008f0eff */
[-C--:B------:R-:W-:Y:S01]  /*2050*/  LEA R84, P0, R135, R2.reuse, 0x1 ;  /* 0x0000000287547211 */ /* 0x080fe200078008ff */
[----:B------:R-:W5:Y:S01]  /*2060*/  LDG.E.U16 R88, [R88.64] ;  /* 0x0000000658587981 */ /* 0x000f62000c1e1500 */
[----:B------:R-:W-:Y:S02]  /*2070*/  LEA R94, P1, R123, R2, 0x1 ;  /* 0x000000027b5e7211 */ /* 0x000fe400078208ff */
[----:B------:R-:W-:Y:S01]  /*2080*/  LEA.HI.X.SX32 R85, R135, R0, 0x1, P0 ;  /* 0x0000000087557211 */ /* 0x000fe200000f0eff */
[----:B------:R-:W5:Y:S01]  /*2090*/  LDG.E.U16 R98, [R98.64] ;  /* 0x0000000662627981 */ /* 0x000f62000c1e1500 */
[----:B0-----:R-:W-:Y:S02]  /*20a0*/  LEA R90, P0, R137, R2, 0x1 ;  /* 0x00000002895a7211 */ /* 0x001fe400078008ff */
[----:B------:R-:W-:Y:S01]  /*20b0*/  LEA.HI.X.SX32 R95, R123, R0, 0x1, P1 ;  /* 0x000000007b5f7211 */ /* 0x000fe200008f0eff */
[----:B------:R-:W5:Y:S01]  /*20c0*/  LDG.E.U16 R84, [R84.64] ;  /* 0x0000000654547981 */ /* 0x000f62000c1e1500 */
[----:B------:R-:W-:-:S02]  /*20d0*/  LEA R104, P1, R139, R2, 0x1 ;  /* 0x000000028b687211 */ /* 0x000fc400078208ff */
[-C--:B------:R-:W-:Y:S01]  /*20e0*/  LEA.HI.X.SX32 R91, R137, R0.reuse, 0x1, P0 ;  /* 0x00000000895b7211 */ /* 0x080fe200000f0eff */
[----:B------:R-:W5:Y:S01]  /*20f0*/  LDG.E.U16 R94, [R94.64] ;  /* 0x000000065e5e7981 */ /* 0x000f62000c1e1500 */
[----:B------:R-:W-:-:S03]  /*2100*/  LEA.HI.X.SX32 R105, R139, R0, 0x1, P1 ;  /* 0x000000008b697211 */ /* 0x000fc600008f0eff */
[----:B------:R-:W5:Y:S04]  /*2110*/  LDG.E.U16 R90, [R90.64] ;  /* 0x000000065a5a7981 */ /* 0x000f68000c1e1500 */
[----:B------:R-:W5:Y:S01]  /*2120*/  LDG.E.U16 R104, [R104.64] ;  /* 0x0000000668687981 */ /* 0x000f62000c1e1500 */
[C---:B------:R-:W-:Y:S02]  /*2130*/  LOP3.LUT R124, R180.reuse, 0xff, RZ, 0xc0, !PT ;  /* 0x000000ffb47c7812 */ /* 0x040fe400078ec0ff */
[----:B------:R-:W-:-:S03]  /*2140*/  LOP3.LUT R0, R180, 0xc0, RZ, 0xc0, !PT ;  /* 0x000000c0b4007812 */ /* 0x000fc600078ec0ff */
[----:B------:R-:W-:Y:S01]  /*2150*/  IMAD.SHL.U32 R225, R124, 0x2, RZ ;  /* 0x000000027ce17824 */ /* 0x000fe200078e00ff */
[----:B------:R-:W-:-:S04]  /*2160*/  SHF.R.U32.HI R0, RZ, 0x2, R0 ;  /* 0x00000002ff007819 */ /* 0x000fc80000011600 */
[----:B------:R-:W-:-:S04]  /*2170*/  LOP3.LUT R0, R225, R0, RZ, 0x3c, !PT ;  /* 0x00000000e1007212 */ /* 0x000fc800078e3cff */
[----:B------:R-:W-:Y:S01]  /*2180*/  LOP3.LUT R128, R0, 0x40, RZ, 0x3c, !PT ;  /* 0x0000004000807812 */ /* 0x000fe200078e3cff */
[----:B--2---:R-:W-:Y:S04]  /*2190*/  STS.U16 [R0], R3 ;  /* 0x0000000300007388 */ /* 0x004fe80000000400 */
[----:B------:R-:W-:Y:S04]  /*21a0*/  STS.U16 [R0+0x400], R5 ;  /* 0x0004000500007388 */ /* 0x000fe80000000400 */
        /* <DEDUP_REMOVED lines=27> */
[----:B---3--:R-:W-:Y:S04]  /*2360*/  STS.U16 [R0+0x7400], R63 ;  /* 0x0074003f00007388 */ /* 0x008fe80000000400 */
        /* <DEDUP_REMOVED lines=20> */
[----:B----4-:R-:W-:Y:S04]  /*24b0*/  STS.U16 [R0+0xc800], R155 ;  /* 0x00c8009b00007388 */ /* 0x010fe80000000400 */
        /* <DEDUP_REMOVED lines=8> */
[----:B-----5:R-:W-:Y:S04]  /*2540*/  STS.U16 [R0+0xec00], R173 ;  /* 0x00ec00ad00007388 */ /* 0x020fe80000000400 */
[----:B------:R-:W-:Y:S04]  /*2550*/  STS.U16 [R0+0xf000], R175 ;  /* 0x00f000af00007388 */ /* 0x000fe80000000400 */
[----:B------:R-:W-:Y:S04]  /*2560*/  STS.U16 [R0+0xf400], R141 ;  /* 0x00f4008d00007388 */ /* 0x000fe80000000400 */
[----:B------:R-:W-:Y:S04]  /*2570*/  STS.U16 [R0+0xf800], R177 ;  /* 0x00f800b100007388 */ /* 0x000fe80000000400 */
[----:B------:R-:W-:Y:S04]  /*2580*/  STS.U16 [R0+0xfc00], R179 ;  /* 0x00fc00b300007388 */ /* 0x000fe80000000400 */
[----:B------:R0:W-:Y:S04]  /*2590*/  STS.U16 [R128+0x200], R4 ;  /* 0x0002000480007388 */ /* 0x0001e80000000400 */
        /* <DEDUP_REMOVED lines=27> */
[----:B------:R-:W-:Y:S01]  /*2750*/  STS.U16 [R128+0x7200], R62 ;  /* 0x0072003e80007388 */ /* 0x000fe20000000400 */
[----:B------:R-:W-:-:S03]  /*2760*/  IMAD.MOV.U32 R2, RZ, RZ, 0x3f800000 ;  /* 0x3f800000ff027424 */ /* 0x000fc600078e00ff */
[----:B------:R-:W-:Y:S04]  /*2770*/  STS.U16 [R128+0x7600], R64 ;  /* 0x0076004080007388 */ /* 0x000fe80000000400 */
[----:B------:R-:W-:Y:S01]  /*2780*/  STS.U16 [R128+0xfe00], R122 ;  /* 0x00fe007a80007388 */ /* 0x000fe20000000400 */
[----:B0-----:R-:W-:-:S03]  /*2790*/  MOV R4, 0x3f800000 ;  /* 0x3f80000000047802 */ /* 0x001fc60000000f00 */
[----:B------:R-:W-:Y:S01]  /*27a0*/  STS.U16 [R128+0x7a00], R66 ;  /* 0x007a004280007388 */ /* 0x000fe20000000400 */
[----:B------:R-:W-:-:S03]  /*27b0*/  IMAD.MOV.U32 R3, RZ, RZ, 0x3f800000 ;  /* 0x3f800000ff037424 */ /* 0x000fc600078e00ff */
[----:B------:R-:W-:Y:S04]  /*27c0*/  STS.U16 [R128+0x7e00], R68 ;  /* 0x007e004480007388 */ /* 0x000fe80000000400 */
[----:B------:R-:W-:Y:S04]  /*27d0*/  STS.U16 [R128+0x8200], R70 ;  /* 0x0082004680007388 */ /* 0x000fe80000000400 */
[----:B------:R-:W-:Y:S04]  /*27e0*/  STS.U16 [R128+0x8600], R72 ;  /* 0x0086004880007388 */ /* 0x000fe80000000400 */
[----:B------:R-:W-:Y:S04]  /*27f0*/  STS.U16 [R128+0x8a00], R74 ;  /* 0x008a004a80007388 */ /* 0x000fe80000000400 */
[----:B------:R-:W-:Y:S04]  /*2800*/  STS.U16 [R128+0x8e00], R76 ;  /* 0x008e004c80007388 */ /* 0x000fe80000000400 */
[----:B------:R-:W-:Y:S04]  /*2810*/  STS.U16 [R128+0x9200], R78 ;  /* 0x0092004e80007388 */ /* 0x000fe80000000400 */
[----:B------:R-:W-:Y:S04]  /*2820*/  STL [R1+0x24], R2 ;  /* 0x0000240201007387 */ /* 0x000fe80000100800 */
        /* <DEDUP_REMOVED lines=13> */
[----:B------:R0:W-:Y:S04]  /*2900*/  STL [R1+0x8], R2 ;  /* 0x0000080201007387 */ /* 0x0001e80000100800 */
[----:B------:R-:W-:Y:S04]  /*2910*/  STS.U16 [R128+0xb200], R110 ;  /* 0x00b2006e80007388 */ /* 0x000fe80000000400 */
[----:B------:R-:W-:Y:S01]  /*2920*/  STS.U16 [R128+0xb600], R112 ;  /* 0x00b6007080007388 */ /* 0x000fe20000000400 */
[----:B0-----:R-:W-:-:S03]  /*2930*/  IADD3 R2, R18, 0x40, RZ ;  /* 0x0000004012027810 */ /* 0x001fc60007ffe0ff */
[----:B------:R-:W-:Y:S01]  /*2940*/  STS.U16 [R128+0xba00], R114 ;  /* 0x00ba007280007388 */ /* 0x000fe20000000400 */
[----:B------:R-:W-:-:S03]  /*2950*/  ISETP.GE.AND P0, PT, R2, 0x1, PT ;  /* 0x000000010200780c */ /* 0x000fc60003f06270 */
        /* <DEDUP_REMOVED lines=12> */
[----:B------:R0:W-:Y:S01]  /*2a20*/  STS.U16 [R128+0xee00], R84 ;  /* 0x00ee005480007388 */ /* 0x0001e20000000400 */
[----:B------:R-:W-:-:S03]  /*2a30*/  MOV R237, 0xff800000 ;  /* 0xff80000000ed7802 */ /* 0x000fc60000000f00 */
[----:B------:R-:W-:Y:S01]  /*2a40*/  STS.U16 [R128+0xf200], R94 ;  /* 0x00f2005e80007388 */ /* 0x000fe20000000400 */
[----:B------:R-:W-:Y:S01]  /*2a50*/  IMAD.MOV.U32 R236, RZ, RZ, -0x800000 ;  /* 0xff800000ffec7424 */ /* 0x000fe200078e00ff */
[----:B------:R-:W-:Y:S02]  /*2a60*/  MOV R234, 0xff800000 ;  /* 0xff80000000ea7802 */ /* 0x000fe40000000f00 */
[----:B------:R1:W-:Y:S01]  /*2a70*/  STS.U16 [R128+0xf600], R90 ;  /* 0x00f6005a80007388 */ /* 0x0003e20000000400 */
[----:B------:R-:W-:Y:S01]  /*2a80*/  IMAD.MOV.U32 R235, RZ, RZ, -0x800000 ;  /* 0xff800000ffeb7424 */ /* 0x000fe200078e00ff */
[----:B------:R-:W-:Y:S01]  /*2a90*/  MOV R231, 0xff800000 ;  /* 0xff80000000e77802 */ /* 0x000fe20000000f00 */
[----:B------:R-:W-:Y:S01]  /*2aa0*/  IMAD.MOV.U32 R233, RZ, RZ, -0x800000 ;  /* 0xff800000ffe97424 */ /* 0x000fe200078e00ff */
[----:B------:R2:W-:Y:S01]  /*2ab0*/  STS.U16 [R128+0xfa00], R104 ;  /* 0x00fa006880007388 */ /* 0x0005e20000000400 */
[----:B------:R-:W-:Y:S01]  /*2ac0*/  IMAD.MOV.U32 R232, RZ, RZ, -0x800000 ;  /* 0xff800000ffe87424 */ /* 0x000fe200078e00ff */
[----:B------:R-:W-:Y:S01]  /*2ad0*/  CS2R R76, SRZ ;  /* 0x00000000004c7805 */ /* 0x000fe2000001ff00 */
[----:B------:R-:W-:Y:S01]  /*2ae0*/  IMAD.MOV.U32 R230, RZ, RZ, -0x800000 ;  /* 0xff800000ffe67424 */ /* 0x000fe200078e00ff */
[----:B------:R-:W-:Y:S01]  /*2af0*/  CS2R R78, SRZ ;  /* 0x00000000004e7805 */ /* 0x000fe2000001ff00 */
[----:B------:R-:W-:Y:S01]  /*2b00*/  CS2R R80, SRZ ;  /* 0x0000000000507805 */ /* 0x000fe2000001ff00 */
[----:B------:R-:W-:Y:S01]  /*2b10*/  CS2R R82, SRZ ;  /* 0x0000000000527805 */ /* 0x000fe2000001ff00 */
[----:B0-----:R-:W-:Y:S01]  /*2b20*/  CS2R R84, SRZ ;  /* 0x0000000000547805 */ /* 0x001fe2000001ff00 */
[----:B------:R-:W-:Y:S01]  /*2b30*/  CS2R R86, SRZ ;  /* 0x0000000000567805 */ /* 0x000fe2000001ff00 */
[----:B------:R-:W-:Y:S01]  /*2b40*/  CS2R R88, SRZ ;  /* 0x0000000000587805 */ /* 0x000fe2000001ff00 */
[----:B-1----:R-:W-:Y:S01]  /*2b50*/  CS2R R90, SRZ ;  /* 0x00000000005a7805 */ /* 0x002fe2000001ff00 */
[----:B------:R-:W-:Y:S01]  /*2b60*/  CS2R R92, SRZ ;  /* 0x00000000005c7805 */ /* 0x000fe2000001ff00 */
        /* <DEDUP_REMOVED lines=15> */
[----:B--2---:R-:W-:Y:S01]  /*2c60*/  CS2R R128, SRZ ;  /* 0x0000000000807805 */ /* 0x004fe2000001ff00 */
        /* <DEDUP_REMOVED lines=39> */
[----:B------:R-:W-:-:S02]  /*2ee0*/  LOP3.LUT R31, R180, 0x1c, RZ, 0xc0, !PT ;  /* 0x0000001cb41f7812 */ /* 0x000fc400078ec0ff */
[C---:B------:R-:W-:Y:S02]  /*2ef0*/  LOP3.LUT R29, R180.reuse, 0x3, RZ, 0xc0, !PT ;  /* 0x00000003b41d7812 */ /* 0x040fe400078ec0ff */
[C---:B------:R-:W-:Y:S02]  /*2f00*/  LOP3.LUT R27, R180.reuse, 0xe0, RZ, 0xc0, !PT ;  /* 0x000000e0b41b7812 */ /* 0x040fe400078ec0ff */
[----:B------:R-:W-:Y:S01]  /*2f10*/  SHF.L.U32 R2, R180, 0x2, RZ ;  /* 0x00000002b4027819 */ /* 0x000fe200000006ff */
[----:B------:R-:W-:Y:S05]  /*2f20*/  @!P0 BRA `(.L_x_0) ;  /* 0x0000d22000008947 */ /* 0x000fea0003800000 */
[----:B------:R-:W-:Y:S01]  /*2f30*/  IMAD R8, R132, c[0x0][0x1b8], RZ ;  /* 0x00006e0084087a24 */ /* 0x000fe200078e02ff */
[----:B------:R-:W-:Y:S01]  /*2f40*/  LOP3.LUT R2, R2, 0x7c, RZ, 0xc0, !PT ;  /* 0x0000007c02027812 */ /* 0x000fe200078ec0ff */
[----:B------:R-:W-:Y:S01]  /*2f50*/  IMAD.MOV.U32 R9, RZ, RZ, c[0x0][0x1b8] ;  /* 0x00006e00ff097624 */ /* 0x000fe200078e00ff */
[----:B------:R-:W-:Y:S01]  /*2f60*/  SHF.R.U32.HI R228, RZ, 0x1, R27 ;  /* 0x00000001ffe47819 */ /* 0x000fe2000001161b */
[C---:B------:R-:W-:Y:S01]  /*2f70*/  IMAD R3, R126.reuse, c[0x0][0x1a0], RZ ;  /* 0x000068007e037a24 */ /* 0x040fe200078e02ff */
[----:B------:R-:W-:Y:S01]  /*2f80*/  LEA R5, R31, R2, 0x5 ;  /* 0x000000021f057211 */ /* 0x000fe200078e28ff */
[----:B------:R-:W-:Y:S01]  /*2f90*/  IMAD R4, R126, c[0x0][0x1b0], RZ ;  /* 0x00006c007e047a24 */ /* 0x000fe200078e02ff */
[----:B------:R-:W-:Y:S01]  /*2fa0*/  LEA R12, R9, R8, 0x2 ;  /* 0x00000008090c7211 */ /* 0x000fe200078e10ff */
[----:B------:R-:W-:Y:S01]  /*2fb0*/  IMAD.SHL.U32 R92, R180, 0x80, RZ ;  /* 0x00000080b45c7824 */ /* 0x000fe200078e00ff */
[----:B------:R-:W-:Y:S01]  /*2fc0*/  LOP3.LUT R228, R5, R228, RZ, 0x3c, !PT ;  /* 0x000000e405e47212 */ /* 0x000fe200078e3cff */
[----:B------:R-:W-:Y:S01]  /*2fd0*/  IMAD R5, R124, c[0x0][0x1a8], RZ ;  /* 0x00006a007c057a24 */ /* 0x000fe200078e02ff */
[----:B------:R-:W-:Y:S01]  /*2fe0*/  MOV R6, c[0x0][0x1a8] ;  /* 0x00006a0000067a02 */ /* 0x000fe20000000f00 */
[----:B------:R-:W-:Y:S01]  /*2ff0*/  IMAD R14, R9, 0x4, R12 ;  /* 0x00000004090e7824 */ /* 0x000fe200078e020c */
[C---:B------:R-:W-:Y:S01]  /*3000*/  LOP3.LUT R2, R180.reuse, 0x3f, RZ, 0xc0, !PT ;  /* 0x0000003fb4027812 */ /* 0x040fe200078ec0ff */
[----:B------:R-:W-:Y:S01]  /*3010*/  IMAD.SHL.U32 R96, R180, 0x2, RZ ;  /* 0x00000002b4607824 */ /* 0x000fe200078e00ff */
[----:B------:R-:W-:Y:S01]  /*3020*/  LEA R7, R6, R5, 0x8 ;  /* 0x0000000506077211 */ /* 0x000fe200078e40ff */
[----:B------:R-:W-:Y:S01]  /*3030*/  IMAD.SHL.U32 R150, R31, 0x8, RZ ;  /* 0x000000081f967824 */ /* 0x000fe200078e00ff */
[----:B------:R-:W-:Y:S01]  /*3040*/  LEA R16, R9, R14, 0x2 ;  /* 0x0000000e09107211 */ /* 0x000fe200078e10ff */
[----:B------:R-:W-:Y:S01]  /*3050*/  IMAD R2, R2, c[0x0][0x1b4], RZ ;  /* 0x00006d0002027a24 */ /* 0x000fe200078e02ff */
[----:B------:R-:W-:Y:S01]  /*3060*/  LEA R6, P0, R3, c[0x0][0x168], 0x1 ;  /* 0x00005a0003067a11 */ /* 0x000fe200078008ff */
[----:B------:R-:W-:Y:S01]  /*3070*/  IMAD.MOV.U32 R164, RZ, RZ, -0x800000 ;  /* 0xff800000ffa47424 */ /* 0x000fe200078e00ff */
[----:B------:R-:W-:Y:S01]  /*3080*/  SHF.L.U32 R10, R4, 0x1, RZ ;  /* 0x00000001040a7819 */ /* 0x000fe200000006ff */
[----:B------:R-:W-:Y:S01]  /*3090*/  IMAD R20, R9, 0x4, R16 ;  /* 0x0000000409147824 */ /* 0x000fe200078e0210 */
[----:B------:R-:W-:Y:S01]  /*30a0*/  LEA.HI.X.SX32 R88, R3, c[0x0][0x16c], 0x1, P0 ;  /* 0x00005b0003587a11 */ /* 0x000fe200000f0eff */
[C---:B------:R-:W-:Y:S01]  /*30b0*/  IMAD.SHL.U32 R3, R2.reuse, 0x2, RZ ;  /* 0x0000000202037824 */ /* 0x040fe200078e00ff */
[----:B------:R-:W-:Y:S01]  /*30c0*/  LEA R220, P0, R5, R6, 0x1 ;  /* 0x0000000605dc7211 */ /* 0x000fe200078008ff */
[----:B------:R-:W-:Y:S01]  /*30d0*/  IMAD.HI R2, R2, 0x2, RZ ;  /* 0x0000000202027827 */ /* 0x000fe200078e02ff */
[----:B------:R-:W-:Y:S01]  /*30e0*/  LEA R22, R9, R20, 0x2 ;  /* 0x0000001409167211 */ /* 0x000fe200078e10ff */
[----:B------:R-:W-:Y:S01]  /*30f0*/  CS2R R110, SRZ ;  /* 0x00000000006e7805 */ /* 0x000fe2000001ff00 */
[----:B------:R-:W-:Y:S01]  /*3100*/  LEA R6, P1, R7, R6, 0x1 ;  /* 0x0000000607067211 */ /* 0x000fe200078208ff */
[----:B------:R-:W-:Y:S01]  /*3110*/  CS2R R112, SRZ ;  /* 0x0000000000707805 */ /* 0x000fe2000001ff00 */
[-C--:B------:R-:W-:Y:S01]  /*3120*/  LEA.HI.X.SX32 R221, R5, R88.reuse, 0x1, P0 ;  /* 0x0000005805dd7211 */ /* 0x080fe200000f0eff */
[----:B------:R-:W-:Y:S01]  /*3130*/  IMAD R24, R9, 0x4, R22 ;  /* 0x0000000409187824 */ /* 0x000fe200078e0216 */
[----:B------:R-:W-:Y:S01]  /*3140*/  LEA.HI.X.SX32 R7, R7, R88, 0x1, P1 ;  /* 0x0000005807077211 */ /* 0x000fe200008f0eff */
[----:B------:R-:W-:Y:S01]  /*3150*/  CS2R R114, SRZ ;  /* 0x0000000000727805 */ /* 0x000fe2000001ff00 */
[----:B------:R-:W-:Y:S01]  /*3160*/  LOP3.LUT R226, R180, 0x7, RZ, 0xc0, !PT ;  /* 0x00000007b4e27812 */ /* 0x000fe200078ec0ff */
[----:B------:R-:W-:Y:S01]  /*3170*/  CS2R R116, SRZ ;  /* 0x0000000000747805 */ /* 0x000fe2000001ff00 */
[----:B------:R-:W-:Y:S01]  /*3180*/  LEA R26, R9, R24, 0x2 ;  /* 0x00000018091a7211 */ /* 0x000fe200078e10ff */
[----:B------:R-:W-:Y:S01]  /*3190*/  CS2R R118, SRZ ;  /* 0x0000000000767805 */ /* 0x000fe2000001ff00 */
[----:B------:R-:W-:Y:S01]  /*31a0*/  IADD3 R10, P0, P1, R3, c[0x0][0x170], R10 ;  /* 0x00005c00030a7a10 */ /* 0x000fe2000791e00a */
[----:B------:R-:W-:Y:S01]  /*31b0*/  IMAD.HI R3, R4, 0x2, RZ ;  /* 0x0000000204037827 */ /* 0x000fe200078e02ff */
[----:B------:R-:W-:Y:S01]  /*31c0*/  SHF.L.U32 R5, R226, 0x4, RZ ;  /* 0x00000004e2057819 */ /* 0x000fe200000006ff */
[----:B------:R-:W-:Y:S01]  /*31d0*/  CS2R R120, SRZ ;  /* 0x0000000000787805 */ /* 0x000fe2000001ff00 */
[----:B------:R-:W-:Y:S01]  /*31e0*/  LEA R104, P2, R14, R10, 0x1 ;  /* 0x0000000a0e687211 */ /* 0x000fe200078408ff */
[----:B------:R-:W-:Y:S01]  /*31f0*/  IMAD R28, R9, 0x4, R26 ;  /* 0x00000004091c7824 */ /* 0x000fe200078e021a */
[----:B------:R-:W-:Y:S01]  /*3200*/  LOP3.LUT R229, R5, 0x780, R92, 0xf8, !PT ;  /* 0x0000078005e57812 */ /* 0x000fe200078ef85c */
[----:B------:R-:W-:Y:S01]  /*3210*/  CS2R R122, SRZ ;  /* 0x00000000007a7805 */ /* 0x000fe2000001ff00 */
[----:B------:R-:W-:Y:S01]  /*3220*/  IADD3.X R3, R2, c[0x0][0x174], R3, P0, P1 ;  /* 0x00005d0002037a10 */ /* 0x000fe200007e2403 */
[----:B------:R-:W-:Y:S01]  /*3230*/  CS2R R128, SRZ ;  /* 0x0000000000807805 */ /* 0x000fe2000001ff00 */
[----:B------:R-:W-:Y:S01]  /*3240*/  LEA R30, R9, R28, 0x2 ;  /* 0x0000001c091e7211 */ /* 0x000fe200078e10ff */
[----:B------:R-:W-:Y:S01]  /*3250*/  CS2R R130, SRZ ;  /* 0x0000000000827805 */ /* 0x000fe2000001ff00 */
[-C--:B------:R-:W-:Y:S01]  /*3260*/  LEA R108, P0, R8, R10.reuse, 0x1 ;  /* 0x0000000a086c7211 */ /* 0x080fe200078008ff */
[----:B------:R-:W-:Y:S01]  /*3270*/  CS2R R144, SRZ ;  /* 0x0000000000907805 */ /* 0x000fe2000001ff00 */
[-C--:B------:R-:W-:Y:S01]  /*3280*/  LEA R13, R27, R5.reuse, 0x8 ;  /* 0x000000051b0d7211 */ /* 0x080fe200078e40ff */
[C---:B------:R-:W-:Y:S01]  /*3290*/  IMAD R32, R9.reuse, 0x4, R30 ;  /* 0x0000000409207824 */ /* 0x040fe200078e021e */
[----:B------:R-:W-:Y:S01]  /*32a0*/  LEA R11, R226, R5, 0x7 ;  /* 0x00000005e20b7211 */ /* 0x000fe200078e38ff */
[----:B------:R-:W-:Y:S01]  /*32b0*/  CS2R R146, SRZ ;  /* 0x0000000000927805 */ /* 0x000fe2000001ff00 */
[----:B------:R-:W-:Y:S01]  /*32c0*/  LEA R106, P1, R12, R10, 0x1 ;  /* 0x0000000a0c6a7211 */ /* 0x000fe200078208ff */
[----:B------:R-:W-:Y:S01]  /*32d0*/  CS2R R176, SRZ ;  /* 0x0000000000b07805 */ /* 0x000fe2000001ff00 */
[C---:B------:R-:W-:Y:S01]  /*32e0*/  LEA R34, R9.reuse, R32, 0x2 ;  /* 0x0000002009227211 */ /* 0x040fe200078e10ff */
[----:B------:R-:W-:Y:S01]  /*32f0*/  CS2R R178, SRZ ;  /* 0x0000000000b27805 */ /* 0x000fe2000001ff00 */
[----:B------:R-:W-:Y:S01]  /*3300*/  LEA R102, P3, R16, R10, 0x1 ;  /* 0x0000000a10667211 */ /* 0x000fe200078608ff */
[----:B------:R-:W-:Y:S01]  /*3310*/  CS2R R192, SRZ ;  /* 0x0000000000c07805 */ /* 0x000fe2000001ff00 */
[-C--:B------:R-:W-:Y:S01]  /*3320*/  LEA.HI.X.SX32 R109, R8, R3.reuse, 0x1, P0 ;  /* 0x00000003086d7211 */ /* 0x080fe200000f0eff */
[----:B------:R-:W-:Y:S01]  /*3330*/  IMAD R36, R9, 0x4, R34 ;  /* 0x0000000409247824 */ /* 0x000fe200078e0222 */
[--C-:B------:R-:W-:Y:S01]  /*3340*/  LOP3.LUT R5, R5, 0x30, R96.reuse, 0x78, !PT ;  /* 0x0000003005057812 */ /* 0x100fe200078e7860 */
[----:B------:R-:W-:Y:S01]  /*3350*/  CS2R R194, SRZ ;  /* 0x0000000000c27805 */ /* 0x000fe2000001ff00 */
[--C-:B------:R-:W-:Y:S01]  /*3360*/  LOP3.LUT R13, R13, 0x30, R96.reuse, 0x78, !PT ;  /* 0x000000300d0d7812 */ /* 0x100fe200078e7860 */
[----:B------:R0:W-:Y:S01]  /*3370*/  STL.64 [R1+0x420], R108 ;  /* 0x0004206c01007387 */ /* 0x0001e20000100a00 */
[----:B------:R-:W-:Y:S01]  /*3380*/  LEA R38, R9, R36, 0x2 ;  /* 0x0000002409267211 */ /* 0x000fe200078e10ff */
[----:B------:R-:W-:Y:S01]  /*3390*/  CS2R R200, SRZ ;  /* 0x0000000000c87805 */ /* 0x000fe2000001ff00 */
[----:B------:R-:W-:Y:S01]  /*33a0*/  LOP3.LUT R11, R11, 0x10, R96, 0x78, !PT ;  /* 0x000000100b0b7812 */ /* 0x000fe200078e7860 */
[----:B------:R-:W-:Y:S01]  /*33b0*/  CS2R R202, SRZ ;  /* 0x0000000000ca7805 */ /* 0x000fe2000001ff00 */
[-C--:B------:R-:W-:Y:S01]  /*33c0*/  LEA.HI.X.SX32 R107, R12, R3.reuse, 0x1, P1 ;  /* 0x000000030c6b7211 */ /* 0x080fe200008f0eff */
[C---:B------:R-:W-:Y:S01]  /*33d0*/  IMAD R40, R9.reuse, 0x4, R38 ;  /* 0x0000000409287824 */ /* 0x040fe200078e0226 */
[-C--:B------:R-:W-:Y:S01]  /*33e0*/  LEA.HI.X.SX32 R105, R14, R3.reuse, 0x1, P2 ;  /* 0x000000030e697211 */ /* 0x080fe200010f0eff */
[----:B------:R-:W-:Y:S01]  /*33f0*/  CS2R R208, SRZ ;  /* 0x0000000000d07805 */ /* 0x000fe2000001ff00 */
[----:B------:R-:W-:Y:S01]  /*3400*/  LEA.HI.X.SX32 R103, R16, R3, 0x1, P3 ;  /* 0x0000000310677211 */ /* 0x000fe200018f0eff */
[----:B------:R1:W-:Y:S01]  /*3410*/  STL.64 [R1+0x418], R106 ;  /* 0x0004186a01007387 */ /* 0x0003e20000100a00 */
[----:B------:R-:W-:Y:S01]  /*3420*/  LEA R42, R9, R40, 0x2 ;  /* 0x00000028092a7211 */ /* 0x000fe200078e10ff */
[----:B0-----:R-:W-:Y:S01]  /*3430*/  CS2R R108, SRZ ;  /* 0x00000000006c7805 */ /* 0x001fe2000001ff00 */
[----:B------:R-:W-:Y:S01]  /*3440*/  LEA R5, R27, R5, 0x5 ;  /* 0x000000051b057211 */ /* 0x000fe200078e28ff */
[----:B------:R0:W-:Y:S01]  /*3450*/  STL.64 [R1+0x410], R104 ;  /* 0x0004106801007387 */ /* 0x0001e20000100a00 */
[----:B------:R-:W-:Y:S01]  /*3460*/  LEA R227, R226, R13, 0xa ;  /* 0x0000000de2e37211 */ /* 0x000fe200078e50ff */
[----:B------:R-:W-:Y:S01]  /*3470*/  IMAD R44, R9, 0x4, R42 ;  /* 0x00000004092c7824 */ /* 0x000fe200078e022a */
[----:B------:R-:W-:Y:S01]  /*3480*/  LOP3.LUT R2, R180, 0x10, RZ, 0xc0, !PT ;  /* 0x00000010b4027812 */ /* 0x000fe200078ec0ff */
[----:B------:R2:W-:Y:S01]  /*3490*/  STL.64 [R1+0x408], R102 ;  /* 0x0004086601007387 */ /* 0x0005e20000100a00 */
[----:B------:R-:W-:Y:S01]  /*34a0*/  IMAD R226, R226, 0x80, R5 ;  /* 0x00000080e2e27824 */ /* 0x000fe200078e0205 */
[----:B------:R-:W-:Y:S01]  /*34b0*/  ISETP.NE.U32.AND P6, PT, R29, RZ, PT ;  /* 0x000000ff1d00720c */ /* 0x000fe20003fc5070 */
[----:B------:R-:W-:Y:S01]  /*34c0*/  CS2R R210, SRZ ;  /* 0x0000000000d27805 */ /* 0x000fe2000001ff00 */
[C---:B------:R-:W-:Y:S01]  /*34d0*/  LEA R46, R9.reuse, R44, 0x2 ;  /* 0x0000002c092e7211 */ /* 0x040fe200078e10ff */
[----:B------:R-:W-:Y:S01]  /*34e0*/  IMAD R2, R2, 0x40, R11 ;  /* 0x0000004002027824 */ /* 0x000fe200078e020b */
[-C--:B-1----:R-:W-:Y:S01]  /*34f0*/  LEA R106, P0, R20, R10.reuse, 0x1 ;  /* 0x0000000a146a7211 */ /* 0x082fe200078008ff */
[----:B------:R-:W-:Y:S01]  /*3500*/  CS2R R216, SRZ ;  /* 0x0000000000d87805 */ /* 0x000fe2000001ff00 */
[-C--:B0-----:R-:W-:Y:S01]  /*3510*/  LEA R104, P1, R22, R10.reuse, 0x1 ;  /* 0x0000000a16687211 */ /* 0x081fe200078208ff */
[C---:B------:R-:W-:Y:S01]  /*3520*/  IMAD R48, R9.reuse, 0x4, R46 ;  /* 0x0000000409307824 */ /* 0x040fe200078e022e */
[-C--:B------:R-:W-:Y:S01]  /*3530*/  LEA.HI.X.SX32 R107, R20, R3.reuse, 0x1, P0 ;  /* 0x00000003146b7211 */ /* 0x080fe200000f0eff */
[----:B------:R-:W-:Y:S01]  /*3540*/  CS2R R218, SRZ ;  /* 0x0000000000da7805 */ /* 0x000fe2000001ff00 */
[----:B--2---:R-:W-:Y:S01]  /*3550*/  LEA R102, P2, R24, R10, 0x1 ;  /* 0x0000000a18667211 */ /* 0x004fe200078408ff */
[----:B------:R-:W-:Y:S01]  /*3560*/  CS2R R212, SRZ ;  /* 0x0000000000d47805 */ /* 0x000fe2000001ff00 */
[C---:B------:R-:W-:Y:S01]  /*3570*/  LEA R50, R9.reuse, R48, 0x2 ;  /* 0x0000003009327211 */ /* 0x040fe200078e10ff */
[----:B------:R-:W-:Y:S01]  /*3580*/  STL.64 [R1+0x400], R106 ;  /* 0x0004006a01007387 */ /* 0x000fe20000100a00 */
[-C--:B------:R-:W-:Y:S01]  /*3590*/  LEA.HI.X.SX32 R105, R22, R3.reuse, 0x1, P1 ;  /* 0x0000000316697211 */ /* 0x080fe200008f0eff */
[----:B------:R-:W-:Y:S01]  /*35a0*/  CS2R R214, SRZ ;  /* 0x0000000000d67805 */ /* 0x000fe2000001ff00 */
[-C--:B------:R-:W-:Y:S01]  /*35b0*/  LEA.HI.X.SX32 R103, R24, R3.reuse, 0x1, P2 ;  /* 0x0000000318677211 */ /* 0x080fe200010f0eff */
[----:B------:R-:W-:Y:S01]  /*35c0*/  IMAD R52, R9, 0x4, R50 ;  /* 0x0000000409347824 */ /* 0x000fe200078e0232 */
[C---:B------:R-:W-:Y:S01]  /*35d0*/  LEA R22, P2, R30.reuse, R10, 0x1 ;  /* 0x0000000a1e167211 */ /* 0x040fe200078408ff */
[----:B------:R0:W-:Y:S01]  /*35e0*/  STL.64 [R1+0x3f8], R104 ;  /* 0x0003f86801007387 */ /* 0x0001e20000100a00 */
[----:B------:R-:W-:Y:S01]  /*35f0*/  LOP3.LUT R229, R229, 0x10, R180, 0x78, !PT ;  /* 0x00000010e5e57812 */ /* 0x000fe200078e78b4 */
[----:B------:R-:W-:Y:S01]  /*3600*/  CS2R R204, SRZ ;  /* 0x0000000000cc7805 */ /* 0x000fe2000001ff00 */
[C---:B------:R-:W-:Y:S01]  /*3610*/  LEA R54, R9.reuse, R52, 0x2 ;  /* 0x0000003409367211 */ /* 0x040fe200078e10ff */
[----:B------:R1:W-:Y:S01]  /*3620*/  STL.64 [R1+0x3f0], R102 ;  /* 0x0003f06601007387 */ /* 0x0003e20000100a00 */
[----:B------:R-:W-:Y:S01]  /*3630*/  LEA.HI.X.SX32 R23, R30, R3, 0x1, P2 ;  /* 0x000000031e177211 */ /* 0x000fe200010f0eff */
[----:B------:R-:W-:Y:S01]  /*3640*/  CS2R R206, SRZ ;  /* 0x0000000000ce7805 */ /* 0x000fe2000001ff00 */
[----:B------:R-:W-:Y:S01]  /*3650*/  LOP3.LUT P5, RZ, R180, 0x7, RZ, 0xc0, !PT ;  /* 0x00000007b4ff7812 */ /* 0x000fe200078ac0ff */
[C---:B------:R-:W-:Y:S01]  /*3660*/  IMAD R56, R9.reuse, 0x4, R54 ;  /* 0x0000000409387824 */ /* 0x040fe200078e0236 */
[----:B------:R-:W-:Y:S01]  /*3670*/  CS2R R196, SRZ ;  /* 0x0000000000c47805 */ /* 0x000fe2000001ff00 */
[----:B------:R-:W-:Y:S01]  /*3680*/  STL.64 [R1+0x3d8], R22 ;  /* 0x0003d81601007387 */ /* 0x000fe20000100a00 */
[----:B------:R-:W-:Y:S01]  /*3690*/  CS2R R198, SRZ ;  /* 0x0000000000c67805 */ /* 0x000fe2000001ff00 */
[----:B0-----:R-:W-:Y:S01]  /*36a0*/  LEA R104, P0, R26, R10, 0x1 ;  /* 0x0000000a1a687211 */ /* 0x001fe200078008ff */
[----:B------:R-:W-:Y:S01]  /*36b0*/  UMOV UR4, URZ ;  /* 0x0000003f00047c82 */ /* 0x000fe20008000000 */
[----:B------:R-:W-:Y:S01]  /*36c0*/  LEA R58, R9, R56, 0x2 ;  /* 0x00000038093a7211 */ /* 0x000fe200078e10ff */
[----:B------:R-:W-:Y:S01]  /*36d0*/  UMOV UR5, URZ ;  /* 0x0000003f00057c82 */ /* 0x000fe20008000000 */
[----:B-1----:R-:W-:-:S02]  /*36e0*/  LEA R102, P1, R28, R10, 0x1 ;  /* 0x0000000a1c667211 */ /* 0x002fc400078208ff */
[-C--:B------:R-:W-:Y:S01]  /*36f0*/  LEA.HI.X.SX32 R105, R26, R3.reuse, 0x1, P0 ;  /* 0x000000031a697211 */ /* 0x080fe200000f0eff */
[C---:B------:R-:W-:Y:S01]  /*3700*/  IMAD R60, R9.reuse, 0x4, R58 ;  /* 0x00000004093c7824 */ /* 0x040fe200078e023a */
[-C--:B------:R-:W-:Y:S02]  /*3710*/  LEA.HI.X.SX32 R103, R28, R3.reuse, 0x1, P1 ;  /* 0x000000031c677211 */ /* 0x080fe400008f0eff */
[C---:B------:R-:W-:Y:S01]  /*3720*/  LEA R106, P0, R32.reuse, R10, 0x1 ;  /* 0x0000000a206a7211 */ /* 0x040fe200078008ff */
[----:B------:R0:W-:Y:S01]  /*3730*/  STL.64 [R1+0x3e8], R104 ;  /* 0x0003e86801007387 */ /* 0x0001e20000100a00 */
[C---:B------:R-:W-:Y:S02]  /*3740*/  LEA R62, R9.reuse, R60, 0x2 ;  /* 0x0000003c093e7211 */ /* 0x040fe400078e10ff */
[----:B------:R-:W-:Y:S01]  /*3750*/  LEA.HI.X.SX32 R107, R32, R3, 0x1, P0 ;  /* 0x00000003206b7211 */ /* 0x000fe200000f0eff */
[----:B------:R1:W-:Y:S02]  /*3760*/  STL.64 [R1+0x3e0], R102 ;  /* 0x0003e06601007387 */ /* 0x0003e40000100a00 */
[----:B------:R-:W-:-:S02]  /*3770*/  IMAD R64, R9, 0x4, R62 ;  /* 0x0000000409407824 */ /* 0x000fc400078e023e */
[----:B------:R-:W-:Y:S03]  /*3780*/  STL.64 [R1+0x3d0], R106 ;  /* 0x0003d06a01007387 */ /* 0x000fe60000100a00 */
[----:B------:R-:W-:Y:S02]  /*3790*/  LEA R66, R9, R64, 0x2 ;  /* 0x0000004009427211 */ /* 0x000fe400078e10ff */
[----:B0-----:R-:W-:-:S03]  /*37a0*/  LEA R104, P1, R34, R10, 0x1 ;  /* 0x0000000a22687211 */ /* 0x001fc600078208ff */
[C---:B------:R-:W-:Y:S01]  /*37b0*/  IMAD R68, R9.reuse, 0x4, R66 ;  /* 0x0000000409447824 */ /* 0x040fe200078e0242 */
[----:B-1----:R-:W-:Y:S02]  /*37c0*/  LEA R102, P2, R36, R10, 0x1 ;  /* 0x0000000a24667211 */ /* 0x002fe400078408ff */
[-C--:B------:R-:W-:Y:S02]  /*37d0*/  LEA.HI.X.SX32 R105, R34, R3.reuse, 0x1, P1 ;  /* 0x0000000322697211 */ /* 0x080fe400008f0eff */
[C---:B------:R-:W-:Y:S02]  /*37e0*/  LEA R70, R9.reuse, R68, 0x2 ;  /* 0x0000004409467211 */ /* 0x040fe400078e10ff */
[-C--:B------:R-:W-:Y:S02]  /*37f0*/  LEA.HI.X.SX32 R103, R36, R3.reuse, 0x1, P2 ;  /* 0x0000000324677211 */ /* 0x080fe400010f0eff */
[-C--:B------:R-:W-:Y:S01]  /*3800*/  LEA R34, P1, R40, R10.reuse, 0x1 ;  /* 0x0000000a28227211 */ /* 0x080fe200078208ff */
[----:B------:R-:W-:Y:S01]  /*3810*/  IMAD R72, R9, 0x4, R70 ;  /* 0x0000000409487824 */ /* 0x000fe200078e0246 */
[----:B------:R-:W-:Y:S01]  /*3820*/  LEA R32, P2, R42, R10, 0x1 ;  /* 0x0000000a2a207211 */ /* 0x000fe200078408ff */
[----:B------:R0:W-:Y:S01]  /*3830*/  STL.64 [R1+0x3c0], R102 ;  /* 0x0003c06601007387 */ /* 0x0001e20000100a00 */
[----:B------:R-:W-:-:S02]  /*3840*/  LEA.HI.X.SX32 R35, R40, R3, 0x1, P1 ;  /* 0x0000000328237211 */ /* 0x000fc400008f0eff */
[C---:B------:R-:W-:Y:S01]  /*3850*/  LEA R74, R9.reuse, R72, 0x2 ;  /* 0x00000048094a7211 */ /* 0x040fe200078e10ff */
[----:B------:R-:W-:Y:S01]  /*3860*/  STL.64 [R1+0x3c8], R104 ;  /* 0x0003c86801007387 */ /* 0x000fe20000100a00 */
[----:B------:R-:W-:Y:S02]  /*3870*/  LEA.HI.X.SX32 R33, R42, R3, 0x1, P2 ;  /* 0x000000032a217211 */ /* 0x000fe400010f0eff */
[----:B------:R-:W-:Y:S01]  /*3880*/  LEA R36, P1, R46, R10, 0x1 ;  /* 0x0000000a2e247211 */ /* 0x000fe200078208ff */
[----:B------:R-:W-:-:S03]  /*3890*/  IMAD R76, R9, 0x4, R74 ;  /* 0x00000004094c7824 */ /* 0x000fc600078e024a */
[-C--:B------:R-:W-:Y:S01]  /*38a0*/  LEA.HI.X.SX32 R37, R46, R3.reuse, 0x1, P1 ;  /* 0x000000032e257211 */ /* 0x080fe200008f0eff */
[C---:B------:R-:W-:Y:S01]  /*38b0*/  IMAD R78, R9.reuse, 0x4, R76 ;  /* 0x00000004094e7824 */ /* 0x040fe200078e024c */
[-C--:B0-----:R-:W-:Y:S02]  /*38c0*/  LEA R102, P0, R38, R10.reuse, 0x1 ;  /* 0x0000000a26667211 */ /* 0x081fe400078008ff */
[-C--:B------:R-:W-:Y:S01]  /*38d0*/  LEA R40, P1, R52, R10.reuse, 0x1 ;  /* 0x0000000a34287211 */ /* 0x080fe200078208ff */
[C---:B------:R-:W-:Y:S01]  /*38e0*/  IMAD R80, R9.reuse, 0x4, R78 ;  /* 0x0000000409507824 */ /* 0x040fe200078e024e */
[-C--:B------:R-:W-:Y:S02]  /*38f0*/  LEA.HI.X.SX32 R103, R38, R3.reuse, 0x1, P0 ;  /* 0x0000000326677211 */ /* 0x080fe400000f0eff */
[-C--:B------:R-:W-:Y:S01]  /*3900*/  LEA R38, P0, R44, R10.reuse, 0x1 ;  /* 0x0000000a2c267211 */ /* 0x080fe200078008ff */
[C---:B------:R-:W-:Y:S01]  /*3910*/  IMAD R82, R9.reuse, 0x4, R80 ;  /* 0x0000000409527824 */ /* 0x040fe200078e0250 */
[-C--:B------:R-:W-:Y:S01]  /*3920*/  LEA.HI.X.SX32 R41, R52, R3.reuse, 0x1, P1 ;  /* 0x0000000334297211 */ /* 0x080fe200008f0eff */
[----:B------:R0:W-:Y:S01]  /*3930*/  STL.64 [R1+0x3b8], R102 ;  /* 0x0003b86601007387 */ /* 0x0001e20000100a00 */
[----:B------:R-:W-:Y:S01]  /*3940*/  LEA.HI.X.SX32 R39, R44, R3, 0x1, P0 ;  /* 0x000000032c277211 */ /* 0x000fe200000f0eff */
[----:B------:R-:W-:Y:S01]  /*3950*/  IMAD R84, R9, 0x4, R82 ;  /* 0x0000000409547824 */ /* 0x000fe200078e0252 */
[-C--:B------:R-:W-:Y:S01]  /*3960*/  LEA R42, P0, R50, R10.reuse, 0x1 ;  /* 0x0000000a322a7211 */ /* 0x080fe200078008ff */
[----:B------:R1:W-:Y:S01]  /*3970*/  STL.64 [R1+0x3b0], R34 ;  /* 0x0003b02201007387 */ /* 0x0003e20000100a00 */
[----:B------:R-:W-:-:S02]  /*3980*/  LEA R44, P1, R58, R10, 0x1 ;  /* 0x0000000a3a2c7211 */ /* 0x000fc400078208ff */
[C---:B------:R-:W-:Y:S01]  /*3990*/  LEA R86, R9.reuse, R84, 0x2 ;  /* 0x0000005409567211 */ /* 0x040fe200078e10ff */
[----:B------:R-:W-:Y:S01]  /*39a0*/  STL.64 [R1+0x3a8], R32 ;  /* 0x0003a82001007387 */ /* 0x000fe20000100a00 */
[----:B------:R-:W-:Y:S02]  /*39b0*/  LEA.HI.X.SX32 R43, R50, R3, 0x1, P0 ;  /* 0x00000003322b7211 */ /* 0x000fe400000f0eff */
[C---:B------:R-:W-:Y:S01]  /*39c0*/  LEA R88, R9.reuse, R86, 0x2 ;  /* 0x0000005609587211 */ /* 0x040fe200078e10ff */
[----:B0-----:R-:W-:Y:S01]  /*39d0*/  CS2R R102, SRZ ;  /* 0x0000000000667805 */ /* 0x001fe2000001ff00 */
[----:B------:R-:W-:Y:S02]  /*39e0*/  LEA R46, P0, R56, R10, 0x1 ;  /* 0x0000000a382e7211 */ /* 0x000fe400078008ff */
[----:B------:R-:W-:Y:S02]  /*39f0*/  LEA R90, R9, R88, 0x2 ;  /* 0x00000058095a7211 */ /* 0x000fe400078e10ff */
[----:B-1----:R-:W-:-:S02]  /*3a00*/  LEA R34, P2, R48, R10, 0x1 ;  /* 0x0000000a30227211 */ /* 0x002fc400078408ff */
[-C--:B------:R-:W-:Y:S01]  /*3a10*/  LEA.HI.X.SX32 R47, R56, R3.reuse, 0x1, P0 ;  /* 0x00000003382f7211 */ /* 0x080fe200000f0eff */
[C---:B------:R-:W-:Y:S01]  /*3a20*/  IMAD R4, R9.reuse, 0x4, R90 ;  /* 0x0000000409047824 */ /* 0x040fe200078e025a */
[-C--:B------:R-:W-:Y:S02]  /*3a30*/  LEA.HI.X.SX32 R35, R48, R3.reuse, 0x1, P2 ;  /* 0x0000000330237211 */ /* 0x080fe400010f0eff */
[-C--:B------:R-:W-:Y:S01]  /*3a40*/  LEA R50, P0, R62, R10.reuse, 0x1 ;  /* 0x0000000a3e327211 */ /* 0x080fe200078008ff */
[C---:B------:R-:W-:Y:S01]  /*3a50*/  IMAD R92, R9.reuse, 0x4, R4 ;  /* 0x00000004095c7824 */ /* 0x040fe200078e0204 */
[-C--:B------:R-:W-:Y:S01]  /*3a60*/  LEA.HI.X.SX32 R45, R58, R3.reuse, 0x1, P1 ;  /* 0x000000033a2d7211 */ /* 0x080fe200008f0eff */
[----:B------:R-:W-:Y:S01]  /*3a70*/  STL.64 [R1+0x390], R34 ;  /* 0x0003902201007387 */ /* 0x000fe20000100a00 */
[-C--:B------:R-:W-:Y:S01]  /*3a80*/  LEA.HI.X.SX32 R51, R62, R3.reuse, 0x1, P0 ;  /* 0x000000033e337211 */ /* 0x080fe200000f0eff */
[C---:B------:R-:W-:Y:S01]  /*3a90*/  IMAD R94, R9.reuse, 0x4, R92 ;  /* 0x00000004095e7824 */ /* 0x040fe200078e025c */
[CC--:B------:R-:W-:Y:S01]  /*3aa0*/  LEA R48, P1, R64.reuse, R10.reuse, 0x1 ;  /* 0x0000000a40307211 */ /* 0x0c0fe200078208ff */
[----:B------:R0:W-:Y:S02]  /*3ab0*/  STL.64 [R1+0x3a0], R38 ;  /* 0x0003a02601007387 */ /* 0x0001e40000100a00 */
[----:B------:R-:W-:Y:S01]  /*3ac0*/  IMAD R96, R9, 0x4, R94 ;  /* 0x0000000409607824 */ /* 0x000fe200078e025e */
[----:B------:R-:W-:Y:S01]  /*3ad0*/  LEA.HI.X.SX32 R49, R64, R3, 0x1, P1 ;  /* 0x0000000340317211 */ /* 0x000fe200008f0eff */
[----:B------:R-:W-:Y:S01]  /*3ae0*/  STL.64 [R1+0x398], R36 ;  /* 0x0003982401007387 */ /* 0x000fe20000100a00 */
[----:B------:R-:W-:-:S02]  /*3af0*/  LEA R52, P1, R70, R10, 0x1 ;  /* 0x0000000a46347211 */ /* 0x000fc400078208ff */
[C---:B------:R-:W-:Y:S02]  /*3b00*/  LEA R98, R9.reuse, R96, 0x2 ;  /* 0x0000006009627211 */ /* 0x040fe400078e10ff */
[-C--:B------:R-:W-:Y:S02]  /*3b10*/  LEA.HI.X.SX32 R53, R70, R3.reuse, 0x1, P1 ;  /* 0x0000000346357211 */ /* 0x080fe400008f0eff */
[C---:B------:R-:W-:Y:S02]  /*3b20*/  LEA R100, R9.reuse, R98, 0x2 ;  /* 0x0000006209647211 */ /* 0x040fe400078e10ff */
[-C--:B0-----:R-:W-:Y:S02]  /*3b30*/  LEA R38, P2, R54, R10.reuse, 0x1 ;  /* 0x0000000a36267211 */ /* 0x081fe400078408ff */
[----:B------:R-:W-:Y:S01]  /*3b40*/  LEA R56, P1, R76, R10, 0x1 ;  /* 0x0000000a4c387211 */ /* 0x000fe200078208ff */
[----:B------:R-:W-:Y:S01]  /*3b50*/  IMAD R8, R9, 0x4, R100 ;  /* 0x0000000409087824 */ /* 0x000fe200078e0264 */
[----:B------:R-:W-:-:S02]  /*3b60*/  LEA.HI.X.SX32 R39, R54, R3, 0x1, P2 ;  /* 0x0000000336277211 */ /* 0x000fc400010f0eff */
[C---:B------:R-:W-:Y:S02]  /*3b70*/  LEA R54, P0, R68.reuse, R10, 0x1 ;  /* 0x0000000a44367211 */ /* 0x040fe400078008ff */
[C---:B------:R-:W-:Y:S01]  /*3b80*/  LEA R12, R9.reuse, R8, 0x2 ;  /* 0x00000008090c7211 */ /* 0x040fe200078e10ff */
[----:B------:R-:W-:Y:S01]  /*3b90*/  STL.64 [R1+0x378], R38 ;  /* 0x0003782601007387 */ /* 0x000fe20000100a00 */
[-C--:B------:R-:W-:Y:S02]  /*3ba0*/  LEA.HI.X.SX32 R55, R68, R3.reuse, 0x1, P0 ;  /* 0x0000000344377211 */ /* 0x080fe400000f0eff */
[----:B------:R-:W-:Y:S01]  /*3bb0*/  LEA R58, P0, R74, R10, 0x1 ;  /* 0x0000000a4a3a7211 */ /* 0x000fe200078008ff */
[C---:B------:R-:W-:Y:S01]  /*3bc0*/  IMAD R14, R9.reuse, 0x4, R12 ;  /* 0x00000004090e7824 */ /* 0x040fe200078e020c */
[----:B------:R0:W-:Y:S01]  /*3bd0*/  STL.64 [R1+0x388], R42 ;  /* 0x0003882a01007387 */ /* 0x0001e20000100a00 */
[-C--:B------:R-:W-:Y:S02]  /*3be0*/  LEA.HI.X.SX32 R57, R76, R3.reuse, 0x1, P1 ;  /* 0x000000034c397211 */ /* 0x080fe400008f0eff */
[----:B------:R-:W-:Y:S01]  /*3bf0*/  LEA.HI.X.SX32 R59, R74, R3, 0x1, P0 ;  /* 0x000000034a3b7211 */ /* 0x000fe200000f0eff */
[----:B------:R-:W-:Y:S01]  /*3c00*/  STL.64 [R1+0x380], R40 ;  /* 0x0003802801007387 */ /* 0x000fe20000100a00 */
[----:B------:R-:W-:-:S02]  /*3c10*/  LEA R16, R9, R14, 0x2 ;  /* 0x0000000e09107211 */ /* 0x000fc400078e10ff */
[----:B------:R-:W-:-:S03]  /*3c20*/  LEA R62, P0, R80, R10, 0x1 ;  /* 0x0000000a503e7211 */ /* 0x000fc600078008ff */
[C---:B------:R-:W-:Y:S01]  /*3c30*/  IMAD R20, R9.reuse, 0x4, R16 ;  /* 0x0000000409147824 */ /* 0x040fe200078e0210 */
[-C--:B------:R-:W-:Y:S02]  /*3c40*/  LEA.HI.X.SX32 R63, R80, R3.reuse, 0x1, P0 ;  /* 0x00000003503f7211 */ /* 0x080fe400000f0eff */
[C---:B0-----:R-:W-:Y:S01]  /*3c50*/  LEA R42, P2, R60.reuse, R10, 0x1 ;  /* 0x0000000a3c2a7211 */ /* 0x041fe200078408ff */
[----:B------:R-:W-:Y:S01]  /*3c60*/  CS2R R80, SRZ ;  /* 0x0000000000507805 */ /* 0x000fe2000001ff00 */
[C---:B------:R-:W-:Y:S02]  /*3c70*/  LEA R22, R9.reuse, R20, 0x2 ;  /* 0x0000001409167211 */ /* 0x040fe400078e10ff */
[----:B------:R-:W-:Y:S02]  /*3c80*/  LEA.HI.X.SX32 R43, R60, R3, 0x1, P2 ;  /* 0x000000033c2b7211 */ /* 0x000fe400010f0eff */
[----:B------:R-:W-:Y:S01]  /*3c90*/  LEA R60, P1, R82, R10, 0x1 ;  /* 0x0000000a523c7211 */ /* 0x000fe200078208ff */
[----:B------:R-:W-:-:S02]  /*3ca0*/  IMAD R24, R9, 0x4, R22 ;  /* 0x0000000409187824 */ /* 0x000fc400078e0216 */
[----:B------:R-:W-:Y:S01]  /*3cb0*/  STL.64 [R1+0x360], R42 ;  /* 0x0003602a01007387 */ /* 0x000fe20000100a00 */
[-C--:B------:R-:W-:Y:S02]  /*3cc0*/  LEA.HI.X.SX32 R61, R82, R3.reuse, 0x1, P1 ;  /* 0x00000003523d7211 */ /* 0x080fe400008f0eff */
[C---:B------:R-:W-:Y:S01]  /*3cd0*/  LEA R26, R9.reuse, R24, 0x2 ;  /* 0x00000018091a7211 */ /* 0x040fe200078e10ff */
[----:B------:R0:W-:Y:S01]  /*3ce0*/  STL.64 [R1+0x370], R46 ;  /* 0x0003702e01007387 */ /* 0x0001e20000100a00 */
[C---:B------:R-:W-:Y:S01]  /*3cf0*/  LEA R64, P1, R88.reuse, R10, 0x1 ;  /* 0x0000000a58407211 */ /* 0x040fe200078208ff */
[----:B------:R-:W-:Y:S02]  /*3d00*/  CS2R R82, SRZ ;  /* 0x0000000000527805 */ /* 0x000fe4000001ff00 */
[----:B------:R-:W-:Y:S01]  /*3d10*/  IMAD R28, R9, 0x4, R26 ;  /* 0x00000004091c7824 */ /* 0x000fe200078e021a */
[----:B------:R-:W-:Y:S01]  /*3d20*/  STL.64 [R1+0x368], R44 ;  /* 0x0003682c01007387 */ /* 0x000fe20000100a00 */
[----:B------:R-:W-:-:S02]  /*3d30*/  LEA.HI.X.SX32 R65, R88, R3, 0x1, P1 ;  /* 0x0000000358417211 */ /* 0x000fc400008f0eff */
[----:B------:R-:W-:Y:S01]  /*3d40*/  LEA R68, P1, R92, R10, 0x1 ;  /* 0x0000000a5c447211 */ /* 0x000fe200078208ff */
[----:B------:R-:W-:Y:S01]  /*3d50*/  CS2R R88, SRZ ;  /* 0x0000000000587805 */ /* 0x000fe2000001ff00 */
[C---:B------:R-:W-:Y:S02]  /*3d60*/  LEA R30, R9.reuse, R28, 0x2 ;  /* 0x0000001c091e7211 */ /* 0x040fe400078e10ff */
[-C--:B0-----:R-:W-:Y:S02]  /*3d70*/  LEA R46, P2, R66, R10.reuse, 0x1 ;  /* 0x0000000a422e7211 */ /* 0x081fe400078408ff */
[-C--:B------:R-:W-:Y:S01]  /*3d80*/  LEA.HI.X.SX32 R69, R92, R3.reuse, 0x1, P1 ;  /* 0x000000035c457211 */ /* 0x080fe200008f0eff */
[----:B------:R-:W-:Y:S01]  /*3d90*/  IMAD R32, R9, 0x4, R30 ;  /* 0x0000000409207824 */ /* 0x000fe200078e021e */
[----:B------:R-:W-:Y:S01]  /*3da0*/  LEA.HI.X.SX32 R47, R66, R3, 0x1, P2 ;  /* 0x00000003422f7211 */ /* 0x000fe200010f0eff */
[----:B------:R-:W-:Y:S01]  /*3db0*/  CS2R R92, SRZ ;  /* 0x00000000005c7805 */ /* 0x000fe2000001ff00 */
[----:B------:R-:W-:-:S02]  /*3dc0*/  LEA R66, P0, R86, R10, 0x1 ;  /* 0x0000000a56427211 */ /* 0x000fc400078008ff */
[C---:B------:R-:W-:Y:S01]  /*3dd0*/  LEA R34, R9.reuse, R32, 0x2 ;  /* 0x0000002009227211 */ /* 0x040fe200078e10ff */
[----:B------:R-:W-:Y:S01]  /*3de0*/  STL.64 [R1+0x348], R46 ;  /* 0x0003482e01007387 */ /* 0x000fe20000100a00 */
[-C--:B------:R-:W-:Y:S02]  /*3df0*/  LEA.HI.X.SX32 R67, R86, R3.reuse, 0x1, P0 ;  /* 0x0000000356437211 */ /* 0x080fe400000f0eff */
[C---:B------:R-:W-:Y:S01]  /*3e00*/  LEA R70, P0, R4.reuse, R10, 0x1 ;  /* 0x0000000a04467211 */ /* 0x040fe200078008ff */
[C---:B------:R-:W-:Y:S01]  /*3e10*/  IMAD R36, R9.reuse, 0x4, R34 ;  /* 0x0000000409247824 */ /* 0x040fe200078e0222 */
[----:B------:R0:W-:Y:S01]  /*3e20*/  STL.64 [R1+0x358], R50 ;  /* 0x0003583201007387 */ /* 0x0001e20000100a00 */
[----:B------:R-:W-:Y:S01]  /*3e30*/  CS2R R86, SRZ ;  /* 0x0000000000567805 */ /* 0x000fe2000001ff00 */
[----:B------:R-:W-:Y:S02]  /*3e40*/  LEA.HI.X.SX32 R71, R4, R3, 0x1, P0 ;  /* 0x0000000304477211 */ /* 0x000fe400000f0eff */
[C---:B------:R-:W-:Y:S01]  /*3e50*/  LEA R38, R9.reuse, R36, 0x2 ;  /* 0x0000002409267211 */ /* 0x040fe200078e10ff */
[----:B------:R1:W-:Y:S04]  /*3e60*/  STL.64 [R1+0x350], R48 ;  /* 0x0003503001007387 */ /* 0x0003e80000100a00 */
[----:B------:R-:W-:Y:S01]  /*3e70*/  IMAD R40, R9, 0x4, R38 ;  /* 0x0000000409287824 */ /* 0x000fe200078e0226 */
[----:B0-----:R-:W-:-:S04]  /*3e80*/  LEA R50, P2, R72, R10, 0x1 ;  /* 0x0000000a48327211 */ /* 0x001fc800078408ff */
[C---:B------:R-:W-:Y:S02]  /*3e90*/  LEA R42, R9.reuse, R40, 0x2 ;  /* 0x00000028092a7211 */ /* 0x040fe400078e10ff */
[-C--:B------:R-:W-:Y:S02]  /*3ea0*/  LEA.HI.X.SX32 R51, R72, R3.reuse, 0x1, P2 ;  /* 0x0000000348337211 */ /* 0x080fe400010f0eff */
[C---:B------:R-:W-:Y:S01]  /*3eb0*/  LEA R72, P0, R96.reuse, R10, 0x1 ;  /* 0x0000000a60487211 */ /* 0x040fe200078008ff */
[C---:B------:R-:W-:Y:S02]  /*3ec0*/  IMAD R44, R9.reuse, 0x4, R42 ;  /* 0x00000004092c7824 */ /* 0x040fe400078e022a */
[----:B------:R0:W-:Y:S01]  /*3ed0*/  STL.64 [R1+0x330], R50 ;  /* 0x0003303201007387 */ /* 0x0001e20000100a00 */
[----:B------:R-:W-:Y:S02]  /*3ee0*/  LEA.HI.X.SX32 R73, R96, R3, 0x1, P0 ;  /* 0x0000000360497211 */ /* 0x000fe400000f0eff */
[----:B------:R-:W-:Y:S01]  /*3ef0*/  LEA R46, R9, R44, 0x2 ;  /* 0x0000002c092e7211 */ /* 0x000fe200078e10ff */
[----:B------:R2:W-:Y:S01]  /*3f00*/  STL.64 [R1+0x340], R54 ;  /* 0x0003403601007387 */ /* 0x0005e20000100a00 */
[----:B------:R-:W-:Y:S01]  /*3f10*/  LEA R76, P0, R8, R10, 0x1 ;  /* 0x0000000a084c7211 */ /* 0x000fe200078008ff */
[----:B------:R-:W-:-:S02]  /*3f20*/  CS2R R96, SRZ ;  /* 0x0000000000607805 */ /* 0x000fc4000001ff00 */
[----:B-1----:R-:W-:Y:S01]  /*3f30*/  IMAD R48, R9, 0x4, R46 ;  /* 0x0000000409307824 */ /* 0x002fe200078e022e */
[----:B------:R1:W-:Y:S01]  /*3f40*/  STL.64 [R1+0x338], R52 ;  /* 0x0003383401007387 */ /* 0x0003e20000100a00 */
[----:B------:R-:W-:-:S03]  /*3f50*/  LEA.HI.X.SX32 R77, R8, R3, 0x1, P0 ;  /* 0x00000003084d7211 */ /* 0x000fc600000f0eff */
[----:B0-----:R-:W-:Y:S02]  /*3f60*/  LEA R50, R9, R48, 0x2 ;  /* 0x0000003009327211 */ /* 0x001fe400078e10ff */
[----:B--2---:R-:W-:-:S04]  /*3f70*/  LEA R54, P2, R78, R10, 0x1 ;  /* 0x0000000a4e367211 */ /* 0x004fc800078408ff */
[----:B------:R-:W-:Y:S01]  /*3f80*/  LEA.HI.X.SX32 R55, R78, R3, 0x1, P2 ;  /* 0x000000034e377211 */ /* 0x000fe200010f0eff */
[----:B-1----:R-:W-:Y:S01]  /*3f90*/  IMAD R52, R9, 0x4, R50 ;  /* 0x0000000409347824 */ /* 0x002fe200078e0232 */
[----:B------:R-:W-:-:S03]  /*3fa0*/  LEA R78, P0, R16, R10, 0x1 ;  /* 0x0000000a104e7211 */ /* 0x000fc600078008ff */
[----:B------:R0:W-:Y:S01]  /*3fb0*/  STL.64 [R1+0x318], R54 ;  /* 0x0003183601007387 */ /* 0x0001e20000100a00 */
[----:B------:R-:W-:-:S03]  /*3fc0*/  LEA.HI.X.SX32 R79, R16, R3, 0x1, P0 ;  /* 0x00000003104f7211 */ /* 0x000fc600000f0eff */
[----:B------:R1:W-:Y:S04]  /*3fd0*/  STL.64 [R1+0x328], R58 ;  /* 0x0003283a01007387 */ /* 0x0003e80000100a00 */
[----:B------:R2:W-:Y:S01]  /*3fe0*/  STL.64 [R1+0x320], R56 ;  /* 0x0003203801007387 */ /* 0x0005e20000100a00 */
[----:B0-----:R-:W-:Y:S02]  /*3ff0*/  LEA R54, R9, R52, 0x2 ;  /* 0x0000003409367211 */ /* 0x001fe400078e10ff */
[----:B-1----:R-:W-:-:S04]  /*4000*/  LEA R58, P2, R84, R10, 0x1 ;  /* 0x0000000a543a7211 */ /* 0x002fc800078408ff */
[----:B------:R-:W-:Y:S01]  /*4010*/  LEA.HI.X.SX32 R59, R84, R3, 0x1, P2 ;  /* 0x00000003543b7211 */ /* 0x000fe200010f0eff */
[----:B--2---:R-:W-:Y:S01]  /*4020*/  IMAD R56, R9, 0x4, R54 ;  /* 0x0000000409387824 */ /* 0x004fe200078e0236 */
[----:B------:R-:W-:-:S03]  /*4030*/  CS2R R84, SRZ ;  /* 0x0000000000547805 */ /* 0x000fc6000001ff00 */
[----:B------:R0:W-:Y:S04]  /*4040*/  STL.64 [R1+0x300], R58 ;  /* 0x0003003a01007387 */ /* 0x0001e80000100a00 */
        /* <DEDUP_REMOVED lines=10> */
[----:B0-----:R-:W-:-:S03]  /*40f0*/  LEA R62, R9, R60, 0x2 ;  /* 0x0000003c093e7211 */ /* 0x001fc600078e10ff */
[----:B------:R0:W-:Y:S01]  /*4100*/  STL.64 [R1+0x2e0], R70 ;  /* 0x0002e04601007387 */ /* 0x0001e20000100a00 */
[----:B-1----:R-:W-:-:S03]  /*4110*/  LEA R66, P2, R94, R10, 0x1 ;  /* 0x0000000a5e427211 */ /* 0x002fc600078408ff */
[----:B------:R1:W-:Y:S01]  /*4120*/  STL.64 [R1+0x2d8], R68 ;  /* 0x0002d84401007387 */ /* 0x0003e20000100a00 */
[-C--:B------:R-:W-:Y:S01]  /*4130*/  LEA.HI.X.SX32 R67, R94, R3.reuse, 0x1, P2 ;  /* 0x000000035e437211 */ /* 0x080fe200010f0eff */
[C---:B--2---:R-:W-:Y:S01]  /*4140*/  IMAD R64, R9.reuse, 0x4, R62 ;  /* 0x0000000409407824 */ /* 0x044fe200078e023e */
[----:B------:R-:W-:Y:S01]  /*4150*/  CS2R R94, SRZ ;  /* 0x00000000005e7805 */ /* 0x000fe2000001ff00 */
[----:B0-----:R-:W-:Y:S02]  /*4160*/  LEA R70, P1, R98, R10, 0x1 ;  /* 0x0000000a62467211 */ /* 0x001fe400078208ff */
[----:B------:R0:W-:Y:S01]  /*4170*/  STL.64 [R1+0x2d0], R66 ;  /* 0x0002d04201007387 */ /* 0x0001e20000100a00 */
[----:B------:R-:W-:Y:S02]  /*4180*/  LEA R4, R9, R64, 0x2 ;  /* 0x0000004009047211 */ /* 0x000fe400078e10ff */
[----:B-1----:R-:W-:Y:S02]  /*4190*/  LEA R68, P2, R100, R10, 0x1 ;  /* 0x0000000a64447211 */ /* 0x002fe400078408ff */
[----:B------:R-:W-:-:S02]  /*41a0*/  LEA.HI.X.SX32 R71, R98, R3, 0x1, P1 ;  /* 0x0000000362477211 */ /* 0x000fc400008f0eff */
[-C--:B------:R-:W-:Y:S01]  /*41b0*/  LEA.HI.X.SX32 R69, R100, R3.reuse, 0x1, P2 ;  /* 0x0000000364457211 */ /* 0x080fe200010f0eff */
[----:B------:R-:W-:Y:S01]  /*41c0*/  CS2R R98, SRZ ;  /* 0x0000000000627805 */ /* 0x000fe2000001ff00 */
[C---:B------:R-:W-:Y:S01]  /*41d0*/  LEA R74, P1, R12.reuse, R10, 0x1 ;  /* 0x0000000a0c4a7211 */ /* 0x040fe200078208ff */
[----:B------:R-:W-:Y:S02]  /*41e0*/  CS2R R100, SRZ ;  /* 0x0000000000647805 */ /* 0x000fe4000001ff00 */
[----:B------:R1:W-:Y:S01]  /*41f0*/  STL.64 [R1+0x2b8], R68 ;  /* 0x0002b84401007387 */ /* 0x0003e20000100a00 */
[----:B------:R-:W-:Y:S01]  /*4200*/  LEA.HI.X.SX32 R75, R12, R3, 0x1, P1 ;  /* 0x000000030c4b7211 */ /* 0x000fe200008f0eff */
[C---:B0-----:R-:W-:Y:S02]  /*4210*/  IMAD R66, R9.reuse, 0x4, R4 ;  /* 0x0000000409427824 */ /* 0x041fe400078e0204 */
[----:B------:R0:W-:Y:S04]  /*4220*/  STL.64 [R1+0x2c8], R72 ;  /* 0x0002c84801007387 */ /* 0x0001e80000100a00 */
[----:B------:R2:W-:Y:S04]  /*4230*/  STL.64 [R1+0x2c0], R70 ;  /* 0x0002c04601007387 */ /* 0x0005e80000100a00 */
[----:B------:R3:W-:Y:S01]  /*4240*/  STL.64 [R1+0x2b0], R76 ;  /* 0x0002b04c01007387 */ /* 0x0007e20000100a00 */
[----:B-1----:R-:W-:-:S02]  /*4250*/  LEA R68, R9, R66, 0x2 ;  /* 0x0000004209447211 */ /* 0x002fc400078e10ff */
[CC--:B0-----:R-:W-:Y:S01]  /*4260*/  LEA R72, P2, R14.reuse, R10.reuse, 0x1 ;  /* 0x0000000a0e487211 */ /* 0x0c1fe200078408ff */
[----:B------:R0:W-:Y:S03]  /*4270*/  STL.64 [R1+0x2a8], R74 ;  /* 0x0002a84a01007387 */ /* 0x0001e60000100a00 */
[----:B------:R-:W-:Y:S01]  /*4280*/  LEA.HI.X.SX32 R73, R14, R3, 0x1, P2 ;  /* 0x000000030e497211 */ /* 0x000fe200010f0eff */
[----:B--2---:R-:W-:Y:S01]  /*4290*/  IMAD R70, R9, 0x4, R68 ;  /* 0x0000000409467824 */ /* 0x004fe200078e0244 */
[----:B---3--:R-:W-:-:S03]  /*42a0*/  LEA R76, P1, R20, R10, 0x1 ;  /* 0x0000000a144c7211 */ /* 0x008fc600078208ff */
[----:B------:R1:W-:Y:S01]  /*42b0*/  STL.64 [R1+0x2a0], R72 ;  /* 0x0002a04801007387 */ /* 0x0003e20000100a00 */
[----:B------:R-:W-:Y:S02]  /*42c0*/  LEA R12, R9, R70, 0x2 ;  /* 0x00000046090c7211 */ /* 0x000fe400078e10ff */
[----:B------:R-:W-:Y:S01]  /*42d0*/  LEA.HI.X.SX32 R77, R20, R3, 0x1, P1 ;  /* 0x00000003144d7211 */ /* 0x000fe200008f0eff */
[----:B------:R2:W-:Y:S01]  /*42e0*/  STL.64 [R1+0x298], R78 ;  /* 0x0002984e01007387 */ /* 0x0005e20000100a00 */
[----:B0-----:R-:W-:-:S03]  /*42f0*/  LEA R74, P2, R22, R10, 0x1 ;  /* 0x0000000a164a7211 */ /* 0x001fc600078408ff */
[----:B------:R0:W-:Y:S01]  /*4300*/  STL.64 [R1+0x290], R76 ;  /* 0x0002904c01007387 */ /* 0x0001e20000100a00 */
[-C--:B------:R-:W-:Y:S02]  /*4310*/  LEA.HI.X.SX32 R75, R22, R3.reuse, 0x1, P2 ;  /* 0x00000003164b7211 */ /* 0x080fe400010f0eff */
[C---:B------:R-:W-:Y:S01]  /*4320*/  LEA R14, P2, R28.reuse, R10, 0x1 ;  /* 0x0000000a1c0e7211 */ /* 0x040fe200078408ff */
[C---:B-1----:R-:W-:Y:S02]  /*4330*/  IMAD R72, R9.reuse, 0x4, R12 ;  /* 0x0000000409487824 */ /* 0x042fe400078e020c */
[----:B------:R1:W-:Y:S01]  /*4340*/  STL.64 [R1+0x288], R74 ;  /* 0x0002884a01007387 */ /* 0x0003e20000100a00 */
[----:B------:R-:W-:Y:S01]  /*4350*/  LEA.HI.X.SX32 R15, R28, R3, 0x1, P2 ;  /* 0x000000031c0f7211 */ /* 0x000fe200010f0eff */
[----:B--2---:R-:W-:Y:S01]  /*4360*/  CS2R R78, SRZ ;  /* 0x00000000004e7805 */ /* 0x004fe2000001ff00 */
[----:B------:R-:W-:Y:S02]  /*4370*/  LEA R16, R9, R72, 0x2 ;  /* 0x0000004809107211 */ /* 0x000fe400078e10ff */
[----:B0-----:R-:W-:-:S03]  /*4380*/  LEA R76, P0, R24, R10, 0x1 ;  /* 0x0000000a184c7211 */ /* 0x001fc600078008ff */
[C---:B------:R-:W-:Y:S01]  /*4390*/  IMAD R20, R9.reuse, 0x4, R16 ;  /* 0x0000000409147824 */ /* 0x040fe200078e0210 */
[-C--:B------:R-:W-:Y:S02]  /*43a0*/  LEA.HI.X.SX32 R77, R24, R3.reuse, 0x1, P0 ;  /* 0x00000003184d7211 */ /* 0x080fe400000f0eff */
[C---:B-1----:R-:W-:Y:S02]  /*43b0*/  LEA R74, P1, R26.reuse, R10, 0x1 ;  /* 0x0000000a1a4a7211 */ /* 0x042fe400078208ff */
[----:B------:R-:W-:Y:S01]  /*43c0*/  LEA R22, R9, R20, 0x2 ;  /* 0x0000001409167211 */ /* 0x000fe200078e10ff */
[----:B------:R0:W-:Y:S01]  /*43d0*/  STL.64 [R1+0x280], R76 ;  /* 0x0002804c01007387 */ /* 0x0001e20000100a00 */
[----:B------:R-:W-:-:S03]  /*43e0*/  LEA.HI.X.SX32 R75, R26, R3, 0x1, P1 ;  /* 0x000000031a4b7211 */ /* 0x000fc600008f0eff */
[----:B------:R-:W-:Y:S02]  /*43f0*/  IMAD R24, R9, 0x4, R22 ;  /* 0x0000000409187824 */ /* 0x000fe400078e0216 */
[----:B------:R1:W-:Y:S04]  /*4400*/  STL.64 [R1+0x278], R74 ;  /* 0x0002784a01007387 */ /* 0x0003e80000100a00 */
[----:B------:R2:W-:Y:S01]  /*4410*/  STL.64 [R1+0x270], R14 ;  /* 0x0002700e01007387 */ /* 0x0005e20000100a00 */
[----:B0-----:R-:W-:-:S04]  /*4420*/  LEA R76, P0, R30, R10, 0x1 ;  /* 0x0000000a1e4c7211 */ /* 0x001fc800078008ff */
[----:B------:R-:W-:Y:S02]  /*4430*/  LEA.HI.X.SX32 R77, R30, R3, 0x1, P0 ;  /* 0x000000031e4d7211 */ /* 0x000fe400000f0eff */
[----:B-1----:R-:W-:-:S03]  /*4440*/  LEA R74, P1, R32, R10, 0x1 ;  /* 0x0000000a204a7211 */ /* 0x002fc600078208ff */
[----:B------:R0:W-:Y:S01]  /*4450*/  STL.64 [R1+0x268], R76 ;  /* 0x0002684c01007387 */ /* 0x0001e20000100a00 */
[-C--:B--2---:R-:W-:Y:S02]  /*4460*/  LEA R14, P2, R34, R10.reuse, 0x1 ;  /* 0x0000000a220e7211 */ /* 0x084fe400078408ff */
[-C--:B------:R-:W-:Y:S02]  /*4470*/  LEA.HI.X.SX32 R75, R32, R3.reuse, 0x1, P1 ;  /* 0x00000003204b7211 */ /* 0x080fe400008f0eff */
[-C--:B------:R-:W-:Y:S02]  /*4480*/  LEA.HI.X.SX32 R15, R34, R3.reuse, 0x1, P2 ;  /* 0x00000003220f7211 */ /* 0x080fe400010f0eff */
[C---:B------:R-:W-:Y:S01]  /*4490*/  LEA R32, P1, R38.reuse, R10, 0x1 ;  /* 0x0000000a26207211 */ /* 0x040fe200078208ff */
[----:B------:R1:W-:Y:S01]  /*44a0*/  STL.64 [R1+0x260], R74 ;  /* 0x0002604a01007387 */ /* 0x0003e20000100a00 */
[----:B------:R-:W-:Y:S02]  /*44b0*/  LEA R34, R9, R24, 0x2 ;  /* 0x0000001809227211 */ /* 0x000fe400078e10ff */
[----:B------:R-:W-:Y:S01]  /*44c0*/  LEA.HI.X.SX32 R33, R38, R3, 0x1, P1 ;  /* 0x0000000326217211 */ /* 0x000fe200008f0eff */
[----:B------:R2:W-:Y:S01]  /*44d0*/  STL.64 [R1+0x258], R14 ;  /* 0x0002580e01007387 */ /* 0x0005e20000100a00 */
[----:B0-----:R-:W-:-:S04]  /*44e0*/  LEA R76, P0, R36, R10, 0x1 ;  /* 0x0000000a244c7211 */ /* 0x001fc800078008ff */
[----:B------:R-:W-:Y:S01]  /*44f0*/  LEA.HI.X.SX32 R77, R36, R3, 0x1, P0 ;  /* 0x00000003244d7211 */ /* 0x000fe200000f0eff */
[----:B-1----:R-:W-:-:S04]  /*4500*/  IMAD R74, R9, 0x4, R34 ;  /* 0x00000004094a7824 */ /* 0x002fc800078e0222 */
[----:B------:R0:W-:Y:S01]  /*4510*/  STL.64 [R1+0x250], R76 ;  /* 0x0002504c01007387 */ /* 0x0001e20000100a00 */
[----:B--2---:R-:W-:-:S03]  /*4520*/  LEA R14, P2, R40, R10, 0x1 ;  /* 0x0000000a280e7211 */ /* 0x004fc600078408ff */
[----:B------:R1:W-:Y:S01]  /*4530*/  STL.64 [R1+0x248], R32 ;  /* 0x0002482001007387 */ /* 0x0003e20000100a00 */
[----:B------:R-:W-:Y:S02]  /*4540*/  LEA R36, R9, R74, 0x2 ;  /* 0x0000004a09247211 */ /* 0x000fe400078e10ff */
[----:B------:R-:W-:-:S03]  /*4550*/  LEA.HI.X.SX32 R15, R40, R3, 0x1, P2 ;  /* 0x00000003280f7211 */ /* 0x000fc600010f0eff */
[C---:B------:R-:W-:Y:S01]  /*4560*/  IMAD R38, R9.reuse, 0x4, R36 ;  /* 0x0000000409267824 */ /* 0x040fe200078e0224 */
[----:B0-----:R-:W-:Y:S01]  /*4570*/  LEA R76, P0, R42, R10, 0x1 ;  /* 0x0000000a2a4c7211 */ /* 0x001fe200078008ff */
[----:B------:R0:W-:Y:S03]  /*4580*/  STL.64 [R1+0x240], R14 ;  /* 0x0002400e01007387 */ /* 0x0001e60000100a00 */
[C---:B------:R-:W-:Y:S02]  /*4590*/  LEA R40, R9.reuse, R38, 0x2 ;  /* 0x0000002609287211 */ /* 0x040fe400078e10ff */
[----:B-1----:R-:W-:Y:S02]  /*45a0*/  LEA R32, P1, R44, R10, 0x1 ;  /* 0x0000000a2c207211 */ /* 0x002fe400078208ff */
[-C--:B------:R-:W-:Y:S01]  /*45b0*/  LEA.HI.X.SX32 R77, R42, R3.reuse, 0x1, P0 ;  /* 0x000000032a4d7211 */ /* 0x080fe200000f0eff */
[----:B------:R-:W-:Y:S01]  /*45c0*/  IMAD R42, R9, 0x4, R40 ;  /* 0x00000004092a7824 */ /* 0x000fe200078e0228 */
[----:B------:R-:W-:-:S02]  /*45d0*/  LEA.HI.X.SX32 R33, R44, R3, 0x1, P1 ;  /* 0x000000032c217211 */ /* 0x000fc400008f0eff */
[-C--:B------:R-:W-:Y:S01]  /*45e0*/  LEA R44, P0, R48, R10.reuse, 0x1 ;  /* 0x0000000a302c7211 */ /* 0x080fe200078008ff */
[----:B------:R1:W-:Y:S01]  /*45f0*/  STL.64 [R1+0x238], R76 ;  /* 0x0002384c01007387 */ /* 0x0003e20000100a00 */
[-C--:B0-----:R-:W-:Y:S02]  /*4600*/  LEA R14, P2, R46, R10.reuse, 0x1 ;  /* 0x0000000a2e0e7211 */ /* 0x081fe400078408ff */
[-C--:B------:R-:W-:Y:S01]  /*4610*/  LEA.HI.X.SX32 R45, R48, R3.reuse, 0x1, P0 ;  /* 0x00000003302d7211 */ /* 0x080fe200000f0eff */
[----:B------:R0:W-:Y:S01]  /*4620*/  STL.64 [R1+0x230], R32 ;  /* 0x0002302001007387 */ /* 0x0001e20000100a00 */
[----:B------:R-:W-:Y:S02]  /*4630*/  LEA.HI.X.SX32 R15, R46, R3, 0x1, P2 ;  /* 0x000000032e0f7211 */ /* 0x000fe400010f0eff */
[----:B------:R-:W-:-:S03]  /*4640*/  LEA R48, P0, R54, R10, 0x1 ;  /* 0x0000000a36307211 */ /* 0x000fc600078008ff */
[----:B------:R2:W-:Y:S01]  /*4650*/  STL.64 [R1+0x228], R14 ;  /* 0x0002280e01007387 */ /* 0x0005e20000100a00 */
[----:B------:R-:W-:Y:S01]  /*4660*/  LEA.HI.X.SX32 R49, R54, R3, 0x1, P0 ;  /* 0x0000000336317211 */ /* 0x000fe200000f0eff */
[----:B-1----:R-:W-:Y:S02]  /*4670*/  CS2R R76, SRZ ;  /* 0x00000000004c7805 */ /* 0x002fe4000001ff00 */
[----:B------:R1:W-:Y:S01]  /*4680*/  STL.64 [R1+0x220], R44 ;  /* 0x0002202c01007387 */ /* 0x0003e20000100a00 */
[----:B0-----:R-:W-:-:S04]  /*4690*/  LEA R32, P1, R50, R10, 0x1 ;  /* 0x0000000a32207211 */ /* 0x001fc800078208ff */
[----:B------:R-:W-:Y:S02]  /*46a0*/  LEA.HI.X.SX32 R33, R50, R3, 0x1, P1 ;  /* 0x0000000332217211 */ /* 0x000fe400008f0eff */
[----:B--2---:R-:W-:-:S03]  /*46b0*/  LEA R14, P2, R52, R10, 0x1 ;  /* 0x0000000a340e7211 */ /* 0x004fc600078408ff */
[----:B------:R0:W-:Y:S01]  /*46c0*/  STL.64 [R1+0x218], R32 ;  /* 0x0002182001007387 */ /* 0x0001e20000100a00 */
[-C--:B------:R-:W-:Y:S02]  /*46d0*/  LEA.HI.X.SX32 R15, R52, R3.reuse, 0x1, P2 ;  /* 0x00000003340f7211 */ /* 0x080fe400010f0eff */
[C---:B------:R-:W-:Y:S02]  /*46e0*/  LEA R52, P0, R60.reuse, R10, 0x1 ;  /* 0x0000000a3c347211 */ /* 0x040fe400078008ff */
[C---:B-1----:R-:W-:Y:S01]  /*46f0*/  LEA R44, R9.reuse, R42, 0x2 ;  /* 0x0000002a092c7211 */ /* 0x042fe200078e10ff */
[----:B------:R1:W-:Y:S01]  /*4700*/  STL.64 [R1+0x210], R14 ;  /* 0x0002100e01007387 */ /* 0x0003e20000100a00 */
[-C--:B------:R-:W-:Y:S02]  /*4710*/  LEA.HI.X.SX32 R53, R60, R3.reuse, 0x1, P0 ;  /* 0x000000033c357211 */ /* 0x080fe400000f0eff */
[-C--:B------:R-:W-:Y:S01]  /*4720*/  LEA R54, P0, R4, R10.reuse, 0x1 ;  /* 0x0000000a04367211 */ /* 0x080fe200078008ff */
[----:B------:R2:W-:Y:S01]  /*4730*/  STL.64 [R1+0x208], R48 ;  /* 0x0002083001007387 */ /* 0x0005e20000100a00 */
[----:B------:R-:W-:Y:S01]  /*4740*/  IMAD R46, R9, 0x4, R44 ;  /* 0x00000004092e7824 */ /* 0x000fe200078e022c */
[----:B0-----:R-:W-:Y:S01]  /*4750*/  LEA R32, P1, R56, R10, 0x1 ;  /* 0x0000000a38207211 */ /* 0x001fe200078208ff */
[----:B------:R-:W-:Y:S01]  /*4760*/  CS2R R60, SRZ ;  /* 0x00000000003c7805 */ /* 0x000fe2000001ff00 */
[----:B------:R-:W-:-:S02]  /*4770*/  LEA.HI.X.SX32 R55, R4, R3, 0x1, P0 ;  /* 0x0000000304377211 */ /* 0x000fc400000f0eff */
[-C--:B------:R-:W-:Y:S02]  /*4780*/  LEA.HI.X.SX32 R33, R56, R3.reuse, 0x1, P1 ;  /* 0x0000000338217211 */ /* 0x080fe400008f0eff */
[-C--:B-1----:R-:W-:Y:S02]  /*4790*/  LEA R14, P2, R58, R10.reuse, 0x1 ;  /* 0x0000000a3a0e7211 */ /* 0x082fe400078408ff */
[----:B------:R-:W-:Y:S01]  /*47a0*/  LEA R56, P0, R70, R10, 0x1 ;  /* 0x0000000a46387211 */ /* 0x000fe200078008ff */
[----:B------:R0:W-:Y:S01]  /*47b0*/  STL.64 [R1+0x200], R32 ;  /* 0x0002002001007387 */ /* 0x0001e20000100a00 */
[-C--:B------:R-:W-:Y:S02]  /*47c0*/  LEA.HI.X.SX32 R15, R58, R3.reuse, 0x1, P2 ;  /* 0x000000033a0f7211 */ /* 0x080fe400010f0eff */
[C---:B--2---:R-:W-:Y:S01]  /*47d0*/  LEA R48, R9.reuse, R46, 0x2 ;  /* 0x0000002e09307211 */ /* 0x044fe200078e10ff */
[----:B------:R-:W-:Y:S01]  /*47e0*/  CS2R R58, SRZ ;  /* 0x00000000003a7805 */ /* 0x000fe2000001ff00 */
[----:B------:R-:W-:Y:S01]  /*47f0*/  LEA.HI.X.SX32 R57, R70, R3, 0x1, P0 ;  /* 0x0000000346397211 */ /* 0x000fe200000f0eff */
[----:B------:R1:W-:Y:S01]  /*4800*/  STL.64 [R1+0x1f8], R14 ;  /* 0x0001f80e01007387 */ /* 0x0003e20000100a00 */
[----:B------:R-:W-:Y:S01]  /*4810*/  CS2R R70, SRZ ;  /* 0x0000000000467805 */ /* 0x000fe2000001ff00 */
[----:B------:R-:W-:-:S02]  /*4820*/  IMAD R50, R9, 0x4, R48 ;  /* 0x0000000409327824 */ /* 0x000fc400078e0230 */
[----:B------:R2:W-:Y:S01]  /*4830*/  STL.64 [R1+0x1f0], R52 ;  /* 0x0001f03401007387 */ /* 0x0005e20000100a00 */
[----:B0-----:R-:W-:-:S04]  /*4840*/  LEA R32, P1, R62, R10, 0x1 ;  /* 0x0000000a3e207211 */ /* 0x001fc800078208ff */
[-C--:B------:R-:W-:Y:S02]  /*4850*/  LEA.HI.X.SX32 R33, R62, R3.reuse, 0x1, P1 ;  /* 0x000000033e217211 */ /* 0x080fe400008f0eff */
[C---:B-1----:R-:W-:Y:S01]  /*4860*/  LEA R14, P2, R64.reuse, R10, 0x1 ;  /* 0x0000000a400e7211 */ /* 0x042fe200078408ff */
[----:B------:R-:W-:Y:S02]  /*4870*/  CS2R R62, SRZ ;  /* 0x00000000003e7805 */ /* 0x000fe4000001ff00 */
[----:B------:R0:W-:Y:S01]  /*4880*/  STL.64 [R1+0x1e8], R32 ;  /* 0x0001e82001007387 */ /* 0x0001e20000100a00 */
[----:B------:R-:W-:Y:S02]  /*4890*/  LEA.HI.X.SX32 R15, R64, R3, 0x1, P2 ;  /* 0x00000003400f7211 */ /* 0x000fe400010f0eff */
[C---:B--2---:R-:W-:Y:S01]  /*48a0*/  LEA R52, R9.reuse, R50, 0x2 ;  /* 0x0000003209347211 */ /* 0x044fe200078e10ff */
[----:B------:R-:W-:Y:S02]  /*48b0*/  CS2R R64, SRZ ;  /* 0x0000000000407805 */ /* 0x000fe4000001ff00 */
[----:B------:R1:W-:Y:S02]  /*48c0*/  STL.64 [R1+0x1e0], R14 ;  /* 0x0001e00e01007387 */ /* 0x0003e40000100a00 */
[----:B------:R-:W-:Y:S01]  /*48d0*/  IMAD R8, R9, 0x4, R52 ;  /* 0x0000000409087824 */ /* 0x000fe200078e0234 */
[----:B0-----:R-:W-:-:S04]  /*48e0*/  LEA R32, P1, R66, R10, 0x1 ;  /* 0x0000000a42207211 */ /* 0x001fc800078208ff */
[----:B------:R-:W-:Y:S02]  /*48f0*/  LEA.HI.X.SX32 R33, R66, R3, 0x1, P1 ;  /* 0x0000000342217211 */ /* 0x000fe400008f0eff */
[----:B-1----:R-:W-:Y:S01]  /*4900*/  LEA R14, P2, R68, R10, 0x1 ;  /* 0x0000000a440e7211 */ /* 0x002fe200078408ff */
[----:B------:R-:W-:-:S03]  /*4910*/  CS2R R66, SRZ ;  /* 0x0000000000427805 */ /* 0x000fc6000001ff00 */
[-C--:B------:R-:W-:Y:S02]  /*4920*/  LEA.HI.X.SX32 R15, R68, R3.reuse, 0x1, P2 ;  /* 0x00000003440f7211 */ /* 0x080fe400010f0eff */
[C---:B------:R-:W-:Y:S01]  /*4930*/  LEA R4, P2, R72.reuse, R10, 0x1 ;  /* 0x0000000a48047211 */ /* 0x040fe200078408ff */
[----:B------:R-:W-:Y:S02]  /*4940*/  CS2R R68, SRZ ;  /* 0x0000000000447805 */ /* 0x000fe4000001ff00 */
[----:B------:R0:W-:Y:S01]  /*4950*/  STL.64 [R1+0x1c8], R14 ;  /* 0x0001c80e01007387 */ /* 0x0001e20000100a00 */
[----:B------:R-:W-:Y:S02]  /*4960*/  LEA.HI.X.SX32 R5, R72, R3, 0x1, P2 ;  /* 0x0000000348057211 */ /* 0x000fe400010f0eff */
[----:B------:R-:W-:Y:S01]  /*4970*/  CS2R R72, SRZ ;  /* 0x0000000000487805 */ /* 0x000fe2000001ff00 */
[----:B------:R1:W-:Y:S04]  /*4980*/  STL.64 [R1+0x1d8], R54 ;  /* 0x0001d83601007387 */ /* 0x0003e80000100a00 */
[----:B------:R2:W-:Y:S04]  /*4990*/  STL.64 [R1+0x1d0], R32 ;  /* 0x0001d02001007387 */ /* 0x0005e80000100a00 */
[----:B------:R3:W-:Y:S01]  /*49a0*/  STL.64 [R1+0x1c0], R56 ;  /* 0x0001c03801007387 */ /* 0x0007e20000100a00 */
[----:B0-----:R-:W-:-:S02]  /*49b0*/  LEA R14, R9, R8, 0x2 ;  /* 0x00000008090e7211 */ /* 0x001fc400078e10ff */
[----:B-1----:R-:W-:-:S04]  /*49c0*/  LEA R54, P1, R12, R10, 0x1 ;  /* 0x0000000a0c367211 */ /* 0x002fc800078208ff */
[-C--:B------:R-:W-:Y:S01]  /*49d0*/  LEA.HI.X.SX32 R55, R12, R3.reuse, 0x1, P1 ;  /* 0x000000030c377211 */ /* 0x080fe200008f0eff */
[C---:B--2---:R-:W-:Y:S01]  /*49e0*/  IMAD R32, R9.reuse, 0x4, R14 ;  /* 0x0000000409207824 */ /* 0x044fe200078e020e */
[C---:B------:R-:W-:Y:S01]  /*49f0*/  LEA R12, P1, R20.reuse, R10, 0x1 ;  /* 0x0000000a140c7211 */ /* 0x040fe200078208ff */
[----:B---3--:R-:W-:Y:S02]  /*4a00*/  CS2R R56, SRZ ;  /* 0x0000000000387805 */ /* 0x008fe4000001ff00 */
[----:B------:R0:W-:Y:S01]  /*4a10*/  STL.64 [R1+0x1b8], R54 ;  /* 0x0001b83601007387 */ /* 0x0001e20000100a00 */
[----:B------:R-:W-:Y:S02]  /*4a20*/  LEA.HI.X.SX32 R13, R20, R3, 0x1, P1 ;  /* 0x00000003140d7211 */ /* 0x000fe400008f0eff */
[C---:B------:R-:W-:Y:S01]  /*4a30*/  LEA R26, R9.reuse, R32, 0x2 ;  /* 0x00000020091a7211 */ /* 0x040fe200078e10ff */
[----:B------:R1:W-:Y:S04]  /*4a40*/  STL.64 [R1+0x1b0], R4 ;  /* 0x0001b00401007387 */ /* 0x0003e80000100a00 */
[----:B------:R-:W-:Y:S01]  /*4a50*/  IMAD R28, R9, 0x4, R26 ;  /* 0x00000004091c7824 */ /* 0x000fe200078e021a */
[----:B0-----:R-:W-:-:S04]  /*4a60*/  LEA R54, P0, R16, R10, 0x1 ;  /* 0x0000000a10367211 */ /* 0x001fc800078008ff */
[----:B------:R-:W-:Y:S02]  /*4a70*/  LEA R30, R9, R28, 0x2 ;  /* 0x0000001c091e7211 */ /* 0x000fe400078e10ff */
[-C--:B-1----:R-:W-:Y:S02]  /*4a80*/  LEA R4, P2, R22, R10.reuse, 0x1 ;  /* 0x0000000a16047211 */ /* 0x082fe400078408ff */
[-C--:B------:R-:W-:Y:S02]  /*4a90*/  LEA.HI.X.SX32 R55, R16, R3.reuse, 0x1, P0 ;  /* 0x0000000310377211 */ /* 0x080fe400000f0eff */
[----:B------:R-:W-:Y:S02]  /*4aa0*/  LEA.HI.X.SX32 R5, R22, R3, 0x1, P2 ;  /* 0x0000000316057211 */ /* 0x000fe400010f0eff */
[-C--:B------:R-:W-:Y:S01]  /*4ab0*/  LEA R16, P1, R34, R10.reuse, 0x1 ;  /* 0x0000000a22107211 */ /* 0x080fe200078208ff */
[----:B------:R0:W-:Y:S01]  /*4ac0*/  STL.64 [R1+0x1a8], R54 ;  /* 0x0001a83601007387 */ /* 0x0001e20000100a00 */
[----:B------:R-:W-:-:S02]  /*4ad0*/  LEA R20, P0, R24, R10, 0x1 ;  /* 0x0000000a18147211 */ /* 0x000fc400078008ff */
[-C--:B------:R-:W-:Y:S01]  /*4ae0*/  LEA.HI.X.SX32 R17, R34, R3.reuse, 0x1, P1 ;  /* 0x0000000322117211 */ /* 0x080fe200008f0eff */
[----:B------:R1:W-:Y:S01]  /*4af0*/  STL.64 [R1+0x1a0], R12 ;  /* 0x0001a00c01007387 */ /* 0x0003e20000100a00 */
[-C--:B------:R-:W-:Y:S02]  /*4b00*/  LEA.HI.X.SX32 R21, R24, R3.reuse, 0x1, P0 ;  /* 0x0000000318157211 */ /* 0x080fe400000f0eff */
[CC--:B------:R-:W-:Y:S01]  /*4b10*/  LEA R22, P0, R36.reuse, R10.reuse, 0x1 ;  /* 0x0000000a24167211 */ /* 0x0c0fe200078008ff */
[----:B------:R2:W-:Y:S03]  /*4b20*/  STL.64 [R1+0x198], R4 ;  /* 0x0001980401007387 */ /* 0x0005e60000100a00 */
[----:B------:R-:W-:Y:S01]  /*4b30*/  LEA.HI.X.SX32 R23, R36, R3, 0x1, P0 ;  /* 0x0000000324177211 */ /* 0x000fe200000f0eff */
[----:B------:R3:W-:Y:S01]  /*4b40*/  STL.64 [R1+0x188], R16 ;  /* 0x0001881001007387 */ /* 0x0007e20000100a00 */
[----:B------:R-:W-:Y:S01]  /*4b50*/  LEA R36, P0, R42, R10, 0x1 ;  /* 0x0000000a2a247211 */ /* 0x000fe200078008ff */
[----:B0-----:R-:W-:-:S02]  /*4b60*/  CS2R R54, SRZ ;  /* 0x0000000000367805 */ /* 0x001fc4000001ff00 */
[----:B------:R0:W-:Y:S01]  /*4b70*/  STL.64 [R1+0x190], R20 ;  /* 0x0001901401007387 */ /* 0x0001e20000100a00 */
[----:B-1----:R-:W-:Y:S01]  /*4b80*/  IMAD R12, R9, 0x4, R30 ;  /* 0x00000004090c7824 */ /* 0x002fe200078e021e */
[----:B------:R-:W-:Y:S02]  /*4b90*/  LEA.HI.X.SX32 R37, R42, R3, 0x1, P0 ;  /* 0x000000032a257211 */ /* 0x000fe400000f0eff */
[----:B--2---:R-:W-:Y:S01]  /*4ba0*/  LEA R4, P2, R74, R10, 0x1 ;  /* 0x0000000a4a047211 */ /* 0x004fe200078408ff */
[----:B------:R-:W-:-:S03]  /*4bb0*/  CS2R R42, SRZ ;  /* 0x00000000002a7805 */ /* 0x000fc6000001ff00 */
[-C--:B------:R-:W-:Y:S02]  /*4bc0*/  LEA.HI.X.SX32 R5, R74, R3.reuse, 0x1, P2 ;  /* 0x000000034a057211 */ /* 0x080fe400010f0eff */
[C---:B---3--:R-:W-:Y:S01]  /*4bd0*/  LEA R16, R9.reuse, R12, 0x2 ;  /* 0x0000000c09107211 */ /* 0x048fe200078e10ff */
[----:B------:R-:W-:Y:S01]  /*4be0*/  CS2R R74, SRZ ;  /* 0x00000000004a7805 */ /* 0x000fe2000001ff00 */
[CC--:B0-----:R-:W-:Y:S01]  /*4bf0*/  LEA R20, P1, R38.reuse, R10.reuse, 0x1 ;  /* 0x0000000a26147211 */ /* 0x0c1fe200078208ff */
[----:B------:R0:W-:Y:S02]  /*4c00*/  STL.64 [R1+0x180], R4 ;  /* 0x0001800401007387 */ /* 0x0001e40000100a00 */
[----:B------:R-:W-:Y:S01]  /*4c10*/  IMAD R24, R9, 0x4, R16 ;  /* 0x0000000409187824 */ /* 0x000fe200078e0210 */
[----:B------:R-:W-:Y:S02]  /*4c20*/  LEA.HI.X.SX32 R21, R38, R3, 0x1, P1 ;  /* 0x0000000326157211 */ /* 0x000fe400008f0eff */
[----:B------:R-:W-:-:S02]  /*4c30*/  LEA R34, P1, R44, R10, 0x1 ;  /* 0x0000000a2c227211 */ /* 0x000fc400078208ff */
[-C--:B------:R-:W-:Y:S02]  /*4c40*/  LEA R38, P0, R48, R10.reuse, 0x1 ;  /* 0x0000000a30267211 */ /* 0x080fe400078008ff */
[-C--:B------:R-:W-:Y:S02]  /*4c50*/  LEA.HI.X.SX32 R35, R44, R3.reuse, 0x1, P1 ;  /* 0x000000032c237211 */ /* 0x080fe400008f0eff */
[----:B------:R-:W-:Y:S01]  /*4c60*/  LEA.HI.X.SX32 R39, R48, R3, 0x1, P0 ;  /* 0x0000000330277211 */ /* 0x000fe200000f0eff */
[----:B------:R-:W-:Y:S01]  /*4c70*/  CS2R R44, SRZ ;  /* 0x00000000002c7805 */ /* 0x000fe2000001ff00 */
[----:B0-----:R-:W-:Y:S01]  /*4c80*/  LEA R4, P2, R40, R10, 0x1 ;  /* 0x0000000a28047211 */ /* 0x001fe200078408ff */
[----:B------:R-:W-:-:S03]  /*4c90*/  CS2R R48, SRZ ;  /* 0x0000000000307805 */ /* 0x000fc6000001ff00 */
[----:B------:R-:W-:Y:S02]  /*4ca0*/  LEA.HI.X.SX32 R5, R40, R3, 0x1, P2 ;  /* 0x0000000328057211 */ /* 0x000fe400010f0eff */
        /* <DEDUP_REMOVED lines=14> */
[-C--:B-1----:R-:W-:Y:S01]  /*4d90*/  LEA R36, P1, R50, R10.reuse, 0x1 ;  /* 0x0000000a32247211 */ /* 0x082fe200078208ff */
[C---:B------:R-:W-:Y:S01]  /*4da0*/  IMAD R5, R9.reuse, 0x4, R22 ;  /* 0x0000000409057824 */ /* 0x040fe200078e0216 */
[-C--:B--2---:R-:W-:Y:S02]  /*4db0*/  LEA R34, P2, R52, R10.reuse, 0x1 ;  /* 0x0000000a34227211 */ /* 0x084fe400078408ff */
[-C--:B------:R-:W-:Y:S02]  /*4dc0*/  LEA.HI.X.SX32 R37, R50, R3.reuse, 0x1, P1 ;  /* 0x0000000332257211 */ /* 0x080fe400008f0eff */
[----:B------:R-:W-:Y:S01]  /*4dd0*/  LEA.HI.X.SX32 R35, R52, R3, 0x1, P2 ;  /* 0x0000000334237211 */ /* 0x000fe200010f0eff */
[----:B------:R-:W-:Y:S01]  /*4de0*/  CS2R R50, SRZ ;  /* 0x0000000000327805 */ /* 0x000fe2000001ff00 */
[C---:B0-----:R-:W-:Y:S01]  /*4df0*/  LEA R38, P0, R8.reuse, R10, 0x1 ;  /* 0x0000000a08267211 */ /* 0x041fe200078008ff */
[----:B------:R0:W-:Y:S01]  /*4e00*/  STL.64 [R1+0x140], R36 ;  /* 0x0001402401007387 */ /* 0x0001e20000100a00 */
[C---:B------:R-:W-:Y:S01]  /*4e10*/  LEA R15, R9.reuse, R5, 0x2 ;  /* 0x00000005090f7211 */ /* 0x040fe200078e10ff */
[----:B------:R-:W-:Y:S01]  /*4e20*/  CS2R R52, SRZ ;  /* 0x0000000000347805 */ /* 0x000fe2000001ff00 */
[----:B------:R-:W-:Y:S01]  /*4e30*/  LEA.HI.X.SX32 R39, R8, R3, 0x1, P0 ;  /* 0x0000000308277211 */ /* 0x000fe200000f0eff */
[----:B------:R1:W-:Y:S02]  /*4e40*/  STL.64 [R1+0x138], R34 ;  /* 0x0001382201007387 */ /* 0x0003e40000100a00 */
[----:B------:R-:W-:-:S02]  /*4e50*/  IMAD R19, R9, 0x4, R15 ;  /* 0x0000000409137824 */ /* 0x000fc400078e020f */
[----:B------:R2:W-:Y:S03]  /*4e60*/  STL.64 [R1+0x130], R38 ;  /* 0x0001302601007387 */ /* 0x0005e60000100a00 */
[C---:B------:R-:W-:Y:S02]  /*4e70*/  LEA R8, R9.reuse, R19, 0x2 ;  /* 0x0000001309087211 */ /* 0x040fe400078e10ff */
[-C--:B0-----:R-:W-:Y:S02]  /*4e80*/  LEA R36, P1, R14, R10.reuse, 0x1 ;  /* 0x0000000a0e247211 */ /* 0x081fe400078208ff */
[----:B-1----:R-:W-:Y:S02]  /*4e90*/  LEA R34, P2, R32, R10, 0x1 ;  /* 0x0000000a20227211 */ /* 0x002fe400078408ff */
[-C--:B------:R-:W-:Y:S01]  /*4ea0*/  LEA.HI.X.SX32 R37, R14, R3.reuse, 0x1, P1 ;  /* 0x000000030e257211 */ /* 0x080fe200008f0eff */
[----:B------:R-:W-:Y:S01]  /*4eb0*/  IMAD R14, R9, 0x4, R8 ;  /* 0x00000004090e7824 */ /* 0x000fe200078e0208 */
[----:B------:R-:W-:-:S02]  /*4ec0*/  LEA.HI.X.SX32 R35, R32, R3, 0x1, P2 ;  /* 0x0000000320237211 */ /* 0x000fc400010f0eff */
[C---:B--2---:R-:W-:Y:S01]  /*4ed0*/  LEA R38, P0, R26.reuse, R10, 0x1 ;  /* 0x0000000a1a267211 */ /* 0x044fe200078008ff */
[----:B------:R0:W-:Y:S01]  /*4ee0*/  STL.64 [R1+0x128], R36 ;  /* 0x0001282401007387 */ /* 0x0001e20000100a00 */
[----:B------:R-:W-:Y:S02]  /*4ef0*/  LEA R17, R9, R14, 0x2 ;  /* 0x0000000e09117211 */ /* 0x000fe400078e10ff */
[----:B------:R-:W-:Y:S01]  /*4f00*/  LEA.HI.X.SX32 R39, R26, R3, 0x1, P0 ;  /* 0x000000031a277211 */ /* 0x000fe200000f0eff */
[----:B------:R1:W-:Y:S01]  /*4f10*/  STL.64 [R1+0x120], R34 ;  /* 0x0001202201007387 */ /* 0x0003e20000100a00 */
[----:B------:R-:W-:Y:S01]  /*4f20*/  SHF.L.U32 R26, R29, 0x1, RZ ;  /* 0x000000011d1a7819 */ /* 0x000fe200000006ff */
[----:B------:R-:W-:Y:S02]  /*4f30*/  IMAD R11, R9, 0x4, R17 ;  /* 0x00000004090b7824 */ /* 0x000fe400078e0211 */
[----:B------:R-:W-:Y:S01]  /*4f40*/  STL.64 [R1+0x118], R38 ;  /* 0x0001182601007387 */ /* 0x000fe20000100a00 */
[----:B0-----:R-:W-:-:S02]  /*4f50*/  LEA R36, P1, R28, R10, 0x1 ;  /* 0x0000000a1c247211 */ /* 0x001fc400078208ff */
[-C--:B-1----:R-:W-:Y:S02]  /*4f60*/  LEA R34, P2, R30, R10.reuse, 0x1 ;  /* 0x0000000a1e227211 */ /* 0x082fe400078408ff */
[-C--:B------:R-:W-:Y:S02]  /*4f70*/  LEA.HI.X.SX32 R37, R28, R3.reuse, 0x1, P1 ;  /* 0x000000031c257211 */ /* 0x080fe400008f0eff */
[-C--:B------:R-:W-:Y:S02]  /*4f80*/  LEA.HI.X.SX32 R35, R30, R3.reuse, 0x1, P2 ;  /* 0x000000031e237211 */ /* 0x080fe400010f0eff */
[CC--:B------:R-:W-:Y:S01]  /*4f90*/  LEA R32, P2, R24.reuse, R10.reuse, 0x1 ;  /* 0x0000000a18207211 */ /* 0x0c0fe200078408ff */
[----:B------:R0:W-:Y:S03]  /*4fa0*/  STL.64 [R1+0x110], R36 ;  /* 0x0001102401007387 */ /* 0x0001e60000100a00 */
[----:B------:R-:W-:Y:S01]  /*4fb0*/  LEA.HI.X.SX32 R33, R24, R3, 0x1, P2 ;  /* 0x0000000318217211 */ /* 0x000fe200010f0eff */
[----:B------:R1:W-:Y:S01]  /*4fc0*/  STL.64 [R1+0x108], R34 ;  /* 0x0001082201007387 */ /* 0x0003e20000100a00 */
[----:B0-----:R-:W-:-:S02]  /*4fd0*/  LEA R36, P0, R12, R10, 0x1 ;  /* 0x0000000a0c247211 */ /* 0x001fc400078008ff */
[----:B-1----:R-:W-:Y:S02]  /*4fe0*/  LEA R34, P1, R16, R10, 0x1 ;  /* 0x0000000a10227211 */ /* 0x002fe400078208ff */
[-C--:B------:R-:W-:Y:S02]  /*4ff0*/  LEA.HI.X.SX32 R37, R12, R3.reuse, 0x1, P0 ;  /* 0x000000030c257211 */ /* 0x080fe400000f0eff */
[----:B------:R-:W-:Y:S02]  /*5000*/  LEA.HI.X.SX32 R35, R16, R3, 0x1, P1 ;  /* 0x0000000310237211 */ /* 0x000fe400008f0eff */
[C---:B------:R-:W-:Y:S01]  /*5010*/  LEA R12, R9.reuse, R11, 0x2 ;  /* 0x0000000b090c7211 */ /* 0x040fe200078e10ff */
[----:B------:R0:W-:Y:S04]  /*5020*/  STL.64 [R1+0x100], R36 ;  /* 0x0001002401007387 */ /* 0x0001e80000100a00 */
[----:B------:R1:W-:Y:S01]  /*5030*/  STL.64 [R1+0xf8], R34 ;  /* 0x0000f82201007387 */ /* 0x0003e20000100a00 */
[----:B------:R-:W-:-:S03]  /*5040*/  IMAD R16, R9, 0x4, R12 ;  /* 0x0000000409107824 */ /* 0x000fc600078e020c */
[----:B------:R2:W-:Y:S01]  /*5050*/  STL.64 [R1+0xf0], R32 ;  /* 0x0000f02001007387 */ /* 0x0005e20000100a00 */
[----:B0-----:R-:W-:-:S04]  /*5060*/  LEA R36, P0, R4, R10, 0x1 ;  /* 0x0000000a04247211 */ /* 0x001fc800078008ff */
[-C--:B------:R-:W-:Y:S02]  /*5070*/  LEA.HI.X.SX32 R37, R4, R3.reuse, 0x1, P0 ;  /* 0x0000000304257211 */ /* 0x080fe400000f0eff */
[-C--:B-1----:R-:W-:Y:S02]  /*5080*/  LEA R34, P1, R20, R10.reuse, 0x1 ;  /* 0x0000000a14227211 */ /* 0x082fe400078208ff */
[-C--:B--2---:R-:W-:Y:S01]  /*5090*/  LEA R32, P2, R22, R10.reuse, 0x1 ;  /* 0x0000000a16207211 */ /* 0x084fe200078408ff */
[----:B------:R-:W-:Y:S01]  /*50a0*/  STL.64 [R1+0xe8], R36 ;  /* 0x0000e82401007387 */ /* 0x000fe20000100a00 */
[-C--:B------:R-:W-:Y:S02]  /*50b0*/  LEA.HI.X.SX32 R35, R20, R3.reuse, 0x1, P1 ;  /* 0x0000000314237211 */ /* 0x080fe400008f0eff */
[----:B------:R-:W-:Y:S02]  /*50c0*/  LEA.HI.X.SX32 R33, R22, R3, 0x1, P2 ;  /* 0x0000000316217211 */ /* 0x000fe400010f0eff */
[----:B------:R-:W-:-:S02]  /*50d0*/  LEA R24, P1, R15, R10, 0x1 ;  /* 0x0000000a0f187211 */ /* 0x000fc400078208ff */
[----:B------:R-:W-:Y:S01]  /*50e0*/  LEA R20, P2, R19, R10, 0x1 ;  /* 0x0000000a13147211 */ /* 0x000fe200078408ff */
[----:B------:R0:W-:Y:S01]  /*50f0*/  STL.64 [R1+0xd8], R32 ;  /* 0x0000d82001007387 */ /* 0x0001e20000100a00 */
[----:B------:R-:W-:Y:S02]  /*5100*/  LEA R4, R9, R16, 0x2 ;  /* 0x0000001009047211 */ /* 0x000fe400078e10ff */
[-C--:B------:R-:W-:Y:S01]  /*5110*/  LEA.HI.X.SX32 R25, R15, R3.reuse, 0x1, P1 ;  /* 0x000000030f197211 */ /* 0x080fe200008f0eff */
[----:B------:R1:W-:Y:S01]  /*5120*/  STL.64 [R1+0xe0], R34 ;  /* 0x0000e02201007387 */ /* 0x0003e20000100a00 */
[----:B------:R-:W-:Y:S01]  /*5130*/  LEA.HI.X.SX32 R21, R19, R3, 0x1, P2 ;  /* 0x0000000313157211 */ /* 0x000fe200010f0eff */
[----:B------:R-:W-:Y:S01]  /*5140*/  IMAD R13, R9, 0x4, R4 ;  /* 0x00000004090d7824 */ /* 0x000fe200078e0204 */
[----:B------:R-:W-:Y:S02]  /*5150*/  LEA R22, P1, R14, R10, 0x1 ;  /* 0x0000000a0e167211 */ /* 0x000fe400078208ff */
[----:B------:R-:W-:-:S02]  /*5160*/  LEA.HI R19, R31, 0x30, RZ, 0x1e ;  /* 0x000000301f137811 */ /* 0x000fc400078ff0ff */
[----:B------:R-:W-:Y:S02]  /*5170*/  LEA R15, R9, R13, 0x2 ;  /* 0x0000000d090f7211 */ /* 0x000fe400078e10ff */
[----:B0-----:R-:W-:Y:S01]  /*5180*/  LEA R32, P0, R5, R10, 0x1 ;  /* 0x0000000a05207211 */ /* 0x001fe200078008ff */
[----:B------:R-:W-:Y:S01]  /*5190*/  IMAD.SHL.U32 R175, R19, 0x20, RZ ;  /* 0x0000002013af7824 */ /* 0x000fe200078e00ff */
[-C--:B------:R-:W-:Y:S01]  /*51a0*/  LEA.HI.X.SX32 R23, R14, R3.reuse, 0x1, P1 ;  /* 0x000000030e177211 */ /* 0x080fe200008f0eff */
[----:B-1----:R-:W-:Y:S01]  /*51b0*/  IMAD.MOV.U32 R34, RZ, RZ, -0x800000 ;  /* 0xff800000ff227424 */ /* 0x002fe200078e00ff */
[----:B------:R-:W-:Y:S01]  /*51c0*/  LEA.HI.X.SX32 R33, R5, R3, 0x1, P0 ;  /* 0x0000000305217211 */ /* 0x000fe200000f0eff */
[----:B------:R-:W-:Y:S01]  /*51d0*/  IMAD R5, R9, 0x4, R15 ;  /* 0x0000000409057824 */ /* 0x000fe200078e020f */
[----:B------:R-:W-:Y:S02]  /*51e0*/  IADD3 R28, R18, R19, RZ ;  /* 0x00000013121c7210 */ /* 0x000fe40007ffe0ff */
[----:B------:R-:W-:Y:S01]  /*51f0*/  LEA.HI R19, R27, R26, RZ, 0x1e ;  /* 0x0000001a1b137211 */ /* 0x000fe200078ff0ff */
[----:B------:R0:W-:Y:S01]  /*5200*/  STL.64 [R1+0xd0], R32 ;  /* 0x0000d02001007387 */ /* 0x0001e20000100a00 */
[----:B------:R-:W-:-:S03]  /*5210*/  MOV R35, 0xff800000 ;  /* 0xff80000000237802 */ /* 0x000fc60000000f00 */
[----:B------:R1:W-:Y:S04]  /*5220*/  STL.64 [R1+0xc8], R24 ;  /* 0x0000c81801007387 */ /* 0x0003e80000100a00 */
[----:B------:R2:W-:Y:S01]  /*5230*/  STL.64 [R1+0xc0], R20 ;  /* 0x0000c01401007387 */ /* 0x0005e20000100a00 */
[----:B0-----:R-:W-:Y:S01]  /*5240*/  IMAD.MOV.U32 R32, RZ, RZ, -0x800000 ;  /* 0xff800000ff207424 */ /* 0x001fe200078e00ff */
[----:B------:R-:W-:Y:S02]  /*5250*/  MOV R33, 0xff800000 ;  /* 0xff80000000217802 */ /* 0x000fe40000000f00 */
[-C--:B-1----:R-:W-:Y:S02]  /*5260*/  LEA R24, P0, R8, R10.reuse, 0x1 ;  /* 0x0000000a08187211 */ /* 0x082fe400078008ff */
[----:B--2---:R-:W-:-:S02]  /*5270*/  LEA R20, P2, R17, R10, 0x1 ;  /* 0x0000000a11147211 */ /* 0x004fc400078408ff */
[-C--:B------:R-:W-:Y:S02]  /*5280*/  LEA.HI.X.SX32 R25, R8, R3.reuse, 0x1, P0 ;  /* 0x0000000308197211 */ /* 0x080fe400000f0eff */
[----:B------:R-:W-:Y:S02]  /*5290*/  LEA.HI.X.SX32 R21, R17, R3, 0x1, P2 ;  /* 0x0000000311157211 */ /* 0x000fe400010f0eff */
[C---:B------:R-:W-:Y:S01]  /*52a0*/  LEA R8, R9.reuse, R5, 0x2 ;  /* 0x0000000509087211 */ /* 0x040fe200078e10ff */
[----:B------:R0:W-:Y:S04]  /*52b0*/  STL.64 [R1+0xb8], R24 ;  /* 0x0000b81801007387 */ /* 0x0001e80000100a00 */
[----:B------:R1:W-:Y:S01]  /*52c0*/  STL.64 [R1+0xb0], R22 ;  /* 0x0000b01601007387 */ /* 0x0003e20000100a00 */
[----:B------:R-:W-:-:S03]  /*52d0*/  IMAD R14, R9, 0x4, R8 ;  /* 0x00000004090e7824 */ /* 0x000fc600078e0208 */
[----:B------:R2:W-:Y:S01]  /*52e0*/  STL.64 [R1+0xa8], R20 ;  /* 0x0000a81401007387 */ /* 0x0005e20000100a00 */
[CC--:B0-----:R-:W-:Y:S02]  /*52f0*/  LEA R24, P0, R11.reuse, R10.reuse, 0x1 ;  /* 0x0000000a0b187211 */ /* 0x0c1fe400078008ff */
[-C--:B-1----:R-:W-:Y:S02]  /*5300*/  LEA R22, P1, R12, R10.reuse, 0x1 ;  /* 0x0000000a0c167211 */ /* 0x082fe400078208ff */
[-C--:B------:R-:W-:Y:S02]  /*5310*/  LEA.HI.X.SX32 R25, R11, R3.reuse, 0x1, P0 ;  /* 0x000000030b197211 */ /* 0x080fe400000f0eff */
[----:B--2---:R-:W-:Y:S02]  /*5320*/  LEA R20, P2, R16, R10, 0x1 ;  /* 0x0000000a10147211 */ /* 0x004fe400078408ff */
[-C--:B------:R-:W-:Y:S01]  /*5330*/  LEA.HI.X.SX32 R23, R12, R3.reuse, 0x1, P1 ;  /* 0x000000030c177211 */ /* 0x080fe200008f0eff */
[----:B------:R0:W-:Y:S01]  /*5340*/  STL.64 [R1+0xa0], R24 ;  /* 0x0000a01801007387 */ /* 0x0001e20000100a00 */
[----:B------:R-:W-:-:S02]  /*5350*/  LEA.HI.X.SX32 R21, R16, R3, 0x1, P2 ;  /* 0x0000000310157211 */ /* 0x000fc400010f0eff */
[C---:B------:R-:W-:Y:S01]  /*5360*/  LEA R11, R9.reuse, R14, 0x2 ;  /* 0x0000000e090b7211 */ /* 0x040fe200078e10ff */
[----:B------:R1:W-:Y:S04]  /*5370*/  STL.64 [R1+0x98], R22 ;  /* 0x0000981601007387 */ /* 0x0003e80000100a00 */
[----:B------:R2:W-:Y:S01]  /*5380*/  STL.64 [R1+0x90], R20 ;  /* 0x0000901401007387 */ /* 0x0005e20000100a00 */
[----:B------:R-:W-:Y:S01]  /*5390*/  IMAD R12, R9, 0x4, R11 ;  /* 0x00000004090c7824 */ /* 0x000fe200078e020b */
[CC--:B0-----:R-:W-:Y:S02]  /*53a0*/  LEA R24, P0, R4.reuse, R10.reuse, 0x1 ;  /* 0x0000000a04187211 */ /* 0x0c1fe400078008ff */
[----:B-1----:R-:W-:Y:S02]  /*53b0*/  LEA R22, P1, R13, R10, 0x1 ;  /* 0x0000000a0d167211 */ /* 0x002fe400078208ff */
[----:B------:R-:W-:-:S02]  /*53c0*/  LEA.HI.X.SX32 R25, R4, R3, 0x1, P0 ;  /* 0x0000000304197211 */ /* 0x000fc400000f0eff */
[----:B--2---:R-:W-:Y:S02]  /*53d0*/  LEA R20, P2, R15, R10, 0x1 ;  /* 0x0000000a0f147211 */ /* 0x004fe400078408ff */
[-C--:B------:R-:W-:Y:S01]  /*53e0*/  LEA.HI.X.SX32 R23, R13, R3.reuse, 0x1, P1 ;  /* 0x000000030d177211 */ /* 0x080fe200008f0eff */
[----:B------:R0:W-:Y:S01]  /*53f0*/  STL.64 [R1+0x88], R24 ;  /* 0x0000881801007387 */ /* 0x0001e20000100a00 */
[----:B------:R-:W-:Y:S02]  /*5400*/  LEA.HI.X.SX32 R21, R15, R3, 0x1, P2 ;  /* 0x000000030f157211 */ /* 0x000fe400010f0eff */
[----:B------:R-:W-:Y:S01]  /*5410*/  LEA R13, R9, R12, 0x2 ;  /* 0x0000000c090d7211 */ /* 0x000fe200078e10ff */
[----:B------:R1:W-:Y:S01]  /*5420*/  STL.64 [R1+0x80], R22 ;  /* 0x0000801601007387 */ /* 0x0003e20000100a00 */
[----:B------:R-:W-:-:S03]  /*5430*/  LEA R16, P2, R14, R10, 0x1 ;  /* 0x0000000a0e107211 */ /* 0x000fc600078408ff */
[----:B------:R2:W-:Y:S01]  /*5440*/  STL.64 [R1+0x78], R20 ;  /* 0x0000781401007387 */ /* 0x0005e20000100a00 */
[-C--:B------:R-:W-:Y:S01]  /*5450*/  LEA.HI.X.SX32 R17, R14, R3.reuse, 0x1, P2 ;  /* 0x000000030e117211 */ /* 0x080fe200010f0eff */
[----:B------:R-:W-:Y:S01]  /*5460*/  IMAD R4, R9, 0x4, R13 ;  /* 0x0000000409047824 */ /* 0x000fe200078e020d */
[----:B0-----:R-:W-:Y:S02]  /*5470*/  LEA.HI R24, R31, 0x8, RZ, 0x1e ;  /* 0x000000081f187811 */ /* 0x001fe400078ff0ff */
[----:B------:R-:W-:Y:S02]  /*5480*/  SHF.R.U32.HI R25, RZ, 0x3, R124 ;  /* 0x00000003ff197819 */ /* 0x000fe4000001167c */
[CC--:B-1----:R-:W-:Y:S01]  /*5490*/  LEA R22, P0, R5.reuse, R10.reuse, 0x1 ;  /* 0x0000000a05167211 */ /* 0x0c2fe200078008ff */
[----:B------:R-:W-:Y:S01]  /*54a0*/  IMAD.SHL.U32 R185, R24, 0x20, RZ ;  /* 0x0000002018b97824 */ /* 0x000fe200078e00ff */
[----:B--2---:R-:W-:Y:S02]  /*54b0*/  LEA R20, P1, R8, R10, 0x1 ;  /* 0x0000000a08147211 */ /* 0x004fe400078208ff */
[----:B------:R-:W-:-:S02]  /*54c0*/  LEA.HI.X.SX32 R23, R5, R3, 0x1, P0 ;  /* 0x0000000305177211 */ /* 0x000fc400000f0eff */
[----:B------:R-:W-:Y:S02]  /*54d0*/  LEA.HI.X.SX32 R21, R8, R3, 0x1, P1 ;  /* 0x0000000308157211 */ /* 0x000fe400008f0eff */
[C---:B------:R-:W-:Y:S01]  /*54e0*/  LEA R5, R9.reuse, R4, 0x2 ;  /* 0x0000000409057211 */ /* 0x040fe200078e10ff */
[----:B------:R0:W-:Y:S04]  /*54f0*/  STL.64 [R1+0x70], R22 ;  /* 0x0000701601007387 */ /* 0x0001e80000100a00 */
[----:B------:R1:W-:Y:S01]  /*5500*/  STL.64 [R1+0x68], R20 ;  /* 0x0000681401007387 */ /* 0x0003e20000100a00 */
[----:B------:R-:W-:-:S03]  /*5510*/  IMAD R8, R9, 0x4, R5 ;  /* 0x0000000409087824 */ /* 0x000fc600078e0205 */
[----:B------:R2:W-:Y:S02]  /*5520*/  STL.64 [R1+0x60], R16 ;  /* 0x0000601001007387 */ /* 0x0005e40000100a00 */
[----:B------:R-:W-:Y:S02]  /*5530*/  LEA R9, R9, R8, 0x2 ;  /* 0x0000000809097211 */ /* 0x000fe400078e10ff */
[-C--:B0-----:R-:W-:Y:S02]  /*5540*/  LEA R22, P0, R11, R10.reuse, 0x1 ;  /* 0x0000000a0b167211 */ /* 0x081fe400078008ff */
[-C--:B------:R-:W-:Y:S02]  /*5550*/  LEA R14, P3, R9, R10.reuse, 0x1 ;  /* 0x0000000a090e7211 */ /* 0x080fe400078608ff */
[----:B-1----:R-:W-:Y:S02]  /*5560*/  LEA R20, P1, R12, R10, 0x1 ;  /* 0x0000000a0c147211 */ /* 0x002fe400078208ff */
[----:B------:R-:W-:-:S02]  /*5570*/  LEA.HI.X.SX32 R23, R11, R3, 0x1, P0 ;  /* 0x000000030b177211 */ /* 0x000fc400000f0eff */
[CC--:B--2---:R-:W-:Y:S02]  /*5580*/  LEA R16, P2, R13.reuse, R10.reuse, 0x1 ;  /* 0x0000000a0d107211 */ /* 0x0c4fe400078408ff */
[-C--:B------:R-:W-:Y:S01]  /*5590*/  LEA.HI.X.SX32 R21, R12, R3.reuse, 0x1, P1 ;  /* 0x000000030c157211 */ /* 0x080fe200008f0eff */
[----:B------:R0:W-:Y:S01]  /*55a0*/  STL.64 [R1+0x58], R22 ;  /* 0x0000581601007387 */ /* 0x0001e20000100a00 */
[-C--:B------:R-:W-:Y:S02]  /*55b0*/  LEA.HI.X.SX32 R17, R13, R3.reuse, 0x1, P2 ;  /* 0x000000030d117211 */ /* 0x080fe400010f0eff */
[----:B------:R-:W-:Y:S01]  /*55c0*/  LEA.HI.X.SX32 R15, R9, R3, 0x1, P3 ;  /* 0x00000003090f7211 */ /* 0x000fe200018f0eff */
[----:B------:R1:W-:Y:S01]  /*55d0*/  STL.64 [R1+0x50], R20 ;  /* 0x0000501401007387 */ /* 0x0003e20000100a00 */
[----:B------:R-:W-:Y:S01]  /*55e0*/  MOV R9, 0xff800000 ;  /* 0xff80000000097802 */ /* 0x000fe20000000f00 */
[----:B------:R-:W-:Y:S02]  /*55f0*/  CS2R R12, SRZ ;  /* 0x00000000000c7805 */ /* 0x000fe4000001ff00 */
[----:B------:R2:W-:Y:S01]  /*5600*/  STL.64 [R1+0x48], R16 ;  /* 0x0000481001007387 */ /* 0x0005e20000100a00 */
[----:B0-----:R-:W-:-:S02]  /*5610*/  LEA R22, P0, R4, R10, 0x1 ;  /* 0x0000000a04167211 */ /* 0x001fc400078008ff */
[CC--:B-1----:R-:W-:Y:S02]  /*5620*/  LEA R20, P1, R5.reuse, R10.reuse, 0x1 ;  /* 0x0000000a05147211 */ /* 0x0c2fe400078208ff */
[-C--:B------:R-:W-:Y:S02]  /*5630*/  LEA.HI.X.SX32 R23, R4, R3.reuse, 0x1, P0 ;  /* 0x0000000304177211 */ /* 0x080fe400000f0eff */
[C---:B--2---:R-:W-:Y:S01]  /*5640*/  LEA R16, P2, R8.reuse, R10, 0x1 ;  /* 0x0000000a08107211 */ /* 0x044fe200078408ff */
[----:B------:R-:W-:Y:S01]  /*5650*/  IMAD.MOV.U32 R10, RZ, RZ, -0x800000 ;  /* 0xff800000ff0a7424 */ /* 0x000fe200078e00ff */
[-C--:B------:R-:W-:Y:S01]  /*5660*/  LEA.HI.X.SX32 R21, R5, R3.reuse, 0x1, P1 ;  /* 0x0000000305157211 */ /* 0x080fe200008f0eff */
[----:B------:R0:W-:Y:S01]  /*5670*/  STL.64 [R1+0x40], R22 ;  /* 0x0000401601007387 */ /* 0x0001e20000100a00 */
[----:B------:R-:W-:Y:S01]  /*5680*/  LEA.HI.X.SX32 R17, R8, R3, 0x1, P2 ;  /* 0x0000000308117211 */ /* 0x000fe200010f0eff */
[----:B------:R-:W-:Y:S01]  /*5690*/  IMAD.MOV.U32 R8, RZ, RZ, 0x3f800000 ;  /* 0x3f800000ff087424 */ /* 0x000fe200078e00ff */
[----:B------:R-:W-:Y:S01]  /*56a0*/  LEA.HI R3, R31, R18, RZ, 0x1e ;  /* 0x000000121f037211 */ /* 0x000fe200078ff0ff */
[----:B------:R1:W-:Y:S01]  /*56b0*/  STL.64 [R1+0x38], R20 ;  /* 0x0000381401007387 */ /* 0x0003e20000100a00 */
[----:B------:R-:W-:-:S02]  /*56c0*/  LOP3.LUT R3, R225, 0x20, RZ, 0x3c, !PT ;  /* 0x00000020e1037812 */ /* 0x000fc400078e3cff */
[C---:B------:R-:W-:Y:S01]  /*56d0*/  LOP3.LUT R3, R225.reuse, 0x50, RZ, 0x3c, !PT ;  /* 0x00000050e1037812 */ /* 0x040fe200078e3cff */
[----:B------:R2:W-:Y:S01]  /*56e0*/  STL.64 [R1+0x30], R16 ;  /* 0x0000301001007387 */ /* 0x0005e20000100a00 */
[----:B------:R-:W-:Y:S02]  /*56f0*/  MOV R3, 0x3f800000 ;  /* 0x3f80000000037802 */ /* 0x000fe40000000f00 */
[----:B------:R-:W-:Y:S01]  /*5700*/  LOP3.LUT R4, R225, 0x10, RZ, 0x3c, !PT ;  /* 0x00000010e1047812 */ /* 0x000fe200078e3cff */
[----:B------:R-:W-:Y:S01]  /*5710*/  STL.64 [R1+0x28], R14 ;  /* 0x0000280e01007387 */ /* 0x000fe20000100a00 */
[C---:B0-----:R-:W-:Y:S02]  /*5720*/  LEA.HI R22, R31.reuse, 0x18, RZ, 0x1e ;  /* 0x000000181f167811 */ /* 0x041fe400078ff0ff */
[C---:B------:R-:W-:Y:S01]  /*5730*/  LEA.HI R23, R31.reuse, 0x10, RZ, 0x1e ;  /* 0x000000101f177811 */ /* 0x040fe200078ff0ff */
[----:B------:R-:W-:Y:S01]  /*5740*/  STL [R1+0x24], R3 ;  /* 0x0000240301007387 */ /* 0x000fe20000100800 */
[C---:B-1----:R-:W-:Y:S01]  /*5750*/  LEA.HI R20, R31.reuse, 0x28, RZ, 0x1e ;  /* 0x000000281f147811 */ /* 0x042fe200078ff0ff */
[----:B------:R-:W-:Y:S01]  /*5760*/  IMAD.SHL.U32 R183, R22, 0x20, RZ ;  /* 0x0000002016b77824 */ /* 0x000fe200078e00ff */
[----:B------:R-:W-:Y:S01]  /*5770*/  LEA.HI R21, R31, 0x20, RZ, 0x1e ;  /* 0x000000201f157811 */ /* 0x000fe200078ff0ff */
[----:B------:R-:W-:Y:S01]  /*5780*/  IMAD.SHL.U32 R184, R23, 0x20, RZ ;  /* 0x0000002017b87824 */ /* 0x000fe200078e00ff */
[----:B--2---:R-:W-:Y:S01]  /*5790*/  LEA.HI R16, R31, 0x38, RZ, 0x1e ;  /* 0x000000381f107811 */ /* 0x004fe200078ff0ff */
[----:B------:R-:W-:Y:S01]  /*57a0*/  IMAD.SHL.U32 R181, R20, 0x20, RZ ;  /* 0x0000002014b57824 */ /* 0x000fe200078e00ff */
[----:B------:R-:W-:Y:S01]  /*57b0*/  STL [R1], R10 ;  /* 0x0000000a01007387 */ /* 0x000fe20000100800 */
[----:B------:R-:W-:Y:S01]  /*57c0*/  IMAD.SHL.U32 R182, R21, 0x20, RZ ;  /* 0x0000002015b67824 */ /* 0x000fe200078e00ff */
[----:B------:R-:W-:Y:S01]  /*57d0*/  IADD3 R29, R18, R16, RZ ;  /* 0x00000010121d7210 */ /* 0x000fe20007ffe0ff */
[----:B------:R-:W-:Y:S01]  /*57e0*/  IMAD.SHL.U32 R174, R16, 0x20, RZ ;  /* 0x0000002010ae7824 */ /* 0x000fe200078e00ff */
[C---:B------:R-:W-:Y:S01]  /*57f0*/  IADD3 R16, R18.reuse, R20, RZ ;  /* 0x0000001412107210 */ /* 0x040fe20007ffe0ff */
[----:B------:R0:W-:Y:S01]  /*5800*/  STL [R1+0x4], R9 ;  /* 0x0000040901007387 */ /* 0x0001e20000100800 */
[C---:B------:R-:W-:Y:S01]  /*5810*/  IADD3 R16, R18.reuse, R21, RZ ;  /* 0x0000001512107210 */ /* 0x040fe20007ffe0ff */
[----:B------:R-:W-:Y:S01]  /*5820*/  IMAD.MOV.U32 R17, RZ, RZ, c[0x0][0x1a4] ;  /* 0x00006900ff117624 */ /* 0x000fe200078e00ff */
[C---:B------:R-:W-:Y:S01]  /*5830*/  IADD3 R16, R18.reuse, R22, RZ ;  /* 0x0000001612107210 */ /* 0x040fe20007ffe0ff */
[----:B------:R-:W-:Y:S01]  /*5840*/  STL [R1+0x20], R8 ;  /* 0x0000200801007387 */ /* 0x000fe20000100800 */
[C---:B------:R-:W-:Y:S01]  /*5850*/  IADD3 R16, R18.reuse, R23, RZ ;  /* 0x0000001712107210 */ /* 0x040fe20007ffe0ff */
[C---:B------:R-:W-:Y:S01]  /*5860*/  IMAD R19, R17.reuse, 0x3, RZ ;  /* 0x0000000311137824 */ /* 0x040fe200078e02ff */
[----:B------:R-:W-:Y:S01]  /*5870*/  IADD3 R16, R18, R24, RZ ;  /* 0x0000001812107210 */ /* 0x000fe20007ffe0ff */
[----:B------:R-:W-:Y:S01]  /*5880*/  IMAD.SHL.U32 R20, R17, 0x4, RZ ;  /* 0x0000000411147824 */ /* 0x000fe200078e00ff */
[----:B------:R-:W-:Y:S01]  /*5890*/  LOP3.LUT R16, R25, 0x1c, RZ, 0xc0, !PT ;  /* 0x0000001c19107812 */ /* 0x000fe200078ec0ff */
[----:B0-----:R-:W-:Y:S01]  /*58a0*/  IMAD.MOV.U32 R9, RZ, RZ, 0x3f800000 ;  /* 0x3f800000ff097424 */ /* 0x001fe200078e00ff */
[----:B------:R-:W-:Y:S01]  /*58b0*/  MOV R10, 0x3f800000 ;  /* 0x3f800000000a7802 */ /* 0x000fe20000000f00 */
[C---:B------:R-:W-:Y:S01]  /*58c0*/  IMAD R21, R17.reuse, 0x5, RZ ;  /* 0x0000000511157824 */ /* 0x040fe200078e02ff */
[----:B------:R-:W-:Y:S01]  /*58d0*/  IADD3 R185, R16, R185, RZ ;  /* 0x000000b910b97210 */ /* 0x000fe20007ffe0ff */
[----:B------:R-:W-:Y:S01]  /*58e0*/  IMAD.IADD R150, R150, 0x1, R16 ;  /* 0x0000000196967824 */ /* 0x000fe200078e0210 */
[C---:B------:R-:W-:Y:S01]  /*58f0*/  IADD3 R150, R16.reuse, R183, RZ ;  /* 0x000000b710967210 */ /* 0x040fe20007ffe0ff */
[C---:B------:R-:W-:Y:S01]  /*5900*/  IMAD.IADD R184, R16.reuse, 0x1, R184 ;  /* 0x0000000110b87824 */ /* 0x040fe200078e02b8 */
[C---:B------:R-:W-:Y:S01]  /*5910*/  IADD3 R181, R16.reuse, R181, RZ ;  /* 0x000000b510b57210 */ /* 0x040fe20007ffe0ff */
[C---:B------:R-:W-:Y:S01]  /*5920*/  IMAD.IADD R182, R16.reuse, 0x1, R182 ;  /* 0x0000000110b67824 */ /* 0x040fe200078e02b6 */
[----:B------:R-:W-:Y:S01]  /*5930*/  STL [R1+0x1c], R10 ;  /* 0x00001c0a01007387 */ /* 0x000fe20000100800 */
[C---:B------:R-:W-:Y:S01]  /*5940*/  IMAD.IADD R150, R16.reuse, 0x1, R175 ;  /* 0x0000000110967824 */ /* 0x040fe200078e02af */
[----:B------:R-:W-:Y:S01]  /*5950*/  IADD3 R16, R16, R174, RZ ;  /* 0x000000ae10107210 */ /* 0x000fe20007ffe0ff */
[----:B------:R-:W-:Y:S01]  /*5960*/  IMAD.WIDE R182, R17, 0x2, R220 ;  /* 0x0000000211b67825 */ /* 0x000fe200078e02dc */
[----:B------:R-:W-:Y:S01]  /*5970*/  LOP3.LUT R174, R229, 0x20, RZ, 0x3c, !PT ;  /* 0x00000020e5ae7812 */ /* 0x000fe200078e3cff */
[----:B------:R-:W-:Y:S01]  /*5980*/  STL [R1+0x18], R9 ;  /* 0x0000180901007387 */ /* 0x000fe20000100800 */
[C---:B------:R-:W-:Y:S01]  /*5990*/  SHF.L.U32 R18, R17.reuse, 0x1, RZ ;  /* 0x0000000111127819 */ /* 0x040fe200000006ff */
[----:B------:R-:W-:Y:S01]  /*59a0*/  IMAD.WIDE R174, R17, 0x2, R6 ;  /* 0x0000000211ae7825 */ /* 0x000fe200078e0206 */
[----:B------:R-:W-:Y:S01]  /*59b0*/  LOP3.LUT R16, R229, 0x60, RZ, 0x3c, !PT ;  /* 0x00000060e5107812 */ /* 0x000fe200078e3cff */
[----:B------:R-:W-:Y:S01]  /*59c0*/  STL [R1+0x14], R8 ;  /* 0x0000140801007387 */ /* 0x000fe20000100800 */
[C---:B------:R-:W-:Y:S01]  /*59d0*/  SHF.L.U32 R24, R17.reuse, 0x3, RZ ;  /* 0x0000000311187819 */ /* 0x040fe200000006ff */
[C---:B------:R-:W-:Y:S01]  /*59e0*/  IMAD R22, R17.reuse, 0x6, RZ ;  /* 0x0000000611167824 */ /* 0x040fe200078e02ff */
[C---:B------:R-:W-:Y:S01]  /*59f0*/  SHF.L.U32 R136, R17.reuse, 0x5, RZ ;  /* 0x0000000511887819 */ /* 0x040fe200000006ff */
[----:B------:R-:W-:Y:S01]  /*5a00*/  STL [R1+0x10], R10 ;  /* 0x0000100a01007387 */ /* 0x000fe20000100800 */
[----:B------:R-:W-:Y:S01]  /*5a10*/  IMAD R23, R17, 0x7, RZ ;  /* 0x0000000711177824 */ /* 0x000fe200078e02ff */
[----:B------:R-:W-:Y:S01]  /*5a20*/  LOP3.LUT R5, R225, 0x30, RZ, 0x3c, !PT ;  /* 0x00000030e1057812 */ /* 0x000fe200078e3cff */
[C---:B------:R-:W-:Y:S01]  /*5a30*/  IMAD R25, R17.reuse, 0x9, RZ ;  /* 0x0000000911197824 */ /* 0x040fe200078e02ff */
[----:B------:R-:W-:Y:S01]  /*5a40*/  STL [R1+0xc], R9 ;  /* 0x00000c0901007387 */ /* 0x000fe20000100800 */
[----:B------:R-:W-:Y:S01]  /*5a50*/  IMAD R26, R17, 0xa, RZ ;  /* 0x0000000a111a7824 */ /* 0x000fe200078e02ff */
[----:B------:R-:W-:Y:S01]  /*5a60*/  LOP3.LUT R4, R225, 0x40, RZ, 0x3c, !PT ;  /* 0x00000040e1047812 */ /* 0x000fe200078e3cff */
[C---:B------:R-:W-:Y:S01]  /*5a70*/  IMAD R27, R17.reuse, 0xb, RZ ;  /* 0x0000000b111b7824 */ /* 0x040fe200078e02ff */
[----:B------:R0:W-:Y:S01]  /*5a80*/  STL [R1+0x8], R8 ;  /* 0x0000080801007387 */ /* 0x0001e20000100800 */
[----:B------:R-:W-:Y:S01]  /*5a90*/  IMAD R28, R17, 0xc, RZ ;  /* 0x0000000c111c7824 */ /* 0x000fe200078e02ff */
[----:B------:R-:W-:Y:S01]  /*5aa0*/  LOP3.LUT R5, R225, 0x60, RZ, 0x3c, !PT ;  /* 0x00000060e1057812 */ /* 0x000fe200078e3cff */
[C---:B------:R-:W-:Y:S01]  /*5ab0*/  IMAD R29, R17.reuse, 0xd, RZ ;  /* 0x0000000d111d7824 */ /* 0x040fe200078e02ff */
[----:B------:R-:W-:Y:S01]  /*5ac0*/  STL.64 [R1+0x858], R182 ;  /* 0x000858b601007387 */ /* 0x000fe20000100a00 */
[----:B------:R-:W-:Y:S01]  /*5ad0*/  IMAD R30, R17, 0xe, RZ ;  /* 0x0000000e111e7824 */ /* 0x000fe200078e02ff */
[----:B------:R-:W-:Y:S01]  /*5ae0*/  LOP3.LUT R4, R225, 0x70, RZ, 0x3c, !PT ;  /* 0x00000070e1047812 */ /* 0x000fe200078e3cff */
[C---:B------:R-:W-:Y:S01]  /*5af0*/  IMAD R31, R17.reuse, 0xf, RZ ;  /* 0x0000000f111f7824 */ /* 0x040fe200078e02ff */
[----:B------:R1:W-:Y:S01]  /*5b00*/  STL.64 [R1+0x850], R174 ;  /* 0x000850ae01007387 */ /* 0x0003e20000100a00 */
[C---:B------:R-:W-:Y:S01]  /*5b10*/  IMAD.SHL.U32 R36, R17.reuse, 0x10, RZ ;  /* 0x0000001011247824 */ /* 0x040fe200078e00ff */
[----:B------:R-:W-:Y:S01]  /*5b20*/  MOV R4, RZ ;  /* 0x000000ff00047202 */ /* 0x000fe20000000f00 */
[C---:B------:R-:W-:Y:S01]  /*5b30*/  IMAD R37, R17.reuse, 0x11, RZ ;  /* 0x0000001111257824 */ /* 0x040fe200078e02ff */
[----:B------:R-:W-:Y:S01]  /*5b40*/  MOV R5, 0xff800000 ;  /* 0xff80000000057802 */ /* 0x000fe20000000f00 */
[C---:B------:R-:W-:Y:S01]  /*5b50*/  IMAD R38, R17.reuse, 0x12, RZ ;  /* 0x0000001211267824 */ /* 0x040fe200078e02ff */
[----:B0-----:R-:W-:Y:S01]  /*5b60*/  CS2R R8, SRZ ;  /* 0x0000000000087805 */ /* 0x001fe2000001ff00 */
[C---:B------:R-:W-:Y:S01]  /*5b70*/  IMAD R39, R17.reuse, 0x13, RZ ;  /* 0x0000001311277824 */ /* 0x040fe200078e02ff */
[----:B------:R-:W-:Y:S01]  /*5b80*/  CS2R R10, SRZ ;  /* 0x00000000000a7805 */ /* 0x000fe2000001ff00 */
[C---:B------:R-:W-:Y:S01]  /*5b90*/  IMAD R104, R17.reuse, 0x14, RZ ;  /* 0x0000001411687824 */ /* 0x040fe200078e02ff */
[----:B------:R-:W-:Y:S01]  /*5ba0*/  CS2R R14, SRZ ;  /* 0x00000000000e7805 */ /* 0x000fe2000001ff00 */
[----:B------:R-:W-:Y:S01]  /*5bb0*/  IMAD R105, R17, 0x15, RZ ;  /* 0x0000001511697824 */ /* 0x000fe200078e02ff */
[----:B------:R-:W-:Y:S01]  /*5bc0*/  LOP3.LUT R150, R229, 0x40, RZ, 0x3c, !PT ;  /* 0x00000040e5967812 */ /* 0x000fe200078e3cff */
[----:B------:R-:W-:-:S02]  /*5bd0*/  IMAD R106, R17, 0x16, RZ ;  /* 0x00000016116a7824 */ /* 0x000fc400078e02ff */
[C---:B------:R-:W-:Y:S02]  /*5be0*/  IMAD R107, R17.reuse, 0x17, RZ ;  /* 0x00000017116b7824 */ /* 0x040fe400078e02ff */
[C---:B------:R-:W-:Y:S02]  /*5bf0*/  IMAD R124, R17.reuse, 0x18, RZ ;  /* 0x00000018117c7824 */ /* 0x040fe400078e02ff */
[C---:B------:R-:W-:Y:S02]  /*5c00*/  IMAD R125, R17.reuse, 0x19, RZ ;  /* 0x00000019117d7824 */ /* 0x040fe400078e02ff */
[C---:B------:R-:W-:Y:S02]  /*5c10*/  IMAD R126, R17.reuse, 0x1a, RZ ;  /* 0x0000001a117e7824 */ /* 0x040fe400078e02ff */
[C---:B------:R-:W-:Y:S02]  /*5c20*/  IMAD R127, R17.reuse, 0x1b, RZ ;  /* 0x0000001b117f7824 */ /* 0x040fe400078e02ff */
        /* <DEDUP_REMOVED lines=34> */
[----:B------:R-:W-:Y:S02]  /*5e50*/  IMAD R173, R17, 0x3f, RZ ;  /* 0x0000003f11ad7824 */ /* 0x000fe400078e02ff */
[----:B------:R-:W-:-:S04]  /*5e60*/  IMAD.WIDE R180, R18, 0x2, R220 ;  /* 0x0000000212b47825 */ /* 0x000fc800078e02dc */
[----:B------:R-:W-:Y:S01]  /*5e70*/  IMAD.WIDE R16, R18, 0x2, R6 ;  /* 0x0000000212107825 */ /* 0x000fe200078e0206 */
[----:B------:R-:W-:Y:S03]  /*5e80*/  STL.64 [R1+0x840], R180 ;  /* 0x000840b401007387 */ /* 0x000fe60000100a00 */
[C---:B-1----:R-:W-:Y:S01]  /*5e90*/  IMAD.WIDE R174, R19.reuse, 0x2, R220 ;  /* 0x0000000213ae7825 */ /* 0x042fe200078e02dc */
[----:B------:R0:W-:Y:S03]  /*5ea0*/  STL.64 [R1+0x838], R16 ;  /* 0x0008381001007387 */ /* 0x0001e60000100a00 */
[----:B------:R-:W-:Y:S01]  /*5eb0*/  IMAD.WIDE R18, R19, 0x2, R6 ;  /* 0x0000000213127825 */ /* 0x000fe200078e0206 */
[----:B------:R1:W-:Y:S03]  /*5ec0*/  STL.64 [R1+0x830], R174 ;  /* 0x000830ae01007387 */ /* 0x0003e60000100a00 */
[----:B------:R-:W-:Y:S01]  /*5ed0*/  IMAD.MOV.U32 R3, RZ, RZ, RZ ;  /* 0x000000ffff037224 */ /* 0x000fe200078e00ff */
[----:B------:R2:W-:Y:S01]  /*5ee0*/  STL.64 [R1+0x828], R18 ;  /* 0x0008281201007387 */ /* 0x0005e20000100a00 */
[----:B0-----:R-:W-:-:S04]  /*5ef0*/  IMAD.WIDE R16, R20, 0x2, R220 ;  /* 0x0000000214107825 */ /* 0x001fc800078e02dc */
[----:B-1----:R-:W-:Y:S01]  /*5f00*/  IMAD.WIDE R174, R20, 0x2, R6 ;  /* 0x0000000214ae7825 */ /* 0x002fe200078e0206 */
[----:B------:R0:W-:Y:S03]  /*5f10*/  STL.64 [R1+0x820], R16 ;  /* 0x0008201001007387 */ /* 0x0001e60000100a00 */
[C---:B--2---:R-:W-:Y:S01]  /*5f20*/  IMAD.WIDE R18, R21.reuse, 0x2, R220 ;  /* 0x0000000215127825 */ /* 0x044fe200078e02dc */
[----:B------:R-:W-:Y:S04]  /*5f30*/  STL.64 [R1+0x818], R174 ;  /* 0x000818ae01007387 */ /* 0x000fe80000100a00 */
[----:B------:R1:W-:Y:S01]  /*5f40*/  STL.64 [R1+0x810], R18 ;  /* 0x0008101201007387 */ /* 0x0003e20000100a00 */
[----:B0-----:R-:W-:-:S04]  /*5f50*/  IMAD.WIDE R16, R21, 0x2, R6 ;  /* 0x0000000215107825 */ /* 0x001fc800078e0206 */
[C---:B------:R-:W-:Y:S01]  /*5f60*/  IMAD.WIDE R20, R22.reuse, 0x2, R220 ;  /* 0x0000000216147825 */ /* 0x040fe200078e02dc */
[----:B------:R0:W-:Y:S03]  /*5f70*/  STL.64 [R1+0x808], R16 ;  /* 0x0008081001007387 */ /* 0x0001e60000100a00 */
[----:B-1----:R-:W-:Y:S01]  /*5f80*/  IMAD.WIDE R18, R22, 0x2, R6 ;  /* 0x0000000216127825 */ /* 0x002fe200078e0206 */
[----:B------:R1:W-:Y:S04]  /*5f90*/  STL.64 [R1+0x800], R20 ;  /* 0x0008001401007387 */ /* 0x0003e80000100a00 */
[----:B------:R2:W-:Y:S01]  /*5fa0*/  STL.64 [R1+0x7f8], R18 ;  /* 0x0007f81201007387 */ /* 0x0005e20000100a00 */
[----:B0-----:R-:W-:-:S04]  /*5fb0*/  IMAD.WIDE R16, R23, 0x2, R220 ;  /* 0x0000000217107825 */ /* 0x001fc800078e02dc */
[----:B-1----:R-:W-:Y:S01]  /*5fc0*/  IMAD.WIDE R20, R23, 0x2, R6 ;  /* 0x0000000217147825 */ /* 0x002fe200078e0206 */
[----:B------:R0:W-:Y:S03]  /*5fd0*/  STL.64 [R1+0x7f0], R16 ;  /* 0x0007f01001007387 */ /* 0x0001e60000100a00 */
[C---:B--2---:R-:W-:Y:S01]  /*5fe0*/  IMAD.WIDE R18, R24.reuse, 0x2, R220 ;  /* 0x0000000218127825 */ /* 0x044fe200078e02dc */
[----:B------:R1:W-:Y:S04]  /*5ff0*/  STL.64 [R1+0x7e8], R20 ;  /* 0x0007e81401007387 */ /* 0x0003e80000100a00 */
[----:B------:R2:W-:Y:S01]  /*6000*/  STL.64 [R1+0x7e0], R18 ;  /* 0x0007e01201007387 */ /* 0x0005e20000100a00 */
[----:B0-----:R-:W-:-:S04]  /*6010*/  IMAD.WIDE R16, R24, 0x2, R6 ;  /* 0x0000000218107825 */ /* 0x001fc800078e0206 */
[C---:B-1----:R-:W-:Y:S01]  /*6020*/  IMAD.WIDE R20, R25.reuse, 0x2, R220 ;  /* 0x0000000219147825 */ /* 0x042fe200078e02dc */
[----:B------:R0:W-:Y:S03]  /*6030*/  STL.64 [R1+0x7d8], R16 ;  /* 0x0007d81001007387 */ /* 0x0001e60000100a00 */
[----:B--2---:R-:W-:Y:S01]  /*6040*/  IMAD.WIDE R18, R25, 0x2, R6 ;  /* 0x0000000219127825 */ /* 0x004fe200078e0206 */
        /* <DEDUP_REMOVED lines=216> */
[----:B------:R-:W-:Y:S04]  /*6dd0*/  STL.64 [R1+0x470], R20 ;  /* 0x0004701401007387 */ /* 0x000fe80000100a00 */
[----:B------:R1:W-:Y:S01]  /*6de0*/  STL.64 [R1+0x468], R18 ;  /* 0x0004681201007387 */ /* 0x0003e20000100a00 */
[----:B0-----:R-:W-:-:S02]  /*6df0*/  LOP3.LUT R17, R2, 0x20, RZ, 0x3c, !PT ;  /* 0x0000002002117812 */ /* 0x001fc400078e3cff */
[----:B------:R-:W-:Y:S02]  /*6e00*/  LOP3.LUT R16, R2, 0x40, RZ, 0x3c, !PT ;  /* 0x0000004002107812 */ /* 0x000fe400078e3cff */
[----:B------:R-:W-:Y:S02]  /*6e10*/  LOP3.LUT R17, R227, 0x40, RZ, 0x3c, !PT ;  /* 0x00000040e3117812 */ /* 0x000fe400078e3cff */
[----:B------:R-:W-:Y:S02]  /*6e20*/  LOP3.LUT R16, R226, 0x40, RZ, 0x3c, !PT ;  /* 0x00000040e2107812 */ /* 0x000fe400078e3cff */
[----:B-1----:R-:W-:Y:S02]  /*6e30*/  LOP3.LUT R18, R2, 0x60, RZ, 0x3c, !PT ;  /* 0x0000006002127812 */ /* 0x002fe400078e3cff */
.L_x_19:
[----:B------:R-:W2:Y:S04]  /*6e40*/  LDL.64 R22, [R1+0x850] ;  /* 0x0008500001167983 */ /* 0x000ea80000100a00 */
[----:B------:R-:W3:Y:S04]  /*6e50*/  LDL.64 R38, [R1+0x820] ;  /* 0x0008200001267983 */ /* 0x000ee80000100a00 */
[----:B------:R-:W4:Y:S04]  /*6e60*/  LDL.64 R106, [R1+0x838] ;  /* 0x00083800016a7983 */ /* 0x000f280000100a00 */
[----:B------:R-:W3:Y:S04]  /*6e70*/  LDL.64 R30, [R1+0x810] ;  /* 0x00081000011e7983 */ /* 0x000ee80000100a00 */
[----:B------:R-:W3:Y:S04]  /*6e80*/  LDL.64 R24, [R1+0x858] ;  /* 0x0008580001187983 */ /* 0x000ee80000100a00 */
[----:B------:R-:W3:Y:S04]  /*6e90*/  LDL.64 R104, [R1+0x828] ;  /* 0x0008280001687983 */ /* 0x000ee80000100a00 */
[----:B------:R-:W3:Y:S04]  /*6ea0*/  LDL.64 R20, [R1+0x840] ;  /* 0x0008400001147983 */ /* 0x000ee80000100a00 */
[----:B------:R-:W3:Y:S04]  /*6eb0*/  LDL.64 R134, [R1+0x830] ;  /* 0x0008300001867983 */ /* 0x000ee80000100a00 */
[----:B------:R-:W3:Y:S04]  /*6ec0*/  LDL.64 R36, [R1+0x818] ;  /* 0x0008180001247983 */ /* 0x000ee80000100a00 */
[----:B------:R-:W3:Y:S04]  /*6ed0*/  LDL.64 R28, [R1+0x808] ;  /* 0x00080800011c7983 */ /* 0x000ee80000100a00 */
[----:B------:R0:W-:Y:S04]  /*6ee0*/  STL [R1+0x8c4], R48 ;  /* 0x0008c43001007387 */ /* 0x0001e80000100800 */
[----:B------:R1:W-:Y:S04]  /*6ef0*/  STL [R1+0x8c0], R47 ;  /* 0x0008c02f01007387 */ /* 0x0003e80000100800 */
[----:B------:R-:W-:Y:S04]  /*6f00*/  STL [R1+0x8bc], R46 ;  /* 0x0008bc2e01007387 */ /* 0x000fe80000100800 */
[----:B------:R-:W-:Y:S04]  /*6f10*/  STL [R1+0x8b8], R45 ;  /* 0x0008b82d01007387 */ /* 0x000fe80000100800 */
[----:B------:R-:W-:Y:S04]  /*6f20*/  STL [R1+0x8b4], R44 ;  /* 0x0008b42c01007387 */ /* 0x000fe80000100800 */
        /* <DEDUP_REMOVED lines=8> */
[----:B------:R-:W-:Y:S04]  /*6fb0*/  STL [R1+0x890], R15 ;  /* 0x0008900f01007387 */ /* 0x000fe80000100800 */
[----:B------:R-:W-:Y:S04]  /*6fc0*/  STL [R1+0x88c], R14 ;  /* 0x00088c0e01007387 */ /* 0x000fe80000100800 */
[----:B------:R-:W-:Y:S04]  /*6fd0*/  STL [R1+0x888], R13 ;  /* 0x0008880d01007387 */ /* 0x000fe80000100800 */
[----:B------:R0:W-:Y:S04]  /*6fe0*/  STL [R1+0x884], R12 ;  /* 0x0008840c01007387 */ /* 0x0001e80000100800 */
[----:B------:R-:W-:Y:S04]  /*6ff0*/  STL [R1+0x880], R11 ;  /* 0x0008800b01007387 */ /* 0x000fe80000100800 */
[----:B------:R0:W-:Y:S04]  /*7000*/  STL [R1+0x87c], R10 ;  /* 0x00087c0a01007387 */ /* 0x0001e80000100800 */
[----:B------:R0:W-:Y:S04]  /*7010*/  STL [R1+0x878], R9 ;  /* 0x0008780901007387 */ /* 0x0001e80000100800 */
[----:B------:R-:W-:Y:S04]  /*7020*/  STL [R1+0x874], R8 ;  /* 0x0008740801007387 */ /* 0x000fe80000100800 */
[----:B------:R-:W-:Y:S04]  /*7030*/  STL [R1+0x870], R5 ;  /* 0x0008700501007387 */ /* 0x000fe80000100800 */
[----:B------:R-:W-:Y:S04]  /*7040*/  STL [R1+0x86c], R3 ;  /* 0x00086c0301007387 */ /* 0x000fe80000100800 */
[----:B------:R0:W-:Y:S01]  /*7050*/  STL [R1+0x868], R0 ;  /* 0x0008680001007387 */ /* 0x0001e20000100800 */
[----:B-----5:R-:W-:-:S03]  /*7060*/  IMAD.WIDE R18, R4, 0x2, R220 ;  /* 0x0000000204127825 */ /* 0x020fc600078e02dc */
[----:B------:R-:W3:Y:S04]  /*7070*/  LDL.64 R26, [R1+0x7f0] ;  /* 0x0007f000011a7983 */ /* 0x000ee80000100a00 */
[----:B------:R-:W3:Y:S04]  /*7080*/  LDL.64 R124, [R1+0x7e8] ;  /* 0x0007e800017c7983 */ /* 0x000ee80000100a00 */
[----:B------:R-:W3:Y:S04]  /*7090*/  LDL.64 R126, [R1+0x7f8] ;  /* 0x0007f800017e7983 */ /* 0x000ee80000100a00 */
[----:B0-----:R4:W3:Y:S04]  /*70a0*/  LDG.E.U16 R48, [R18.64] ;  /* 0x0000000612307981 */ /* 0x0018e8000c1e1500 */
[----:B------:R-:W3:Y:S04]  /*70b0*/  LDL.64 R138, [R1+0x7d0] ;  /* 0x0007d000018a7983 */ /* 0x000ee80000100a00 */
[----:B------:R-:W3:Y:S01]  /*70c0*/  LDL.64 R132, [R1+0x800] ;  /* 0x0008000001847983 */ /* 0x000ee20000100a00 */
[----:B------:R-:W-:-:S03]  /*70d0*/  IMAD.WIDE R16, R4, 0x2, R6 ;  /* 0x0000000204107825 */ /* 0x000fc600078e0206 */
[----:B------:R-:W3:Y:S04]  /*70e0*/  LDL.64 R140, [R1+0x7d8] ;  /* 0x0007d800018c7983 */ /* 0x000ee80000100a00 */
[----:B-1----:R0:W3:Y:S04]  /*70f0*/  LDG.E.U16 R47, [R16.64] ;  /* 0x00000006102f7981 */ /* 0x0020e8000c1e1500 */
[----:B------:R-:W3:Y:S04]  /*7100*/  LDL.64 R136, [R1+0x7c8] ;  /* 0x0007c80001887983 */ /* 0x000ee80000100a00 */
[----:B------:R-:W3:Y:S04]  /*7110*/  LDL.64 R148, [R1+0x5f0] ;  /* 0x0005f00001947983 */ /* 0x000ee80000100a00 */
[----:B------:R-:W3:Y:S04]  /*7120*/  LDL.64 R142, [R1+0x5e0] ;  /* 0x0005e000018e7983 */ /* 0x000ee80000100a00 */
[----:B------:R-:W3:Y:S01]  /*7130*/  LDL.64 R152, [R1+0x5b0] ;  /* 0x0005b00001987983 */ /* 0x000ee20000100a00 */
[----:B--2---:R-:W-:-:S05]  /*7140*/  IMAD.WIDE R22, R4, 0x2, R22 ;  /* 0x0000000204167825 */ /* 0x004fca00078e0216 */
[----:B------:R3:W2:Y:S01]  /*7150*/  LDG.E.U16 R43, [R22.64] ;  /* 0x00000006162b7981 */ /* 0x0006a2000c1e1500 */
[----:B----4-:R-:W-:-:S03]  /*7160*/  IMAD.WIDE R18, R4, 0x2, R106 ;  /* 0x0000000204127825 */ /* 0x010fc600078e026a */
[----:B------:R-:W4:Y:S04]  /*7170*/  LDL.64 R106, [R1+0x7e0] ;  /* 0x0007e000016a7983 */ /* 0x000f280000100a00 */
[----:B------:R1:W2:Y:S01]  /*7180*/  LDG.E.U16 R35, [R18.64] ;  /* 0x0000000612237981 */ /* 0x0002a2000c1e1500 */
[----:B---3--:R-:W-:-:S03]  /*7190*/  IMAD.WIDE R22, R4, 0x2, R38 ;  /* 0x0000000204167825 */ /* 0x008fc600078e0226 */
[----:B------:R-:W3:Y:S01]  /*71a0*/  LDL.64 R38, [R1+0x7c0] ;  /* 0x0007c00001267983 */ /* 0x000ee20000100a00 */
[----:B------:R-:W-:-:S03]  /*71b0*/  IMAD.WIDE R24, R4, 0x2, R24 ;  /* 0x0000000204187825 */ /* 0x000fc600078e0218 */
[----:B------:R0:W2:Y:S01]  /*71c0*/  LDG.E.U16 R12, [R22.64] ;  /* 0x00000006160c7981 */ /* 0x0000a2000c1e1500 */
[----:B-1----:R-:W-:-:S03]  /*71d0*/  IMAD.WIDE R18, R4, 0x2, R30 ;  /* 0x0000000204127825 */ /* 0x002fc600078e021e */
[----:B------:R-:W2:Y:S04]  /*71e0*/  LDL.64 R30, [R1+0x7a8] ;  /* 0x0007a800011e7983 */ /* 0x000ea80000100a00 */
[----:B------:R1:W2:Y:S01]  /*71f0*/  LDG.E.U16 R44, [R24.64] ;  /* 0x00000006182c7981 */ /* 0x0002a2000c1e1500 */
[----:B------:R-:W-:-:S03]  /*7200*/  IMAD.WIDE R20, R4, 0x2, R20 ;  /* 0x0000000204147825 */ /* 0x000fc600078e0214 */
[----:B------:R0:W2:Y:S04]  /*7210*/  LDG.E.U16 R10, [R18.64] ;  /* 0x00000006120a7981 */ /* 0x0000a8000c1e1500 */
[----:B------:R0:W2:Y:S01]  /*7220*/  LDG.E.U16 R40, [R20.64] ;  /* 0x0000000614287981 */ /* 0x0000a2000c1e1500 */
[----:B-1----:R-:W-:-:S03]  /*7230*/  IMAD.WIDE R24, R4, 0x2, R104 ;  /* 0x0000000204187825 */ /* 0x002fc600078e0268 */
[----:B------:R-:W2:Y:S01]  /*7240*/  LDL.64 R104, [R1+0x7b8] ;  /* 0x0007b80001687983 */ /* 0x000ea20000100a00 */
[----:B0-----:R-:W-:-:S03]  /*7250*/  IMAD.WIDE R16, R4, 0x2, R134 ;  /* 0x0000000204107825 */ /* 0x001fc600078e0286 */
[----:B------:R-:W2:Y:S01]  /*7260*/  LDL.64 R134, [R1+0x790] ;  /* 0x0007900001867983 */ /* 0x000ea20000100a00 */
[----:B------:R-:W-:-:S03]  /*7270*/  IMAD.WIDE R20, R4, 0x2, R36 ;  /* 0x0000000204147825 */ /* 0x000fc600078e0224 */
[----:B------:R-:W2:Y:S04]  /*7280*/  LDL.64 R36, [R1+0x7b0] ;  /* 0x0007b00001247983 */ /* 0x000ea80000100a00 */
[----:B------:R0:W2:Y:S04]  /*7290*/  LDG.E.U16 R11, [R20.64] ;  /* 0x00000006140b7981 */ /* 0x0000a8000c1e1500 */
[----:B------:R1:W2:Y:S04]  /*72a0*/  LDG.E.U16 R32, [R16.64] ;  /* 0x0000000610207981 */ /* 0x0002a8000c1e1500 */
[----:B------:R0:W2:Y:S01]  /*72b0*/  LDG.E.U16 R15, [R24.64] ;  /* 0x00000006180f7981 */ /* 0x0000a2000c1e1500 */
[----:B-1----:R-:W-:-:S03]  /*72c0*/  IMAD.WIDE R16, R4, 0x2, R28 ;  /* 0x0000000204107825 */ /* 0x002fc600078e021c */
[----:B------:R-:W2:Y:S04]  /*72d0*/  LDL.64 R28, [R1+0x7a0] ;  /* 0x0007a000011c7983 */ /* 0x000ea80000100a00 */
[----:B------:R4:W2:Y:S01]  /*72e0*/  LDG.E.U16 R9, [R16.64] ;  /* 0x0000000610097981 */ /* 0x0008a2000c1e1500 */
[----:B0-----:R-:W-:-:S03]  /*72f0*/  IMAD.WIDE R20, R4, 0x2, R26 ;  /* 0x0000000204147825 */ /* 0x001fc600078e021a */
[----:B------:R-:W2:Y:S01]  /*7300*/  LDL.64 R26, [R1+0x798] ;  /* 0x00079800011a7983 */ /* 0x000ea20000100a00 */
[----:B------:R-:W-:-:S03]  /*7310*/  IMAD.WIDE R18, R4, 0x2, R124 ;  /* 0x0000000204127825 */ /* 0x000fc600078e027c */
[----:B------:R-:W2:Y:S01]  /*7320*/  LDL.64 R124, [R1+0x778] ;  /* 0x00077800017c7983 */ /* 0x000ea20000100a00 */
[----:B------:R-:W-:-:S03]  /*7330*/  IMAD.WIDE R22, R4, 0x2, R126 ;  /* 0x0000000204167825 */ /* 0x000fc600078e027e */
[----:B------:R3:W2:Y:S04]  /*7340*/  LDG.E.U16 R0, [R18.64] ;  /* 0x0000000612007981 */ /* 0x0006a8000c1e1500 */
[----:B------:R0:W2:Y:S04]  /*7350*/  LDG.E.U16 R5, [R22.64] ;  /* 0x0000000616057981 */ /* 0x0000a8000c1e1500 */
[----:B------:R-:W2:Y:S01]  /*7360*/  LDL.64 R126, [R1+0x780] ;  /* 0x00078000017e7983 */ /* 0x000ea20000100a00 */
[----:B------:R-:W-:-:S03]  /*7370*/  IMAD.WIDE R24, R4, 0x2, R132 ;  /* 0x0000000204187825 */ /* 0x000fc600078e0284 */
[----:B------:R-:W2:Y:S01]  /*7380*/  LDL.64 R132, [R1+0x788] ;  /* 0x0007880001847983 */ /* 0x000ea20000100a00 */
[----:B0-----:R-:W-:-:S03]  /*7390*/  IMAD.WIDE R22, R4, 0x2, R138 ;  /* 0x0000000204167825 */ /* 0x001fc600078e028a */
[----:B------:R0:W2:Y:S04]  /*73a0*/  LDG.E.U16 R8, [R24.64] ;  /* 0x0000000618087981 */ /* 0x0000a8000c1e1500 */
[----:B------:R2:W2:Y:S04]  /*73b0*/  LDG.E.U16 R42, [R22.64] ;  /* 0x00000006162a7981 */ /* 0x0004a8000c1e1500 */
[----:B------:R1:W2:Y:S04]  /*73c0*/  LDG.E.U16 R3, [R20.64] ;  /* 0x0000000614037981 */ /* 0x0002a8000c1e1500 */
[----:B------:R-:W2:Y:S01]  /*73d0*/  LDL.64 R138, [R1+0x738] ;  /* 0x00073800018a7983 */ /* 0x000ea20000100a00 */
[----:B---3--:R-:W-:-:S03]  /*73e0*/  IMAD.WIDE R18, R4, 0x2, R38 ;  /* 0x0000000204127825 */ /* 0x008fc600078e0226 */
[----:B------:R-:W3:Y:S01]  /*73f0*/  LDL.64 R38, [R1+0x768] ;  /* 0x0007680001267983 */ /* 0x000ee20000100a00 */
[----:B----4-:R-:W-:-:S03]  /*7400*/  IMAD.WIDE R16, R4, 0x2, R106 ;  /* 0x0000000204107825 */ /* 0x010fc600078e026a */
[----:B------:R-:W4:Y:S01]  /*7410*/  LDL.64 R106, [R1+0x770] ;  /* 0x00077000016a7983 */ /* 0x000f220000100a00 */
[----:B--2---:R-:W-:-:S03]  /*7420*/  IMAD.WIDE R22, R4, 0x2, R30 ;  /* 0x0000000204167825 */ /* 0x004fc600078e021e */
[----:B------:R-:W2:Y:S04]  /*7430*/  LDL.64 R30, [R1+0x760] ;  /* 0x00076000011e7983 */ /* 0x000ea80000100a00 */
[----:B------:R1:W2:Y:S01]  /*7440*/  LDG.E.U16 R46, [R16.64] ;  /* 0x00000006102e7981 */ /* 0x0002a2000c1e1500 */
[----:B0-----:R-:W-:-:S03]  /*7450*/  IMAD.WIDE R24, R4, 0x2, R140 ;  /* 0x0000000204187825 */ /* 0x001fc600078e028c */
[----:B------:R0:W2:Y:S01]  /*7460*/  LDG.E.U16 R34, [R18.64] ;  /* 0x0000000612227981 */ /* 0x0000a2000c1e1500 */
[----:B-1----:R-:W-:-:S03]  /*7470*/  IMAD.WIDE R20, R4, 0x2, R136 ;  /* 0x0000000204147825 */ /* 0x002fc600078e0288 */
[----:B------:R1:W2:Y:S01]  /*7480*/  LDG.E.U16 R45, [R24.64] ;  /* 0x00000006182d7981 */ /* 0x0002a2000c1e1500 */
[----:B------:R-:W-:-:S03]  /*7490*/  IMAD.WIDE R16, R4, 0x2, R104 ;  /* 0x0000000204107825 */ /* 0x000fc600078e0268 */
[----:B------:R-:W2:Y:S04]  /*74a0*/  LDL.64 R104, [R1+0x758] ;  /* 0x0007580001687983 */ /* 0x000ea80000100a00 */
[----:B------:R0:W4:Y:S01]  /*74b0*/  LDG.E.U16 R33, [R16.64] ;  /* 0x0000000610217981 */ /* 0x000122000c1e1500 */
[----:B-1----:R-:W-:-:S03]  /*74c0*/  IMAD.WIDE R24, R4, 0x2, R36 ;  /* 0x0000000204187825 */ /* 0x002fc600078e0224 */
[----:B------:R-:W4:Y:S04]  /*74d0*/  LDL.64 R36, [R1+0x750] ;  /* 0x0007500001247983 */ /* 0x000f280000100a00 */
[----:B------:R1:W4:Y:S01]  /*74e0*/  LDG.E.U16 R41, [R20.64] ;  /* 0x0000000614297981 */ /* 0x000322000c1e1500 */
[----:B0-----:R-:W-:-:S03]  /*74f0*/  IMAD.WIDE R16, R4, 0x2, R134 ;  /* 0x0000000204107825 */ /* 0x001fc600078e0286 */
[----:B------:R0:W4:Y:S04]  /*7500*/  LDG.E.U16 R13, [R22.64] ;  /* 0x00000006160d7981 */ /* 0x000128000c1e1500 */
[----:B------:R3:W4:Y:S04]  /*7510*/  LDG.E.U16 R247, [R16.64] ;  /* 0x0000000610f77981 */ /* 0x000728000c1e1500 */
[----:B------:R0:W4:Y:S01]  /*7520*/  LDG.E.U16 R14, [R24.64] ;  /* 0x00000006180e7981 */ /* 0x000122000c1e1500 */
[----:B-1----:R-:W-:-:S03]  /*7530*/  IMAD.WIDE R20, R4, 0x2, R28 ;  /* 0x0000000204147825 */ /* 0x002fc600078e021c */
[----:B------:R-:W4:Y:S04]  /*7540*/  LDL.64 R28, [R1+0x748] ;  /* 0x00074800011c7983 */ /* 0x000f280000100a00 */
[----:B------:R1:W4:Y:S04]  /*7550*/  LDG.E.U16 R251, [R20.64] ;  /* 0x0000000614fb7981 */ /* 0x000328000c1e1500 */
[----:B------:R-:W4:Y:S04]  /*7560*/  LDL.64 R134, [R1+0x728] ;  /* 0x0007280001867983 */ /* 0x000f280000100a00 */
[----:B------:R-:W4:Y:S04]  /*7570*/  LDL.64 R136, [R1+0x730] ;  /* 0x0007300001887983 */ /* 0x000f280000100a00 */
[----:B------:R-:W4:Y:S01]  /*7580*/  LDL.64 R140, [R1+0x620] ;  /* 0x00062000018c7983 */ /* 0x000f220000100a00 */
[----:B------:R-:W-:-:S03]  /*7590*/  IMAD.WIDE R18, R4, 0x2, R26 ;  /* 0x0000000204127825 */ /* 0x000fc600078e021a */
[----:B------:R-:W4:Y:S01]  /*75a0*/  LDL.64 R26, [R1+0x740] ;  /* 0x00074000011a7983 */ /* 0x000f220000100a00 */
[----:B-1----:R-:W-:-:S03]  /*75b0*/  IMAD.WIDE R20, R4, 0x2, R124 ;  /* 0x0000000204147825 */ /* 0x002fc600078e027c */
[----:B------:R-:W4:Y:S04]  /*75c0*/  LDL.64 R124, [R1+0x710] ;  /* 0x00071000017c7983 */ /* 0x000f280000100a00 */
[----:B------:R2:W4:Y:S04]  /*75d0*/  LDG.E.U16 R241, [R20.64] ;  /* 0x0000000614f17981 */ /* 0x000528000c1e1500 */
[----:B------:R4:W4:Y:S01]  /*75e0*/  LDG.E.U16 R249, [R18.64] ;  /* 0x0000000612f97981 */ /* 0x000922000c1e1500 */
[----:B0-----:R-:W-:-:S03]  /*75f0*/  IMAD.WIDE R22, R4, 0x2, R126 ;  /* 0x0000000204167825 */ /* 0x001fc600078e027e */
[----:B------:R-:W4:Y:S01]  /*7600*/  LDL.64 R126, [R1+0x718] ;  /* 0x00071800017e7983 */ /* 0x000f220000100a00 */
[----:B------:R-:W-:-:S03]  /*7610*/  IMAD.WIDE R24, R4, 0x2, R132 ;  /* 0x0000000204187825 */ /* 0x000fc600078e0284 */
[----:B------:R0:W4:Y:S04]  /*7620*/  LDG.E.U16 R243, [R22.64] ;  /* 0x0000000616f37981 */ /* 0x000128000c1e1500 */
[----:B------:R-:W4:Y:S04]  /*7630*/  LDL.64 R132, [R1+0x720] ;  /* 0x0007200001847983 */ /* 0x000f280000100a00 */
[----:B------:R1:W4:Y:S04]  /*7640*/  LDG.E.U16 R245, [R24.64] ;  /* 0x0000000618f57981 */ /* 0x000328000c1e1500 */
[----:B-1----:R-:W4:Y:S01]  /*7650*/  LDL.64 R24, [R1+0x6c0] ;  /* 0x0006c00001187983 */ /* 0x002f220000100a00 */
[----:B---3--:R-:W-:-:S03]  /*7660*/  IMAD.WIDE R16, R4, 0x2, R38 ;  /* 0x0000000204107825 */ /* 0x008fc600078e0226 */
[----:B------:R-:W3:Y:S01]  /*7670*/  LDL.64 R38, [R1+0x700] ;  /* 0x0007000001267983 */ /* 0x000ee20000100a00 */
[----:B--2---:R-:W-:-:S03]  /*7680*/  IMAD.WIDE R20, R4, 0x2, R104 ;  /* 0x0000000204147825 */ /* 0x004fc600078e0268 */
[----:B------:R1:W2:Y:S01]  /*7690*/  LDG.E.U16 R237, [R16.64] ;  /* 0x0000000610ed7981 */ /* 0x0002a2000c1e1500 */
[----:B0-----:R-:W-:-:S03]  /*76a0*/  IMAD.WIDE R22, R4, 0x2, R30 ;  /* 0x0000000204167825 */ /* 0x001fc600078e021e */
[----:B------:R-:W2:Y:S04]  /*76b0*/  LDL.64 R104, [R1+0x6f0] ;  /* 0x0006f00001687983 */ /* 0x000ea80000100a00 */
[----:B------:R-:W2:Y:S01]  /*76c0*/  LDL.64 R30, [R1+0x6f8] ;  /* 0x0006f800011e7983 */ /* 0x000ea20000100a00 */
[----:B----4-:R-:W-:-:S03]  /*76d0*/  IMAD.WIDE R18, R4, 0x2, R106 ;  /* 0x0000000204127825 */ /* 0x010fc600078e026a */
[----:B------:R-:W4:Y:S04]  /*76e0*/  LDL.64 R106, [R1+0x708] ;  /* 0x00070800016a7983 */ /* 0x000f280000100a00 */
[----:B------:R0:W4:Y:S04]  /*76f0*/  LDG.E.U16 R239, [R18.64] ;  /* 0x0000000612ef7981 */ /* 0x000128000c1e1500 */
[----:B------:R1:W4:Y:S04]  /*7700*/  LDG.E.U16 R235, [R22.64] ;  /* 0x0000000616eb7981 */ /* 0x000328000c1e1500 */
[----:B------:R2:W4:Y:S01]  /*7710*/  LDG.E.U16 R233, [R20.64] ;  /* 0x0000000614e97981 */ /* 0x000522000c1e1500 */
[----:B0-----:R-:W-:-:S03]  /*7720*/  IMAD.WIDE R18, R4, 0x2, R36 ;  /* 0x0000000204127825 */ /* 0x001fc600078e0224 */
[----:B------:R-:W4:Y:S01]  /*7730*/  LDL.64 R36, [R1+0x6e0] ;  /* 0x0006e00001247983 */ /* 0x000f220000100a00 */
[----:B-1----:R-:W-:-:S03]  /*7740*/  IMAD.WIDE R16, R4, 0x2, R28 ;  /* 0x0000000204107825 */ /* 0x002fc600078e021c */
[----:B------:R-:W4:Y:S04]  /*7750*/  LDL.64 R28, [R1+0x6e8] ;  /* 0x0006e800011c7983 */ /* 0x000f280000100a00 */
[----:B------:R0:W4:Y:S04]  /*7760*/  LDG.E.U16 R231, [R18.64] ;  /* 0x0000000612e77981 */ /* 0x000128000c1e1500 */
[----:B------:R1:W4:Y:S04]  /*7770*/  LDG.E.U16 R224, [R16.64] ;  /* 0x0000000610e07981 */ /* 0x000328000c1e1500 */
[----:B0-----:R-:W4:Y:S04]  /*7780*/  LDL.64 R18, [R1+0x6d0] ;  /* 0x0006d00001127983 */ /* 0x001f280000100a00 */
[----:B-1----:R-:W4:Y:S01]  /*7790*/  LDL.64 R16, [R1+0x6c8] ;  /* 0x0006c80001107983 */ /* 0x002f220000100a00 */
[----:B------:R-:W-:-:S03]  /*77a0*/  IMAD.WIDE R222, R4, 0x2, R26 ;  /* 0x0000000204de7825 */ /* 0x000fc600078e021a */
[----:B------:R-:W4:Y:S01]  /*77b0*/  LDL.64 R26, [R1+0x6d8] ;  /* 0x0006d800011a7983 */ /* 0x000f220000100a00 */
        /* <DEDUP_REMOVED lines=11> */
[----:B------:R-:W4:Y:S04]  /*7870*/  LDL.64 R132, [R1+0x680] ;  /* 0x0006800001847983 */ /* 0x000f280000100a00 */
[----:B------:R0:W4:Y:S04]  /*7880*/  LDG.E.U16 R180, [R180.64] ;  /* 0x00000006b4b47981 */ /* 0x000128000c1e1500 */
[----:B------:R1:W4:Y:S01]  /*7890*/  LDG.E.U16 R182, [R182.64] ;  /* 0x00000006b6b67981 */ /* 0x000322000c1e1500 */
[----:B------:R-:W-:-:S03]  /*78a0*/  IMAD.WIDE R24, R4, 0x2, R24 ;  /* 0x0000000204187825 */ /* 0x000fc600078e0218 */
[----:B------:R0:W4:Y:S04]  /*78b0*/  LDG.E.U16 R184, [R184.64] ;  /* 0x00000006b8b87981 */ /* 0x000128000c1e1500 */
[----:B------:R0:W4:Y:S04]  /*78c0*/  LDG.E.U16 R155, [R24.64] ;  /* 0x00000006189b7981 */ /* 0x000128000c1e1500 */
[----:B------:R0:W4:Y:S04]  /*78d0*/  LDG.E.U16 R186, [R186.64] ;  /* 0x00000006baba7981 */ /* 0x000128000c1e1500 */
[----:B------:R0:W4:Y:S04]  /*78e0*/  LDG.E.U16 R188, [R188.64] ;  /* 0x00000006bcbc7981 */ /* 0x000128000c1e1500 */
[----:B------:R0:W4:Y:S04]  /*78f0*/  LDG.E.U16 R190, [R190.64] ;  /* 0x00000006bebe7981 */ /* 0x000128000c1e1500 */
[----:B------:R0:W4:Y:S01]  /*7900*/  LDG.E.U16 R222, [R222.64] ;  /* 0x00000006dede7981 */ /* 0x000122000c1e1500 */
[----:B---3--:R-:W-:-:S03]  /*7910*/  IMAD.WIDE R172, R4, 0x2, R38 ;  /* 0x0000000204ac7825 */ /* 0x008fc600078e0226 */
[----:B------:R-:W3:Y:S04]  /*7920*/  LDL.64 R38, [R1+0x6b8] ;  /* 0x0006b80001267983 */ /* 0x000ee80000100a00 */
[----:B------:R0:W3:Y:S01]  /*7930*/  LDG.E.U16 R172, [R172.64] ;  /* 0x00000006acac7981 */ /* 0x0000e2000c1e1500 */
[----:B--2---:R-:W-:-:S03]  /*7940*/  IMAD.WIDE R170, R4, 0x2, R30 ;  /* 0x0000000204aa7825 */ /* 0x004fc600078e021e */
[----:B------:R-:W2:Y:S01]  /*7950*/  LDL.64 R30, [R1+0x6a0] ;  /* 0x0006a000011e7983 */ /* 0x000ea20000100a00 */
[----:B------:R-:W-:-:S03]  /*7960*/  IMAD.WIDE R168, R4, 0x2, R104 ;  /* 0x0000000204a87825 */ /* 0x000fc600078e0268 */
[----:B------:R-:W2:Y:S01]  /*7970*/  LDL.64 R104, [R1+0x670] ;  /* 0x0006700001687983 */ /* 0x000ea20000100a00 */
[----:B----4-:R-:W-:-:S03]  /*7980*/  IMAD.WIDE R174, R4, 0x2, R106 ;  /* 0x0000000204ae7825 */ /* 0x010fc600078e026a */
[----:B------:R-:W4:Y:S04]  /*7990*/  LDL.64 R106, [R1+0x690] ;  /* 0x00069000016a7983 */ /* 0x000f280000100a00 */
[----:B------:R0:W4:Y:S04]  /*79a0*/  LDG.E.U16 R168, [R168.64] ;  /* 0x00000006a8a87981 */ /* 0x000128000c1e1500 */
[----:B------:R0:W4:Y:S01]  /*79b0*/  LDG.E.U16 R170, [R170.64] ;  /* 0x00000006aaaa7981 */ /* 0x000122000c1e1500 */
[----:B------:R-:W-:-:S03]  /*79c0*/  IMAD.WIDE R22, R4, 0x2, R36 ;  /* 0x0000000204167825 */ /* 0x000fc600078e0224 */
[----:B------:R-:W4:Y:S04]  /*79d0*/  LDL.64 R36, [R1+0x668] ;  /* 0x0006680001247983 */ /* 0x000f280000100a00 */
[----:B------:R3:W4:Y:S01]  /*79e0*/  LDG.E.U16 R163, [R22.64] ;  /* 0x0000000616a37981 */ /* 0x000722000c1e1500 */
[----:B------:R-:W-:-:S03]  /*79f0*/  IMAD.WIDE R166, R4, 0x2, R28 ;  /* 0x0000000204a67825 */ /* 0x000fc600078e021c */
[----:B------:R-:W4:Y:S04]  /*7a00*/  LDL.64 R28, [R1+0x698] ;  /* 0x00069800011c7983 */ /* 0x000f280000100a00 */
[----:B------:R0:W4:Y:S01]  /*7a10*/  LDG.E.U16 R166, [R166.64] ;  /* 0x00000006a6a67981 */ /* 0x000122000c1e1500 */
[----:B------:R-:W-:-:S03]  /*7a20*/  IMAD.WIDE R18, R4, 0x2, R18 ;  /* 0x0000000204127825 */ /* 0x000fc600078e0212 */
[----:B------:R0:W4:Y:S04]  /*7a30*/  LDG.E.U16 R174, [R174.64] ;  /* 0x00000006aeae7981 */ /* 0x000128000c1e1500 */
[----:B------:R2:W4:Y:S01]  /*7a40*/  LDG.E.U16 R159, [R18.64] ;  /* 0x00000006129f7981 */ /* 0x000522000c1e1500 */
[----:B------:R-:W-:-:S03]  /*7a50*/  IMAD.WIDE R20, R4, 0x2, R26 ;  /* 0x0000000204147825 */ /* 0x000fc600078e021a */
[----:B------:R-:W4:Y:S04]  /*7a60*/  LDL.64 R26, [R1+0x688] ;  /* 0x00068800011a7983 */ /* 0x000f280000100a00 */
[----:B------:R0:W4:Y:S02]  /*7a70*/  LDG.E.U16 R161, [R20.64] ;  /* 0x0000000614a17981 */ /* 0x000124000c1e1500 */
[C---:B0-----:R-:W-:Y:S02]  /*7a80*/  IMAD.WIDE R20, R4.reuse, 0x2, R124 ;  /* 0x0000000204147825 */ /* 0x041fe400078e027c */
[----:B------:R-:W4:Y:S02]  /*7a90*/  LDL.64 R124, [R1+0x650] ;  /* 0x00065000017c7983 */ /* 0x000f240000100a00 */
[----:B------:R-:W-:-:S02]  /*7aa0*/  IMAD.WIDE R24, R4, 0x2, R126 ;  /* 0x0000000204187825 */ /* 0x000fc400078e027e */
[----:B------:R-:W4:Y:S02]  /*7ab0*/  LDL.64 R126, [R1+0x618] ;  /* 0x00061800017e7983 */ /* 0x000f240000100a00 */
[C---:B---3--:R-:W-:Y:S02]  /*7ac0*/  IMAD.WIDE R22, R4.reuse, 0x2, R38 ;  /* 0x0000000204167825 */ /* 0x048fe400078e0226 */
[----:B------:R-:W3:Y:S04]  /*7ad0*/  LDL.64 R38, [R1+0x660] ;  /* 0x0006600001267983 */ /* 0x000ee80000100a00 */
[----:B------:R0:W3:Y:S02]  /*7ae0*/  LDG.E.U16 R151, [R22.64] ;  /* 0x0000000616977981 */ /* 0x0000e4000c1e1500 */
[----:B0-----:R-:W-:-:S02]  /*7af0*/  IMAD.WIDE R22, R4, 0x2, R132 ;  /* 0x0000000204167825 */ /* 0x001fc400078e0284 */
[----:B------:R-:W3:Y:S04]  /*7b00*/  LDL.64 R132, [R1+0x630] ;  /* 0x0006300001847983 */ /* 0x000ee80000100a00 */
[----:B------:R0:W3:Y:S01]  /*7b10*/  LDG.E.U16 R22, [R22.64] ;  /* 0x0000000616167981 */ /* 0x0000e2000c1e1500 */
[----:B--2---:R-:W-:-:S03]  /*7b20*/  IMAD.WIDE R18, R4, 0x2, R30 ;  /* 0x0000000204127825 */ /* 0x004fc600078e021e */
[----:B0-----:R0:W2:Y:S04]  /*7b30*/  LDG.E.U16 R23, [R24.64] ;  /* 0x0000000618177981 */ /* 0x0010a8000c1e1500 */
[----:B------:R-:W2:Y:S01]  /*7b40*/  LDL.64 R30, [R1+0x658] ;  /* 0x00065800011e7983 */ /* 0x000ea20000100a00 */
[----:B------:R-:W-:-:S03]  /*7b50*/  IMAD.WIDE R16, R4, 0x2, R16 ;  /* 0x0000000204107825 */ /* 0x000fc600078e0210 */
[----:B------:R1:W2:Y:S01]  /*7b60*/  LDG.E.U16 R18, [R18.64] ;  /* 0x0000000612127981 */ /* 0x0002a2000c1e1500 */
[----:B0-----:R-:W-:-:S03]  /*7b70*/  IMAD.WIDE R24, R4, 0x2, R104 ;  /* 0x0000000204187825 */ /* 0x001fc600078e0268 */
[----:B------:R-:W2:Y:S04]  /*7b80*/  LDL.64 R104, [R1+0x638] ;  /* 0x0006380001687983 */ /* 0x000ea80000100a00 */
[----:B------:R0:W2:Y:S01]  /*7b90*/  LDG.E.U16 R157, [R16.64] ;  /* 0x00000006109d7981 */ /* 0x0000a2000c1e1500 */
[----:B----4-:R-:W-:-:S03]  /*7ba0*/  IMAD.WIDE R36, R4, 0x2, R36 ;  /* 0x0000000204247825 */ /* 0x010fc600078e0224 */
[----:B------:R4:W2:Y:S01]  /*7bb0*/  LDG.E.U16 R24, [R24.64] ;  /* 0x0000000618187981 */ /* 0x0008a2000c1e1500 */
[----:B0-----:R-:W-:-:S03]  /*7bc0*/  IMAD.WIDE R16, R4, 0x2, R134 ;  /* 0x0000000204107825 */ /* 0x001fc600078e0286 */
[----:B------:R-:W2:Y:S04]  /*7bd0*/  LDL.64 R134, [R1+0x600] ;  /* 0x0006000001867983 */ /* 0x000ea80000100a00 */
[----:B------:R0:W2:Y:S01]  /*7be0*/  LDG.E.U16 R16, [R16.64] ;  /* 0x0000000610107981 */ /* 0x0000a2000c1e1500 */
[----:B------:R-:W-:-:S03]  /*7bf0*/  IMAD.WIDE R28, R4, 0x2, R28 ;  /* 0x00000002041c7825 */ /* 0x000fc600078e021c */
[----:B----4-:R4:W2:Y:S04]  /*7c00*/  LDG.E.U16 R25, [R36.64] ;  /* 0x0000000624197981 */ /* 0x0108a8000c1e1500 */
[----:B-1----:R1:W2:Y:S04]  /*7c10*/  LDG.E.U16 R19, [R28.64] ;  /* 0x000000061c137981 */ /* 0x0022a8000c1e1500 */
[----:B0-----:R0:W2:Y:S02]  /*7c20*/  LDG.E.U16 R17, [R20.64] ;  /* 0x0000000614117981 */ /* 0x0010a4000c1e1500 */
[----:B0-----:R-:W-:-:S02]  /*7c30*/  IMAD.WIDE R20, R4, 0x2, R106 ;  /* 0x0000000204147825 */ /* 0x001fc400078e026a */
[----:B------:R-:W2:Y:S04]  /*7c40*/  LDL.64 R106, [R1+0x648] ;  /* 0x00064800016a7983 */ /* 0x000ea80000100a00 */
[----:B------:R0:W2:Y:S01]  /*7c50*/  LDG.E.U16 R20, [R20.64] ;  /* 0x0000000614147981 */ /* 0x0000a2000c1e1500 */
[----:B------:R-:W-:-:S05]  /*7c60*/  IMAD.WIDE R26, R4, 0x2, R26 ;  /* 0x00000002041a7825 */ /* 0x000fca00078e021a */
[----:B0-----:R3:W2:Y:S01]  /*7c70*/  LDG.E.U16 R21, [R26.64] ;  /* 0x000000061a157981 */ /* 0x0016a2000c1e1500 */
[----:B-1----:R-:W-:-:S03]  /*7c80*/  IMAD.WIDE R28, R4, 0x2, R124 ;  /* 0x00000002041c7825 */ /* 0x002fc600078e027c */
[----:B------:R-:W2:Y:S04]  /*7c90*/  LDL.64 R124, [R1+0x608] ;  /* 0x00060800017c7983 */ /* 0x000ea80000100a00 */
[----:B------:R0:W2:Y:S01]  /*7ca0*/  LDG.E.U16 R28, [R28.64] ;  /* 0x000000061c1c7981 */ /* 0x0000a2000c1e1500 */
[----:B---3--:R-:W-:-:S03]  /*7cb0*/  IMAD.WIDE R26, R4, 0x2, R38 ;  /* 0x00000002041a7825 */ /* 0x008fc600078e0226 */
[----:B------:R-:W3:Y:S04]  /*7cc0*/  LDL.64 R38, [R1+0x628] ;  /* 0x0006280001267983 */ /* 0x000ee80000100a00 */
[----:B------:R1:W3:Y:S01]  /*7cd0*/  LDG.E.U16 R26, [R26.64] ;  /* 0x000000061a1a7981 */ /* 0x0002e2000c1e1500 */
[----:B----4-:R-:W-:-:S03]  /*7ce0*/  IMAD.WIDE R36, R4, 0x2, R132 ;  /* 0x0000000204247825 */ /* 0x010fc600078e0284 */
[----:B------:R-:W4:Y:S04]  /*7cf0*/  LDL.64 R132, [R1+0x5f8] ;  /* 0x0005f80001847983 */ /* 0x000f280000100a00 */
[----:B------:R0:W4:Y:S01]  /*7d00*/  LDG.E.U16 R36, [R36.64] ;  /* 0x0000000624247981 */ /* 0x000122000c1e1500 */
[----:B--2---:R-:W-:-:S05]  /*7d10*/  IMAD.WIDE R30, R4, 0x2, R30 ;  /* 0x00000002041e7825 */ /* 0x004fca00078e021e */
[----:B-1----:R1:W4:Y:S01]  /*7d20*/  LDG.E.U16 R27, [R30.64] ;  /* 0x000000061e1b7981 */ /* 0x002322000c1e1500 */
[----:B------:R-:W-:-:S04]  /*7d30*/  IMAD.WIDE R104, R4, 0x2, R104 ;  /* 0x0000000204687825 */ /* 0x000fc800078e0268 */
[C---:B-1----:R-:W-:Y:S02]  /*7d40*/  IMAD.WIDE R30, R4.reuse, 0x2, R136 ;  /* 0x00000002041e7825 */ /* 0x042fe400078e0288 */
[----:B------:R-:W4:Y:S04]  /*7d50*/  LDL.64 R136, [R1+0x5e8] ;  /* 0x0005e80001887983 */ /* 0x000f280000100a00 */
[----:B------:R1:W4:Y:S04]  /*7d60*/  LDG.E.U16 R30, [R30.64] ;  /* 0x000000061e1e7981 */ /* 0x000328000c1e1500 */
[----:B-1----:R1:W4:Y:S02]  /*7d70*/  LDG.E.U16 R31, [R104.64] ;  /* 0x00000006681f7981 */ /* 0x002324000c1e1500 */
[----:B-1----:R-:W-:-:S02]  /*7d80*/  IMAD.WIDE R104, R4, 0x2, R138 ;  /* 0x0000000204687825 */ /* 0x002fc400078e028a */
[----:B------:R-:W4:Y:S02]  /*7d90*/  LDL.64 R138, [R1+0x5d8] ;  /* 0x0005d800018a7983 */ /* 0x000f240000100a00 */
[C---:B------:R-:W-:Y:S02]  /*7da0*/  IMAD.WIDE R126, R4.reuse, 0x2, R126 ;  /* 0x00000002047e7825 */ /* 0x040fe400078e027e */
[----:B------:R1:W4:Y:S02]  /*7db0*/  LDG.E.U16 R104, [R104.64] ;  /* 0x0000000668687981 */ /* 0x000324000c1e1500 */
[----:B------:R-:W-:-:S05]  /*7dc0*/  IMAD.WIDE R106, R4, 0x2, R106 ;  /* 0x00000002046a7825 */ /* 0x000fca00078e026a */
[----:B0-----:R0:W4:Y:S02]  /*7dd0*/  LDG.E.U16 R29, [R106.64] ;  /* 0x000000066a1d7981 */ /* 0x001124000c1e1500 */
[C---:B0-----:R-:W-:Y:S02]  /*7de0*/  IMAD.WIDE R106, R4.reuse, 0x2, R134 ;  /* 0x00000002046a7825 */ /* 0x041fe400078e0286 */
[----:B------:R-:W4:Y:S04]  /*7df0*/  LDL.64 R134, [R1+0x5c8] ;  /* 0x0005c80001867983 */ /* 0x000f280000100a00 */
[----:B------:R0:W4:Y:S01]  /*7e00*/  LDG.E.U16 R106, [R106.64] ;  /* 0x000000066a6a7981 */ /* 0x000122000c1e1500 */
[----:B------:R-:W-:-:S05]  /*7e10*/  IMAD.WIDE R124, R4, 0x2, R124 ;  /* 0x00000002047c7825 */ /* 0x000fca00078e027c */
[----:B-1----:R1:W4:Y:S02]  /*7e20*/  LDG.E.U16 R105, [R124.64] ;  /* 0x000000067c697981 */ /* 0x002324000c1e1500 */
[C---:B-1----:R-:W-:Y:S02]  /*7e30*/  IMAD.WIDE R124, R4.reuse, 0x2, R148 ;  /* 0x00000002047c7825 */ /* 0x042fe400078e0294 */
[----:B------:R-:W4:Y:S04]  /*7e40*/  LDL.64 R148, [R1+0x5c0] ;  /* 0x0005c00001947983 */ /* 0x000f280000100a00 */
[----:B------:R1:W4:Y:S01]  /*7e50*/  LDG.E.U16 R124, [R124.64] ;  /* 0x000000067c7c7981 */ /* 0x000322000c1e1500 */
[----:B---3--:R-:W-:-:S05]  /*7e60*/  IMAD.WIDE R38, R4, 0x2, R38 ;  /* 0x0000000204267825 */ /* 0x008fca00078e0226 */
[----:B------:R3:W2:Y:S02]  /*7e70*/  LDG.E.U16 R37, [R38.64] ;  /* 0x0000000626257981 */ /* 0x0006a4000c1e1500 */
[C---:B---3--:R-:W-:Y:S02]  /*7e80*/  IMAD.WIDE R38, R4.reuse, 0x2, R140 ;  /* 0x0000000204267825 */ /* 0x048fe400078e028c */
[----:B------:R-:W3:Y:S04]  /*7e90*/  LDL.64 R140, [R1+0x5d0] ;  /* 0x0005d000018c7983 */ /* 0x000ee80000100a00 */
[----:B------:R1:W2:Y:S01]  /*7ea0*/  LDG.E.U16 R38, [R38.64] ;  /* 0x0000000626267981 */ /* 0x0002a2000c1e1500 */
[----:B----4-:R-:W-:-:S05]  /*7eb0*/  IMAD.WIDE R132, R4, 0x2, R132 ;  /* 0x0000000204847825 */ /* 0x010fca00078e0284 */
[----:B0-----:R0:W4:Y:S04]  /*7ec0*/  LDG.E.U16 R107, [R132.64] ;  /* 0x00000006846b7981 */ /* 0x001128000c1e1500 */
[----:B-1----:R1:W2:Y:S02]  /*7ed0*/  LDG.E.U16 R39, [R126.64] ;  /* 0x000000067e277981 */ /* 0x0022a4000c1e1500 */
[C---:B-1----:R-:W-:Y:S02]  /*7ee0*/  IMAD.WIDE R126, R4.reuse, 0x2, R136 ;  /* 0x00000002047e7825 */ /* 0x042fe400078e0288 */
[----:B------:R-:W2:Y:S04]  /*7ef0*/  LDL.64 R136, [R1+0x5b8] ;  /* 0x0005b80001887983 */ /* 0x000ea80000100a00 */
[----:B------:R1:W4:Y:S01]  /*7f00*/  LDG.E.U16 R125, [R126.64] ;  /* 0x000000067e7d7981 */ /* 0x000322000c1e1500 */
[----:B0-----:R-:W-:-:S03]  /*7f10*/  IMAD.WIDE R132, R4, 0x2, R138 ;  /* 0x0000000204847825 */ /* 0x001fc600078e028a */
[----:B------:R-:W4:Y:S01]  /*7f20*/  LDL.64 R138, [R1+0x5a8] ;  /* 0x0005a800018a7983 */ /* 0x000f220000100a00 */
[----:B-1----:R-:W-:-:S03]  /*7f30*/  IMAD.WIDE R126, R4, 0x2, R142 ;  /* 0x00000002047e7825 */ /* 0x002fc600078e028e */
[----:B------:R-:W4:Y:S04]  /*7f40*/  LDL.64 R142, [R1+0x588] ;  /* 0x00058800018e7983 */ /* 0x000f280000100a00 */
[----:B------:R0:W4:Y:S04]  /*7f50*/  LDG.E.U16 R126, [R126.64] ;  /* 0x000000067e7e7981 */ /* 0x000128000c1e1500 */
[----:B0-----:R3:W4:Y:S01]  /*7f60*/  LDG.E.U16 R127, [R132.64] ;  /* 0x00000006847f7981 */ /* 0x001722000c1e1500 */
[----:B------:R-:W-:-:S04]  /*7f70*/  IMAD.WIDE R134, R4, 0x2, R134 ;  /* 0x0000000204867825 */ /* 0x000fc800078e0286 */
[C---:B---3--:R-:W-:Y:S02]  /*7f80*/  IMAD.WIDE R132, R4.reuse, 0x2, R140 ;  /* 0x0000000204847825 */ /* 0x048fe400078e028c */
[----:B------:R-:W3:Y:S04]  /*7f90*/  LDL.64 R140, [R1+0x598] ;  /* 0x00059800018c7983 */ /* 0x000ee80000100a00 */
[----:B------:R0:W3:Y:S04]  /*7fa0*/  LDG.E.U16 R132, [R132.64] ;  /* 0x0000000684847981 */ /* 0x0000e8000c1e1500 */
[----:B0-----:R0:W3:Y:S02]  /*7fb0*/  LDG.E.U16 R133, [R134.64] ;  /* 0x0000000686857981 */ /* 0x0010e4000c1e1500 */
[----:B0-----:R-:W-:-:S02]  /*7fc0*/  IMAD.WIDE R134, R4, 0x2, R148 ;  /* 0x0000000204867825 */ /* 0x001fc400078e0294 */
[----:B------:R-:W3:Y:S04]  /*7fd0*/  LDL.64 R148, [R1+0x578] ;  /* 0x0005780001947983 */ /* 0x000ee80000100a00 */
[----:B------:R0:W3:Y:S01]  /*7fe0*/  LDG.E.U16 R134, [R134.64] ;  /* 0x0000000686867981 */ /* 0x0000e2000c1e1500 */
[----:B--2---:R-:W-:-:S05]  /*7ff0*/  IMAD.WIDE R136, R4, 0x2, R136 ;  /* 0x0000000204887825 */ /* 0x004fca00078e0288 */
[----:B0-----:R0:W2:Y:S02]  /*8000*/  LDG.E.U16 R135, [R136.64] ;  /* 0x0000000688877981 */ /* 0x0010a4000c1e1500 */
[C---:B0-----:R-:W-:Y:S02]  /*8010*/  IMAD.WIDE R136, R4.reuse, 0x2, R152 ;  /* 0x0000000204887825 */ /* 0x041fe400078e0298 */
[----:B------:R-:W2:Y:S04]  /*8020*/  LDL.64 R152, [R1+0x568] ;  /* 0x0005680001987983 */ /* 0x000ea80000100a00 */
[----:B------:R0:W2:Y:S01]  /*8030*/  LDG.E.U16 R136, [R136.64] ;  /* 0x0000000688887981 */ /* 0x0000a2000c1e1500 */
[----:B----4-:R-:W-:-:S05]  /*8040*/  IMAD.WIDE R138, R4, 0x2, R138 ;  /* 0x00000002048a7825 */ /* 0x010fca00078e028a */
[----:B0-----:R0:W4:Y:S04]  /*8050*/  LDG.E.U16 R137, [R138.64] ;  /* 0x000000068a897981 */ /* 0x001128000c1e1500 */
[----:B0-----:R-:W2:Y:S01]  /*8060*/  LDL.64 R138, [R1+0x5a0] ;  /* 0x0005a000018a7983 */ /* 0x001ea20000100a00 */
[----:B---3--:R-:W-:-:S04]  /*8070*/  IMAD.WIDE R140, R4, 0x2, R140 ;  /* 0x00000002048c7825 */ /* 0x008fc800078e028c */
[----:B--2---:R-:W-:-:S06]  /*8080*/  IMAD.WIDE R138, R4, 0x2, R138 ;  /* 0x00000002048a7825 */ /* 0x004fcc00078e028a */
[----:B------:R0:W2:Y:S04]  /*8090*/  LDG.E.U16 R138, [R138.64] ;  /* 0x000000068a8a7981 */ /* 0x0000a8000c1e1500 */
[----:B0-----:R0:W3:Y:S04]  /*80a0*/  LDG.E.U16 R139, [R140.64] ;  /* 0x000000068c8b7981 */ /* 0x0010e8000c1e1500 */
[----:B0-----:R-:W2:Y:S01]  /*80b0*/  LDL.64 R140, [R1+0x590] ;  /* 0x00059000018c7983 */ /* 0x001ea20000100a00 */
[----:B------:R-:W-:-:S04]  /*80c0*/  IMAD.WIDE R142, R4, 0x2, R142 ;  /* 0x00000002048e7825 */ /* 0x000fc800078e028e */
[----:B--2---:R-:W-:-:S06]  /*80d0*/  IMAD.WIDE R140, R4, 0x2, R140 ;  /* 0x00000002048c7825 */ /* 0x004fcc00078e028c */
[----:B------:R0:W2:Y:S04]  /*80e0*/  LDG.E.U16 R140, [R140.64] ;  /* 0x000000068c8c7981 */ /* 0x0000a8000c1e1500 */
[----:B0-----:R0:W2:Y:S04]  /*80f0*/  LDG.E.U16 R141, [R142.64] ;  /* 0x000000068e8d7981 */ /* 0x0010a8000c1e1500 */
        /* <DEDUP_REMOVED lines=10> */
[----:B0-----:R-:W2:Y:S02]  /*81a0*/  LDL.64 R152, [R1+0x560] ;  /* 0x0005600001987983 */ /* 0x001ea40000100a00 */
[----:B--2---:R-:W-:-:S05]  /*81b0*/  IMAD.WIDE R152, R4, 0x2, R152 ;  /* 0x0000000204987825 */ /* 0x004fca00078e0298 */
[----:B------:R0:W2:Y:S04]  /*81c0*/  LDG.E.U16 R150, [R152.64] ;  /* 0x0000000698967981 */ /* 0x0000a8000c1e1500 */
        /* <DEDUP_REMOVED lines=91> */
[----:B--2---:R-:W-:-:S06]  /*8780*/  IMAD.WIDE R152, R4, 0x2, R152 ;  /* 0x0000000204987825 */ /* 0x004fcc00078e0298 */
[----:B------:R0:W2:Y:S04]  /*8790*/  LDG.E.U16 R152, [R152.64] ;  /* 0x0000000698987981 */ /* 0x0000a8000c1e1500 */
[----:B------:R-:W-:Y:S01]  /*87a0*/  BAR.SYNC.DEFER_BLOCKING 0x0 ;  /* 0x0000000000007b1d */ /* 0x000fe20000010000 */
[----:B0-----:R-:W-:-:S05]  /*87b0*/  LOP3.LUT R153, R225, 0x20, RZ, 0x3c, !PT ;  /* 0x00000020e1997812 */ /* 0x001fca00078e3cff */
[----:B------:R0:W-:Y:S04]  /*87c0*/  STS.U16 [R225+0x14000], R235 ;  /* 0x014000ebe1007388 */ /* 0x0001e80000000400 */
[----:B------:R-:W-:Y:S01]  /*87d0*/  STS.U16 [R225+0x10000], R48 ;  /* 0x01000030e1007388 */ /* 0x000fe20000000400 */
[----:B0-----:R-:W-:-:S03]  /*87e0*/  LOP3.LUT R235, R225, 0x10, RZ, 0x3c, !PT ;  /* 0x00000010e1eb7812 */ /* 0x001fc600078e3cff */
[----:B------:R-:W-:Y:S04]  /*87f0*/  STS.U16 [R225+0x10200], R47 ;  /* 0x0102002fe1007388 */ /* 0x000fe80000000400 */
[----:B------:R-:W-:Y:S04]  /*8800*/  STS.U16 [R225+0x12000], R46 ;  /* 0x0120002ee1007388 */ /* 0x000fe80000000400 */
[----:B------:R-:W-:Y:S04]  /*8810*/  STS.U16 [R225+0x12200], R45 ;  /* 0x0122002de1007388 */ /* 0x000fe80000000400 */
[----:B------:R-:W-:Y:S04]  /*8820*/  STS.U16 [R225+0x14200], R233 ;  /* 0x014200e9e1007388 */ /* 0x000fe80000000400 */
[----:B------:R-:W-:Y:S04]  /*8830*/  STS.U16 [R225+0x16000], R163 ;  /* 0x016000a3e1007388 */ /* 0x000fe80000000400 */
[----:B------:R-:W-:Y:S04]  /*8840*/  STS.U16 [R225+0x16200], R161 ;  /* 0x016200a1e1007388 */ /* 0x000fe80000000400 */
[----:B------:R0:W-:Y:S04]  /*8850*/  STS.U16 [R225+0x18000], R26 ;  /* 0x0180001ae1007388 */ /* 0x0001e80000000400 */
        /* <DEDUP_REMOVED lines=48> */
[----:B-1----:R-:W-:-:S03]  /*8b60*/  LOP3.LUT R27, R225, 0x40, RZ, 0x3c, !PT ;  /* 0x00000040e11b7812 */ /* 0x002fc600078e3cff */
[----:B------:R-:W-:Y:S04]  /*8b70*/  STS.U16 [R26+0x18c00], R36 ;  /* 0x018c00241a007388 */ /* 0x000fe80000000400 */
[----:B------:R-:W-:Y:S04]  /*8b80*/  STS.U16 [R26+0x18e00], R37 ;  /* 0x018e00251a007388 */ /* 0x000fe80000000400 */
[----:B------:R-:W-:Y:S04]  /*8b90*/  STS.U16 [R26+0x1ac00], R136 ;  /* 0x01ac00881a007388 */ /* 0x000fe80000000400 */
[----:B----4-:R-:W-:Y:S04]  /*8ba0*/  STS.U16 [R26+0x1ae00], R137 ;  /* 0x01ae00891a007388 */ /* 0x010fe80000000400 */
        /* <DEDUP_REMOVED lines=16> */
[----:B---3--:R-:W-:Y:S04]  /*8cb0*/  STS.U16 [R27+0x1b200], R139 ;  /* 0x01b2008b1b007388 */ /* 0x008fe80000000400 */
        /* <DEDUP_REMOVED lines=12> */
[----:B------:R-:W-:-:S03]  /*8d80*/  LOP3.LUT R17, R225, 0x60, RZ, 0x3c, !PT ;  /* 0x00000060e1117812 */ /* 0x000fc600078e3cff */
        /* <DEDUP_REMOVED lines=40> */
[----:B--2---:R-:W-:Y:S04]  /*9010*/  STS.U16 [R16+0x1fe00], R152 ;  /* 0x01fe009810007388 */ /* 0x004fe80000000400 */
[----:B------:R-:W-:Y:S01]  /*9020*/  BAR.SYNC.DEFER_BLOCKING 0x0 ;  /* 0x0000000000007b1d */ /* 0x000fe20000010000 */
[----:B------:R-:W-:-:S02]  /*9030*/  LOP3.LUT R167, R2, 0x40, RZ, 0x3c, !PT ;  /* 0x0000004002a77812 */ /* 0x000fc400078e3cff */
[C---:B0-----:R-:W-:Y:S02]  /*9040*/  LOP3.LUT R169, R2.reuse, 0x20, RZ, 0x3c, !PT ;  /* 0x0000002002a97812 */ /* 0x041fe400078e3cff */
[----:B------:R-:W-:Y:S01]  /*9050*/  LOP3.LUT R165, R2, 0x60, RZ, 0x3c, !PT ;  /* 0x0000006002a57812 */ /* 0x000fe200078e3cff */
[----:B------:R0:W5:Y:S01]  /*9060*/  LDL.LU R48, [R1+0x8c4] ;  /* 0x0008c40001307983 */ /* 0x0001620000300800 */
[----:B------:R-:W-:-:S03]  /*9070*/  LOP3.LUT R156, R227, 0x40, RZ, 0x3c, !PT ;  /* 0x00000040e39c7812 */ /* 0x000fc600078e3cff */
[----:B------:R0:W5:Y:S04]  /*9080*/  LDL.LU R47, [R1+0x8c0] ;  /* 0x0008c000012f7983 */ /* 0x0001680000300800 */
[----:B------:R0:W5:Y:S04]  /*9090*/  LDL.LU R46, [R1+0x8bc] ;  /* 0x0008bc00012e7983 */ /* 0x0001680000300800 */
[----:B------:R0:W5:Y:S04]  /*90a0*/  LDL.LU R45, [R1+0x8b8] ;  /* 0x0008b800012d7983 */ /* 0x0001680000300800 */
[----:B------:R0:W5:Y:S04]  /*90b0*/  LDL.LU R44, [R1+0x8b4] ;  /* 0x0008b400012c7983 */ /* 0x0001680000300800 */
[----:B------:R-:W-:Y:S04]  /*90c0*/  LDSM.16.MT88.4 R132, [R2] ;  /* 0x000000000284783b */ /* 0x000fe80000004200 */
[----:B------:R-:W1:Y:S04]  /*90d0*/  LDSM.16.M88.4 R124, [R227+0x10000] ;  /* 0x01000000e37c783b */ /* 0x000e680000000200 */
[----:B------:R-:W2:Y:S04]  /*90e0*/  LDSM.16.MT88.4 R104, [R167] ;  /* 0x00000000a768783b */ /* 0x000ea80000004200 */
[----:B------:R-:W3:Y:S04]  /*90f0*/  LDSM.16.MT88.4 R136, [R169] ;  /* 0x00000000a988783b */ /* 0x000ee80000004200 */
[----:B------:R-:W4:Y:S04]  /*9100*/  LDSM.16.MT88.4 R28, [R165] ;  /* 0x00000000a51c783b */ /* 0x000f280000004200 */
[----:B------:R-:W0:Y:S04]  /*9110*/  LDSM.16.MT88.4 R20, [R2+0x800] ;  /* 0x000800000214783b */ /* 0x000e280000004200 */
[----:B------:R-:W0:Y:S04]  /*9120*/  LDSM.16.MT88.4 R36, [R167+0x800] ;  /* 0x00080000a724783b */ /* 0x000e280000004200 */
[----:B------:R-:W0:Y:S04]  /*9130*/  LDSM.16.MT88.4 R16, [R169+0x800] ;  /* 0x00080000a910783b */ /* 0x000e280000004200 */
[----:B------:R-:W0:Y:S04]  /*9140*/  LDSM.16.MT88.4 R24, [R165+0x800] ;  /* 0x00080000a518783b */ /* 0x000e280000004200 */
[----:B------:R-:W-:Y:S04]  /*9150*/  LDSM.16.MT88.4 R152, [R2+0x1000] ;  /* 0x001000000298783b */ /* 0x000fe80000004200 */
[----:B------:R-:W0:Y:S01]  /*9160*/  LDSM.16.M88.4 R148, [R156+0x10000] ;  /* 0x010000009c94783b */ /* 0x000e220000000200 */
[-C--:B-1----:R-:W-:Y:S03]  /*9170*/  HMMA.16816.F32.BF16 R132, R132, R124.reuse, RZ ;  /* 0x0000007c8484723c */ /* 0x082fe600000418ff */
[----:B------:R-:W1:Y:S04]  /*9180*/  LDSM.16.MT88.4 R140, [R169+0x1000] ;  /* 0x00100000a98c783b */ /* 0x000e680000004200 */
[----:B------:R0:W5:Y:S01]  /*9190*/  LDL.LU R43, [R1+0x8b0] ;  /* 0x0008b000012b7983 */ /* 0x0001620000300800 */
[-C--:B--2---:R-:W-:Y:S03]  /*91a0*/  HMMA.16816.F32.BF16 R104, R104, R124.reuse, RZ ;  /* 0x0000007c6868723c */ /* 0x084fe600000418ff */
[----:B------:R2:W5:Y:S04]  /*91b0*/  LDL.LU R42, [R1+0x8ac] ;  /* 0x0008ac00012a7983 */ /* 0x0005680000300800 */
[----:B------:R2:W5:Y:S01]  /*91c0*/  LDL.LU R41, [R1+0x8a8] ;  /* 0x0008a80001297983 */ /* 0x0005620000300800 */
[-C--:B---3--:R-:W-:Y:S03]  /*91d0*/  HMMA.16816.F32.BF16 R136, R136, R124.reuse, RZ ;  /* 0x0000007c8888723c */ /* 0x088fe600000418ff */
[----:B------:R2:W5:Y:S04]  /*91e0*/  LDL.LU R40, [R1+0x8a4] ;  /* 0x0008a40001287983 */ /* 0x0005680000300800 */
[----:B------:R2:W5:Y:S01]  /*91f0*/  LDL.LU R35, [R1+0x8a0] ;  /* 0x0008a00001237983 */ /* 0x0005620000300800 */
[----:B----4-:R-:W-:Y:S03]  /*9200*/  HMMA.16816.F32.BF16 R28, R28, R124, RZ ;  /* 0x0000007c1c1c723c */ /* 0x010fe600000418ff */
[----:B------:R2:W5:Y:S04]  /*9210*/  LDL.LU R34, [R1+0x89c] ;  /* 0x00089c0001227983 */ /* 0x0005680000300800 */
[----:B------:R2:W5:Y:S01]  /*9220*/  LDL.LU R33, [R1+0x898] ;  /* 0x0008980001217983 */ /* 0x0005620000300800 */
[-C--:B0-----:R-:W-:Y:S03]  /*9230*/  HMMA.16816.F32.BF16 R20, R20, R126.reuse, R132 ;  /* 0x0000007e1414723c */ /* 0x081fe60000041884 */
[----:B------:R-:W0:Y:S04]  /*9240*/  LDSM.16.MT88.4 R132, [R167+0x1000] ;  /* 0x00100000a784783b */ /* 0x000e280000004200 */
[----:B------:R2:W5:Y:S01]  /*9250*/  LDL.LU R32, [R1+0x894] ;  /* 0x0008940001207983 */ /* 0x0005620000300800 */
[-C--:B------:R-:W-:Y:S03]  /*9260*/  HMMA.16816.F32.BF16 R36, R36, R126.reuse, R104 ;  /* 0x0000007e2424723c */ /* 0x080fe60000041868 */
[----:B------:R-:W3:Y:S04]  /*9270*/  LDSM.16.MT88.4 R104, [R165+0x1000] ;  /* 0x00100000a568783b */ /* 0x000ee80000004200 */
[----:B------:R2:W5:Y:S01]  /*9280*/  LDL.LU R15, [R1+0x890] ;  /* 0x00089000010f7983 */ /* 0x0005620000300800 */
[-C--:B------:R-:W-:Y:S03]  /*9290*/  HMMA.16816.F32.BF16 R16, R16, R126.reuse, R136 ;  /* 0x0000007e1010723c */ /* 0x080fe60000041888 */
[----:B------:R-:W-:Y:S04]  /*92a0*/  LDSM.16.MT88.4 R136, [R2+0x2000] ;  /* 0x002000000288783b */ /* 0x000fe80000004200 */
[----:B------:R2:W5:Y:S01]  /*92b0*/  LDL.LU R14, [R1+0x88c] ;  /* 0x00088c00010e7983 */ /* 0x0005620000300800 */
[----:B------:R-:W-:Y:S03]  /*92c0*/  HMMA.16816.F32.BF16 R124, R24, R126, R28 ;  /* 0x0000007e187c723c */ /* 0x000fe6000004181c */
[----:B------:R-:W4:Y:S04]  /*92d0*/  LDSM.16.MT88.4 R24, [R2+0x1800] ;  /* 0x001800000218783b */ /* 0x000f280000004200 */
[----:B------:R-:W-:Y:S01]  /*92e0*/  LDSM.16.MT88.4 R28, [R167+0x1800] ;  /* 0x00180000a71c783b */ /* 0x000fe20000004200 */
[-C--:B------:R-:W-:Y:S03]  /*92f0*/  HMMA.16816.F32.BF16 R152, R152, R148.reuse, R20 ;  /* 0x000000949898723c */ /* 0x080fe60000041814 */
[----:B------:R-:W2:Y:S04]  /*9300*/  LDSM.16.MT88.4 R20, [R169+0x1800] ;  /* 0x00180000a914783b */ /* 0x000ea80000004200 */
[----:B------:R0:W5:Y:S01]  /*9310*/  LDL.LU R13, [R1+0x888] ;  /* 0x00088800010d7983 */ /* 0x0001620000300800 */
[-C--:B-1----:R-:W-:Y:S03]  /*9320*/  HMMA.16816.F32.BF16 R140, R140, R148.reuse, R16 ;  /* 0x000000948c8c723c */ /* 0x082fe60000041810 */
[----:B------:R-:W1:Y:S04]  /*9330*/  LDSM.16.MT88.4 R16, [R165+0x1800] ;  /* 0x00180000a510783b */ /* 0x000e680000004200 */
[----:B------:R1:W5:Y:S01]  /*9340*/  LDL.LU R12, [R1+0x884] ;  /* 0x00088400010c7983 */ /* 0x0003620000300800 */
[-C--:B0-----:R-:W-:Y:S03]  /*9350*/  HMMA.16816.F32.BF16 R132, R132, R148.reuse, R36 ;  /* 0x000000948484723c */ /* 0x081fe60000041824 */
[----:B------:R-:W0:Y:S04]  /*9360*/  LDSM.16.M88.4 R36, [R227+0x10080] ;  /* 0x01008000e324783b */ /* 0x000e280000000200 */
[----:B------:R0:W5:Y:S01]  /*9370*/  LDL.LU R11, [R1+0x880] ;  /* 0x00088000010b7983 */ /* 0x0001620000300800 */
[----:B---3--:R-:W-:Y:S03]  /*9380*/  HMMA.16816.F32.BF16 R104, R104, R148, R124 ;  /* 0x000000946868723c */ /* 0x008fe6000004187c */
[----:B------:R-:W3:Y:S04]  /*9390*/  LDSM.16.MT88.4 R124, [R169+0x2000] ;  /* 0x00200000a97c783b */ /* 0x000ee80000004200 */
[----:B------:R0:W5:Y:S01]  /*93a0*/  LDL.LU R10, [R1+0x87c] ;  /* 0x00087c00010a7983 */ /* 0x0001620000300800 */
[-C--:B----4-:R-:W-:Y:S03]  /*93b0*/  HMMA.16816.F32.BF16 R24, R24, R150.reuse, R152 ;  /* 0x000000961818723c */ /* 0x090fe60000041898 */
[----:B------:R-:W4:Y:S04]  /*93c0*/  LDSM.16.MT88.4 R152, [R167+0x2000] ;  /* 0x00200000a798783b */ /* 0x000f280000004200 */
[----:B------:R0:W5:Y:S01]  /*93d0*/  LDL.LU R9, [R1+0x878] ;  /* 0x0008780001097983 */ /* 0x0001620000300800 */
[-C--:B--2---:R-:W-:Y:S03]  /*93e0*/  HMMA.16816.F32.BF16 R20, R20, R150.reuse, R140 ;  /* 0x000000961414723c */ /* 0x084fe6000004188c */
[----:B------:R-:W-:Y:S04]  /*93f0*/  LDSM.16.MT88.4 R140, [R2+0x3000] ;  /* 0x00300000028c783b */ /* 0x000fe80000004200 */
[----:B------:R2:W5:Y:S01]  /*9400*/  LDL.LU R8, [R1+0x874] ;  /* 0x0008740001087983 */ /* 0x0005620000300800 */
[-C--:B------:R-:W-:Y:S03]  /*9410*/  HMMA.16816.F32.BF16 R28, R28, R150.reuse, R132 ;  /* 0x000000961c1c723c */ /* 0x080fe60000041884 */
[----:B------:R-:W2:Y:S04]  /*9420*/  LDSM.16.MT88.4 R132, [R165+0x2000] ;  /* 0x00200000a584783b */ /* 0x000ea80000004200 */
[----:B------:R0:W5:Y:S01]  /*9430*/  LDL.LU R5, [R1+0x870] ;  /* 0x0008700001057983 */ /* 0x0001620000300800 */
[----:B-1----:R-:W-:Y:S03]  /*9440*/  HMMA.16816.F32.BF16 R148, R16, R150, R104 ;  /* 0x000000961094723c */ /* 0x002fe60000041868 */
[----:B------:R-:W1:Y:S04]  /*9450*/  LDSM.16.MT88.4 R16, [R2+0x2800] ;  /* 0x002800000210783b */ /* 0x000e680000004200 */
[----:B------:R-:W1:Y:S01]  /*9460*/  LDSM.16.MT88.4 R104, [R169+0x2800] ;  /* 0x00280000a968783b */ /* 0x000e620000004200 */
[-C--:B0-----:R-:W-:Y:S03]  /*9470*/  HMMA.16816.F32.BF16 R136, R136, R36.reuse, R24 ;  /* 0x000000248888723c */ /* 0x081fe60000041818 */
[----:B------:R-:W0:Y:S04]  /*9480*/  LDSM.16.MT88.4 R24, [R167+0x2800] ;  /* 0x00280000a718783b */ /* 0x000e280000004200 */
[----:B------:R0:W5:Y:S01]  /*9490*/  LDL.LU R3, [R1+0x86c] ;  /* 0x00086c0001037983 */ /* 0x0001620000300800 */
[-C--:B---3--:R-:W-:Y:S03]  /*94a0*/  HMMA.16816.F32.BF16 R124, R124, R36.reuse, R20 ;  /* 0x000000247c7c723c */ /* 0x088fe60000041814 */
[----:B------:R-:W3:Y:S04]  /*94b0*/  LDSM.16.MT88.4 R20, [R165+0x2800] ;  /* 0x00280000a514783b */ /* 0x000ee80000004200 */
[----:B------:R0:W5:Y:S01]  /*94c0*/  LDL.LU R0, [R1+0x868] ;  /* 0x0008680001007983 */ /* 0x0001620000300800 */
[-C--:B----4-:R-:W-:Y:S03]  /*94d0*/  HMMA.16816.F32.BF16 R152, R152, R36.reuse, R28 ;  /* 0x000000249898723c */ /* 0x090fe6000004181c */
[----:B------:R-:W4:Y:S04]  /*94e0*/  LDSM.16.M88.4 R28, [R156+0x10080] ;  /* 0x010080009c1c783b */ /* 0x000f280000000200 */
[----:B------:R-:W0:Y:S01]  /*94f0*/  S2R R235, SR_TID.X ;  /* 0x0000000000eb7919 */ /* 0x000e220000002100 */
[----:B--2---:R-:W-:Y:S03]  /*9500*/  HMMA.16816.F32.BF16 R132, R132, R36, R148 ;  /* 0x000000248484723c */ /* 0x004fe60000041894 */
[----:B------:R-:W2:Y:S04]  /*9510*/  LDSM.16.MT88.4 R148, [R169+0x3000] ;  /* 0x00300000a994783b */ /* 0x000ea80000004200 */
[----:B------:R-:W-:Y:S01]  /*9520*/  LDSM.16.MT88.4 R160, [R169+0xf000] ;  /* 0x00f00000a9a0783b */ /* 0x000fe20000004200 */
[-C--:B-1----:R-:W-:Y:S03]  /*9530*/  HMMA.16816.F32.BF16 R16, R16, R38.reuse, R136 ;  /* 0x000000261010723c */ /* 0x082fe60000041888 */
[----:B------:R-:W1:Y:S05]  /*9540*/  LDSM.16.MT88.4 R136, [R167+0x3000] ;  /* 0x00300000a788783b */ /* 0x000e6a0000004200 */
[-C--:B------:R-:W-:Y:S01]  /*9550*/  HMMA.16816.F32.BF16 R104, R104, R38.reuse, R124 ;  /* 0x000000266868723c */ /* 0x080fe2000004187c */
[----:B------:R-:W1:Y:S07]  /*9560*/  LDSM.16.MT88.4 R124, [R165+0x3000] ;  /* 0x00300000a57c783b */ /* 0x000e6e0000004200 */
[-C--:B0-----:R-:W-:Y:S01]  /*9570*/  HMMA.16816.F32.BF16 R24, R24, R38.reuse, R152 ;  /* 0x000000261818723c */ /* 0x081fe20000041898 */
[----:B------:R-:W-:Y:S07]  /*9580*/  LDSM.16.MT88.4 R152, [R167+0x4000] ;  /* 0x00400000a798783b */ /* 0x000fee0000004200 */
[----:B---3--:R-:W-:Y:S01]  /*9590*/  HMMA.16816.F32.BF16 R36, R20, R38, R132 ;  /* 0x000000261424723c */ /* 0x008fe20000041884 */
[----:B------:R-:W0:Y:S04]  /*95a0*/  LDSM.16.MT88.4 R20, [R2+0x3800] ;  /* 0x003800000214783b */ /* 0x000e280000004200 */
[----:B------:R-:W-:Y:S03]  /*95b0*/  LDSM.16.M88.4 R132, [R227+0x10100] ;  /* 0x01010000e384783b */ /* 0x000fe60000000200 */
[-C--:B----4-:R-:W-:Y:S01]  /*95c0*/  HMMA.16816.F32.BF16 R140, R140, R28.reuse, R16 ;  /* 0x0000001c8c8c723c */ /* 0x090fe20000041810 */
[----:B------:R-:W3:Y:S07]  /*95d0*/  LDSM.16.MT88.4 R16, [R169+0x3800] ;  /* 0x00380000a910783b */ /* 0x000eee0000004200 */
[-C--:B--2---:R-:W-:Y:S01]  /*95e0*/  HMMA.16816.F32.BF16 R148, R148, R28.reuse, R104 ;  /* 0x0000001c9494723c */ /* 0x084fe20000041868 */
[----:B------:R-:W2:Y:S07]  /*95f0*/  LDSM.16.MT88.4 R104, [R167+0x3800] ;  /* 0x00380000a768783b */ /* 0x000eae0000004200 */
[-C--:B-1----:R-:W-:Y:S01]  /*9600*/  HMMA.16816.F32.BF16 R136, R136, R28.reuse, R24 ;  /* 0x0000001c8888723c */ /* 0x082fe20000041818 */
[----:B------:R-:W1:Y:S07]  /*9610*/  LDSM.16.MT88.4 R24, [R165+0x3800] ;  /* 0x00380000a518783b */ /* 0x000e6e0000004200 */
[----:B------:R-:W-:Y:S01]  /*9620*/  HMMA.16816.F32.BF16 R124, R124, R28, R36 ;  /* 0x0000001c7c7c723c */ /* 0x000fe20000041824 */
[----:B------:R-:W4:Y:S07]  /*9630*/  LDSM.16.MT88.4 R36, [R2+0x4000] ;  /* 0x004000000224783b */ /* 0x000f2e0000004200 */
[-C--:B0-----:R-:W-:Y:S01]  /*9640*/  HMMA.16816.F32.BF16 R20, R20, R30.reuse, R140 ;  /* 0x0000001e1414723c */ /* 0x081fe2000004188c */
[----:B------:R-:W0:Y:S07]  /*9650*/  LDSM.16.MT88.4 R140, [R169+0x4000] ;  /* 0x00400000a98c783b */ /* 0x000e2e0000004200 */
[-C--:B---3--:R-:W-:Y:S01]  /*9660*/  HMMA.16816.F32.BF16 R16, R16, R30.reuse, R148 ;  /* 0x0000001e1010723c */ /* 0x088fe20000041894 */
[----:B------:R-:W3:Y:S07]  /*9670*/  LDSM.16.MT88.4 R148, [R165+0x4000] ;  /* 0x00400000a594783b */ /* 0x000eee0000004200 */
[-C--:B--2---:R-:W-:Y:S01]  /*9680*/  HMMA.16816.F32.BF16 R104, R104, R30.reuse, R136 ;  /* 0x0000001e6868723c */ /* 0x084fe20000041888 */
[----:B------:R-:W2:Y:S07]  /*9690*/  LDSM.16.MT88.4 R136, [R2+0x4800] ;  /* 0x004800000288783b */ /* 0x000eae0000004200 */
[----:B-1----:R-:W-:Y:S01]  /*96a0*/  HMMA.16816.F32.BF16 R28, R24, R30, R124 ;  /* 0x0000001e181c723c */ /* 0x002fe2000004187c */
[----:B------:R-:W1:Y:S04]  /*96b0*/  LDSM.16.MT88.4 R24, [R169+0x4800] ;  /* 0x00480000a918783b */ /* 0x000e680000004200 */
[----:B------:R-:W-:Y:S03]  /*96c0*/  LDSM.16.M88.4 R124, [R156+0x10100] ;  /* 0x010100009c7c783b */ /* 0x000fe60000000200 */
[-C--:B----4-:R-:W-:Y:S01]  /*96d0*/  HMMA.16816.F32.BF16 R36, R36, R132.reuse, R20 ;  /* 0x000000842424723c */ /* 0x090fe20000041814 */
[----:B------:R-:W4:Y:S07]  /*96e0*/  LDSM.16.MT88.4 R20, [R167+0x4800] ;  /* 0x00480000a714783b */ /* 0x000f2e0000004200 */
[-C--:B0-----:R-:W-:Y:S01]  /*96f0*/  HMMA.16816.F32.BF16 R140, R140, R132.reuse, R16 ;  /* 0x000000848c8c723c */ /* 0x081fe20000041810 */
[----:B------:R-:W0:Y:S07]  /*9700*/  LDSM.16.MT88.4 R16, [R165+0x4800] ;  /* 0x00480000a510783b */ /* 0x000e2e0000004200 */
[-C--:B------:R-:W-:Y:S01]  /*9710*/  HMMA.16816.F32.BF16 R152, R152, R132.reuse, R104 ;  /* 0x000000849898723c */ /* 0x080fe20000041868 */
[----:B------:R-:W0:Y:S07]  /*9720*/  LDSM.16.MT88.4 R104, [R2+0x5000] ;  /* 0x005000000268783b */ /* 0x000e2e0000004200 */
[----:B---3--:R-:W-:Y:S01]  /*9730*/  HMMA.16816.F32.BF16 R148, R148, R132, R28 ;  /* 0x000000849494723c */ /* 0x008fe2000004181c */
[----:B------:R-:W3:Y:S07]  /*9740*/  LDSM.16.MT88.4 R28, [R169+0x5000] ;  /* 0x00500000a91c783b */ /* 0x000eee0000004200 */
[-C--:B--2---:R-:W-:Y:S01]  /*9750*/  HMMA.16816.F32.BF16 R136, R136, R134.reuse, R36 ;  /* 0x000000868888723c */ /* 0x084fe20000041824 */
[----:B------:R-:W2:Y:S07]  /*9760*/  LDSM.16.MT88.4 R36, [R167+0x5000] ;  /* 0x00500000a724783b */ /* 0x000eae0000004200 */
[-C--:B-1----:R-:W-:Y:S01]  /*9770*/  HMMA.16816.F32.BF16 R24, R24, R134.reuse, R140 ;  /* 0x000000861818723c */ /* 0x082fe2000004188c */
[----:B------:R-:W1:Y:S07]  /*9780*/  LDSM.16.MT88.4 R140, [R165+0x5000] ;  /* 0x00500000a58c783b */ /* 0x000e6e0000004200 */
[-C--:B----4-:R-:W-:Y:S01]  /*9790*/  HMMA.16816.F32.BF16 R20, R20, R134.reuse, R152 ;  /* 0x000000861414723c */ /* 0x090fe20000041898 */
[----:B------:R-:W-:Y:S07]  /*97a0*/  LDSM.16.MT88.4 R152, [R2+0x8000] ;  /* 0x008000000298783b */ /* 0x000fee0000004200 */
[----:B0-----:R-:W-:Y:S01]  /*97b0*/  HMMA.16816.F32.BF16 R132, R16, R134, R148 ;  /* 0x000000861084723c */ /* 0x001fe20000041894 */
[----:B------:R-:W0:Y:S04]  /*97c0*/  LDSM.16.MT88.4 R16, [R2+0x5800] ;  /* 0x005800000210783b */ /* 0x000e280000004200 */
[----:B------:R-:W-:Y:S03]  /*97d0*/  LDSM.16.M88.4 R148, [R227+0x10180] ;  /* 0x01018000e394783b */ /* 0x000fe60000000200 */
[-C--:B------:R-:W-:Y:S01]  /*97e0*/  HMMA.16816.F32.BF16 R104, R104, R124.reuse, R136 ;  /* 0x0000007c6868723c */ /* 0x080fe20000041888 */
[----:B------:R-:W4:Y:S07]  /*97f0*/  LDSM.16.MT88.4 R136, [R169+0x5800] ;  /* 0x00580000a988783b */ /* 0x000f2e0000004200 */
[-C--:B---3--:R-:W-:Y:S01]  /*9800*/  HMMA.16816.F32.BF16 R28, R28, R124.reuse, R24 ;  /* 0x0000007c1c1c723c */ /* 0x088fe20000041818 */
[----:B------:R-:W3:Y:S07]  /*9810*/  LDSM.16.MT88.4 R24, [R167+0x5800] ;  /* 0x00580000a718783b */ /* 0x000eee0000004200 */
[-C--:B--2---:R-:W-:Y:S01]  /*9820*/  HMMA.16816.F32.BF16 R36, R36, R124.reuse, R20 ;  /* 0x0000007c2424723c */ /* 0x084fe20000041814 */
[----:B------:R-:W2:Y:S07]  /*9830*/  LDSM.16.MT88.4 R20, [R165+0x5800] ;  /* 0x00580000a514783b */ /* 0x000eae0000004200 */
[----:B-1----:R-:W-:Y:S01]  /*9840*/  HMMA.16816.F32.BF16 R140, R140, R124, R132 ;  /* 0x0000007c8c8c723c */ /* 0x002fe20000041884 */
[----:B------:R-:W1:Y:S07]  /*9850*/  LDSM.16.MT88.4 R132, [R2+0x6000] ;  /* 0x006000000284783b */ /* 0x000e6e0000004200 */
[-C--:B0-----:R-:W-:Y:S01]  /*9860*/  HMMA.16816.F32.BF16 R16, R16, R126.reuse, R104 ;  /* 0x0000007e1010723c */ /* 0x081fe20000041868 */
[----:B------:R-:W0:Y:S07]  /*9870*/  LDSM.16.MT88.4 R104, [R169+0x6000] ;  /* 0x00600000a968783b */ /* 0x000e2e0000004200 */
[-C--:B----4-:R-:W-:Y:S01]  /*9880*/  HMMA.16816.F32.BF16 R136, R136, R126.reuse, R28 ;  /* 0x0000007e8888723c */ /* 0x090fe2000004181c */
[----:B------:R-:W4:Y:S07]  /*9890*/  LDSM.16.MT88.4 R28, [R167+0x6000] ;  /* 0x00600000a71c783b */ /* 0x000f2e0000004200 */
[-C--:B---3--:R-:W-:Y:S01]  /*98a0*/  HMMA.16816.F32.BF16 R24, R24, R126.reuse, R36 ;  /* 0x0000007e1818723c */ /* 0x088fe20000041824 */
[----:B------:R-:W3:Y:S07]  /*98b0*/  LDSM.16.MT88.4 R36, [R165+0x6000] ;  /* 0x00600000a524783b */ /* 0x000eee0000004200 */
[----:B--2---:R-:W-:Y:S01]  /*98c0*/  HMMA.16816.F32.BF16 R124, R20, R126, R140 ;  /* 0x0000007e147c723c */ /* 0x004fe2000004188c */
[----:B------:R-:W2:Y:S04]  /*98d0*/  LDSM.16.MT88.4 R20, [R2+0x6800] ;  /* 0x006800000214783b */ /* 0x000ea80000004200 */
[----:B------:R-:W-:Y:S03]  /*98e0*/  LDSM.16.MT88.4 R140, [R2+0x7000] ;  /* 0x00700000028c783b */ /* 0x000fe60000004200 */
[-C--:B-1----:R-:W-:Y:S01]  /*98f0*/  HMMA.16816.F32.BF16 R132, R132, R148.reuse, R16 ;  /* 0x000000948484723c */ /* 0x082fe20000041810 */
[----:B------:R-:W1:Y:S07]  /*9900*/  LDSM.16.MT88.4 R16, [R169+0x6800] ;  /* 0x00680000a910783b */ /* 0x000e6e0000004200 */
[-C--:B0-----:R-:W-:Y:S01]  /*9910*/  HMMA.16816.F32.BF16 R104, R104, R148.reuse, R136 ;  /* 0x000000946868723c */ /* 0x081fe20000041888 */
[----:B------:R-:W0:Y:S07]  /*9920*/  LDSM.16.MT88.4 R136, [R167+0x6800] ;  /* 0x00680000a788783b */ /* 0x000e2e0000004200 */
[-C--:B----4-:R-:W-:Y:S01]  /*9930*/  HMMA.16816.F32.BF16 R28, R28, R148.reuse, R24 ;  /* 0x000000941c1c723c */ /* 0x090fe20000041818 */
[----:B------:R-:W4:Y:S07]  /*9940*/  LDSM.16.MT88.4 R24, [R165+0x6800] ;  /* 0x00680000a518783b */ /* 0x000f2e0000004200 */
[----:B---3--:R-:W-:Y:S01]  /*9950*/  HMMA.16816.F32.BF16 R36, R36, R148, R124 ;  /* 0x000000942424723c */ /* 0x008fe2000004187c */
[----:B------:R-:W3:Y:S07]  /*9960*/  LDSM.16.M88.4 R124, [R156+0x10180] ;  /* 0x010180009c7c783b */ /* 0x000eee0000000200 */
[-C--:B--2---:R-:W-:Y:S01]  /*9970*/  HMMA.16816.F32.BF16 R20, R20, R150.reuse, R132 ;  /* 0x000000961414723c */ /* 0x084fe20000041884 */
[----:B------:R-:W2:Y:S07]  /*9980*/  LDSM.16.MT88.4 R132, [R169+0x7000] ;  /* 0x00700000a984783b */ /* 0x000eae0000004200 */
[-C--:B-1----:R-:W-:Y:S01]  /*9990*/  HMMA.16816.F32.BF16 R16, R16, R150.reuse, R104 ;  /* 0x000000961010723c */ /* 0x082fe20000041868 */
[----:B------:R-:W1:Y:S07]  /*99a0*/  LDSM.16.MT88.4 R104, [R167+0x7000] ;  /* 0x00700000a768783b */ /* 0x000e6e0000004200 */
[-C--:B0-----:R-:W-:Y:S01]  /*99b0*/  HMMA.16816.F32.BF16 R136, R136, R150.reuse, R28 ;  /* 0x000000968888723c */ /* 0x081fe2000004181c */
[----:B------:R-:W0:Y:S07]  /*99c0*/  LDSM.16.MT88.4 R28, [R165+0x7000] ;  /* 0x00700000a51c783b */ /* 0x000e2e0000004200 */
[----:B----4-:R-:W-:Y:S01]  /*99d0*/  HMMA.16816.F32.BF16 R148, R24, R150, R36 ;  /* 0x000000961894723c */ /* 0x010fe20000041824 */
[----:B------:R-:W4:Y:S04]  /*99e0*/  LDSM.16.MT88.4 R24, [R2+0x7800] ;  /* 0x007800000218783b */ /* 0x000f280000004200 */
[----:B------:R-:W-:Y:S03]  /*99f0*/  LDSM.16.MT88.4 R36, [R167+0x7800] ;  /* 0x00780000a724783b */ /* 0x000fe60000004200 */
[-C--:B---3--:R-:W-:Y:S01]  /*9a00*/  HMMA.16816.F32.BF16 R140, R140, R124.reuse, R20 ;  /* 0x0000007c8c8c723c */ /* 0x088fe20000041814 */
[----:B------:R-:W3:Y:S07]  /*9a10*/  LDSM.16.MT88.4 R20, [R169+0x7800] ;  /* 0x00780000a914783b */ /* 0x000eee0000004200 */
[-C--:B--2---:R-:W-:Y:S01]  /*9a20*/  HMMA.16816.F32.BF16 R132, R132, R124.reuse, R16 ;  /* 0x0000007c8484723c */ /* 0x084fe20000041810 */
[----:B------:R-:W2:Y:S07]  /*9a30*/  LDSM.16.MT88.4 R16, [R165+0x7800] ;  /* 0x00780000a510783b */ /* 0x000eae0000004200 */
[-C--:B-1----:R-:W-:Y:S01]  /*9a40*/  HMMA.16816.F32.BF16 R104, R104, R124.reuse, R136 ;  /* 0x0000007c6868723c */ /* 0x082fe20000041888 */
[----:B------:R-:W1:Y:S07]  /*9a50*/  LDSM.16.M88.4 R136, [R227+0x10200] ;  /* 0x01020000e388783b */ /* 0x000e6e0000000200 */
[----:B0-----:R-:W-:Y:S01]  /*9a60*/  HMMA.16816.F32.BF16 R28, R28, R124, R148 ;  /* 0x0000007c1c1c723c */ /* 0x001fe20000041894 */
[----:B------:R-:W0:Y:S07]  /*9a70*/  LDSM.16.MT88.4 R148, [R169+0x8000] ;  /* 0x00800000a994783b */ /* 0x000e2e0000004200 */
[-C--:B----4-:R-:W-:Y:S01]  /*9a80*/  HMMA.16816.F32.BF16 R24, R24, R126.reuse, R140 ;  /* 0x0000007e1818723c */ /* 0x090fe2000004188c */
[----:B------:R-:W4:Y:S07]  /*9a90*/  LDSM.16.MT88.4 R140, [R167+0x8000] ;  /* 0x00800000a78c783b */ /* 0x000f2e0000004200 */
[-C--:B---3--:R-:W-:Y:S01]  /*9aa0*/  HMMA.16816.F32.BF16 R20, R20, R126.reuse, R132 ;  /* 0x0000007e1414723c */ /* 0x088fe20000041884 */
[----:B------:R-:W-:Y:S07]  /*9ab0*/  LDSM.16.MT88.4 R132, [R2+0x9000] ;  /* 0x009000000284783b */ /* 0x000fee0000004200 */
[-C--:B------:R-:W-:Y:S01]  /*9ac0*/  HMMA.16816.F32.BF16 R36, R36, R126.reuse, R104 ;  /* 0x0000007e2424723c */ /* 0x080fe20000041868 */
        /* <DEDUP_REMOVED lines=9> */
[----:B------:R-:W4:Y:S07]  /*9b60*/  LDSM.16.M88.4 R36, [R156+0x10200] ;  /* 0x010200009c24783b */ /* 0x000f2e0000000200 */
[----:B---3--:R-:W-:Y:S01]  /*9b70*/  HMMA.16816.F32.BF16 R104, R104, R136, R124 ;  /* 0x000000886868723c */ /* 0x008fe2000004187c */
[----:B------:R-:W3:Y:S07]  /*9b80*/  LDSM.16.MT88.4 R124, [R169+0x9000] ;  /* 0x00900000a97c783b */ /* 0x000eee0000004200 */
[-C--:B--2---:R-:W-:Y:S01]  /*9b90*/  HMMA.16816.F32.BF16 R16, R16, R138.reuse, R152 ;  /* 0x0000008a1010723c */ /* 0x084fe20000041898 */
[----:B------:R-:W2:Y:S07]  /*9ba0*/  LDSM.16.MT88.4 R152, [R167+0x9000] ;  /* 0x00900000a798783b */ /* 0x000eae0000004200 */
[-C--:B-1----:R-:W-:Y:S01]  /*9bb0*/  HMMA.16816.F32.BF16 R24, R24, R138.reuse, R148 ;  /* 0x0000008a1818723c */ /* 0x082fe20000041894 */
[----:B------:R-:W1:Y:S07]  /*9bc0*/  LDSM.16.MT88.4 R148, [R165+0x9000] ;  /* 0x00900000a594783b */ /* 0x000e6e0000004200 */
[-C--:B------:R-:W-:Y:S01]  /*9bd0*/  HMMA.16816.F32.BF16 R28, R28, R138.reuse, R140 ;  /* 0x0000008a1c1c723c */ /* 0x080fe2000004188c */
[----:B------:R-:W-:Y:S07]  /*9be0*/  LDSM.16.MT88.4 R140, [R2+0xa000] ;  /* 0x00a00000028c783b */ /* 0x000fee0000004200 */
[----:B0-----:R-:W-:Y:S01]  /*9bf0*/  HMMA.16816.F32.BF16 R136, R20, R138, R104 ;  /* 0x0000008a1488723c */ /* 0x001fe20000041868 */
[----:B------:R-:W0:Y:S04]  /*9c00*/  LDSM.16.MT88.4 R20, [R2+0x9800] ;  /* 0x009800000214783b */ /* 0x000e280000004200 */
[----:B------:R-:W-:Y:S03]  /*9c10*/  LDSM.16.MT88.4 R104, [R165+0x9800] ;  /* 0x00980000a568783b */ /* 0x000fe60000004200 */
[-C--:B----4-:R-:W-:Y:S01]  /*9c20*/  HMMA.16816.F32.BF16 R132, R132, R36.reuse, R16 ;  /* 0x000000248484723c */ /* 0x090fe20000041810 */
[----:B------:R-:W4:Y:S07]  /*9c30*/  LDSM.16.MT88.4 R16, [R169+0x9800] ;  /* 0x00980000a910783b */ /* 0x000f2e0000004200 */
[-C--:B---3--:R-:W-:Y:S01]  /*9c40*/  HMMA.16816.F32.BF16 R124, R124, R36.reuse, R24 ;  /* 0x000000247c7c723c */ /* 0x088fe20000041818 */
[----:B------:R-:W3:Y:S07]  /*9c50*/  LDSM.16.MT88.4 R24, [R167+0x9800] ;  /* 0x00980000a718783b */ /* 0x000eee0000004200 */
[-C--:B--2---:R-:W-:Y:S01]  /*9c60*/  HMMA.16816.F32.BF16 R152, R152, R36.reuse, R28 ;  /* 0x000000249898723c */ /* 0x084fe2000004181c */
[----:B------:R-:W2:Y:S07]  /*9c70*/  LDSM.16.M88.4 R28, [R227+0x10280] ;  /* 0x01028000e31c783b */ /* 0x000eae0000000200 */
[----:B-1----:R-:W-:Y:S01]  /*9c80*/  HMMA.16816.F32.BF16 R148, R148, R36, R136 ;  /* 0x000000249494723c */ /* 0x002fe20000041888 */
[----:B------:R-:W1:Y:S07]  /*9c90*/  LDSM.16.MT88.4 R136, [R169+0xa000] ;  /* 0x00a00000a988783b */ /* 0x000e6e0000004200 */
[-C--:B0-----:R-:W-:Y:S01]  /*9ca0*/  HMMA.16816.F32.BF16 R20, R20, R38.reuse, R132 ;  /* 0x000000261414723c */ /* 0x081fe20000041884 */
[----:B------:R-:W0:Y:S07]  /*9cb0*/  LDSM.16.MT88.4 R132, [R167+0xa000] ;  /* 0x00a00000a784783b */ /* 0x000e2e0000004200 */
[-C--:B----4-:R-:W-:Y:S01]  /*9cc0*/  HMMA.16816.F32.BF16 R16, R16, R38.reuse, R124 ;  /* 0x000000261010723c */ /* 0x090fe2000004187c */
[----:B------:R-:W4:Y:S07]  /*9cd0*/  LDSM.16.MT88.4 R124, [R165+0xa000] ;  /* 0x00a00000a57c783b */ /* 0x000f2e0000004200 */
[-C--:B---3--:R-:W-:Y:S01]  /*9ce0*/  HMMA.16816.F32.BF16 R24, R24, R38.reuse, R152 ;  /* 0x000000261818723c */ /* 0x088fe20000041898 */
[----:B------:R-:W-:Y:S07]  /*9cf0*/  LDSM.16.MT88.4 R152, [R167+0xb000] ;  /* 0x00b00000a798783b */ /* 0x000fee0000004200 */
[----:B------:R-:W-:Y:S01]  /*9d00*/  HMMA.16816.F32.BF16 R36, R104, R38, R148 ;  /* 0x000000266824723c */ /* 0x000fe20000041894 */
[----:B------:R-:W3:Y:S04]  /*9d10*/  LDSM.16.MT88.4 R104, [R2+0xa800] ;  /* 0x00a800000268783b */ /* 0x000ee80000004200 */
[----:B------:R-:W-:Y:S03]  /*9d20*/  LDSM.16.MT88.4 R148, [R2+0xb000] ;  /* 0x00b000000294783b */ /* 0x000fe60000004200 */
[-C--:B--2---:R-:W-:Y:S01]  /*9d30*/  HMMA.16816.F32.BF16 R140, R140, R28.reuse, R20 ;  /* 0x0000001c8c8c723c */ /* 0x084fe20000041814 */
[----:B------:R-:W2:Y:S07]  /*9d40*/  LDSM.16.MT88.4 R20, [R169+0xa800] ;  /* 0x00a80000a914783b */ /* 0x000eae0000004200 */
[-C--:B-1----:R-:W-:Y:S01]  /*9d50*/  HMMA.16816.F32.BF16 R136, R136, R28.reuse, R16 ;  /* 0x0000001c8888723c */ /* 0x082fe20000041810 */
[----:B------:R-:W1:Y:S07]  /*9d60*/  LDSM.16.MT88.4 R16, [R167+0xa800] ;  /* 0x00a80000a710783b */ /* 0x000e6e0000004200 */
[-C--:B0-----:R-:W-:Y:S01]  /*9d70*/  HMMA.16816.F32.BF16 R132, R132, R28.reuse, R24 ;  /* 0x0000001c8484723c */ /* 0x081fe20000041818 */
[----:B------:R-:W0:Y:S07]  /*9d80*/  LDSM.16.MT88.4 R24, [R165+0xa800] ;  /* 0x00a80000a518783b */ /* 0x000e2e0000004200 */
[----:B----4-:R-:W-:Y:S01]  /*9d90*/  HMMA.16816.F32.BF16 R124, R124, R28, R36 ;  /* 0x0000001c7c7c723c */ /* 0x010fe20000041824 */
[----:B------:R-:W4:Y:S07]  /*9da0*/  LDSM.16.M88.4 R36, [R156+0x10280] ;  /* 0x010280009c24783b */ /* 0x000f2e0000000200 */
[-C--:B---3--:R-:W-:Y:S01]  /*9db0*/  HMMA.16816.F32.BF16 R104, R104, R30.reuse, R140 ;  /* 0x0000001e6868723c */ /* 0x088fe2000004188c */
[----:B------:R-:W3:Y:S07]  /*9dc0*/  LDSM.16.MT88.4 R140, [R169+0xb000] ;  /* 0x00b00000a98c783b */ /* 0x000eee0000004200 */
[-C--:B--2---:R-:W-:Y:S01]  /*9dd0*/  HMMA.16816.F32.BF16 R20, R20, R30.reuse, R136 ;  /* 0x0000001e1414723c */ /* 0x084fe20000041888 */
[----:B------:R-:W2:Y:S07]  /*9de0*/  LDSM.16.MT88.4 R136, [R165+0xb000] ;  /* 0x00b00000a588783b */ /* 0x000eae0000004200 */
[-C--:B-1----:R-:W-:Y:S01]  /*9df0*/  HMMA.16816.F32.BF16 R16, R16, R30.reuse, R132 ;  /* 0x0000001e1010723c */ /* 0x082fe20000041884 */
[----:B------:R-:W-:Y:S07]  /*9e00*/  LDSM.16.MT88.4 R132, [R165+0xb800] ;  /* 0x00b80000a584783b */ /* 0x000fee0000004200 */
[----:B0-----:R-:W-:Y:S01]  /*9e10*/  HMMA.16816.F32.BF16 R28, R24, R30, R124 ;  /* 0x0000001e181c723c */ /* 0x001fe2000004187c */
[----:B------:R-:W0:Y:S04]  /*9e20*/  LDSM.16.MT88.4 R24, [R2+0xb800] ;  /* 0x00b800000218783b */ /* 0x000e280000004200 */
[----:B------:R-:W1:Y:S03]  /*9e30*/  LDSM.16.MT88.4 R124, [R169+0xb800] ;  /* 0x00b80000a97c783b */ /* 0x000e660000004200 */
[-C--:B----4-:R-:W-:Y:S01]  /*9e40*/  HMMA.16816.F32.BF16 R148, R148, R36.reuse, R104 ;  /* 0x000000249494723c */ /* 0x090fe20000041868 */
[----:B------:R-:W4:Y:S07]  /*9e50*/  LDSM.16.MT88.4 R104, [R167+0xb800] ;  /* 0x00b80000a768783b */ /* 0x000f2e0000004200 */
[-C--:B------:R-:W-:Y:S01]  /*9e60*/  HMMA.16816.F32.BF16 R152, R152, R36.reuse, R16 ;  /* 0x000000249898723c */ /* 0x080fe20000041810 */
[----:B------:R-:W-:Y:S07]  /*9e70*/  LDSM.16.M88.4 R16, [R227+0x10300] ;  /* 0x01030000e310783b */ /* 0x000fee0000000200 */
[-C--:B---3--:R-:W-:Y:S01]  /*9e80*/  HMMA.16816.F32.BF16 R140, R140, R36.reuse, R20 ;  /* 0x000000248c8c723c */ /* 0x088fe20000041814 */
[----:B------:R-:W3:Y:S07]  /*9e90*/  LDSM.16.MT88.4 R20, [R2+0xc000] ;  /* 0x00c000000214783b */ /* 0x000eee0000004200 */
[----:B--2---:R-:W-:Y:S01]  /*9ea0*/  HMMA.16816.F32.BF16 R136, R136, R36, R28 ;  /* 0x000000248888723c */ /* 0x004fe2000004181c */
[----:B------:R-:W2:Y:S07]  /*9eb0*/  LDSM.16.MT88.4 R28, [R169+0xc000] ;  /* 0x00c00000a91c783b */ /* 0x000eae0000004200 */
[-C--:B0-----:R-:W-:Y:S01]  /*9ec0*/  HMMA.16816.F32.BF16 R24, R24, R38.reuse, R148 ;  /* 0x000000261818723c */ /* 0x081fe20000041894 */
[----:B------:R-:W0:Y:S07]  /*9ed0*/  LDSM.16.MT88.4 R148, [R167+0xc000] ;  /* 0x00c00000a794783b */ /* 0x000e2e0000004200 */
[-C--:B-1----:R-:W-:Y:S01]  /*9ee0*/  HMMA.16816.F32.BF16 R124, R124, R38.reuse, R140 ;  /* 0x000000267c7c723c */ /* 0x082fe2000004188c */
[----:B------:R-:W-:Y:S07]  /*9ef0*/  LDSM.16.MT88.4 R140, [R165+0xc000] ;  /* 0x00c00000a58c783b */ /* 0x000fee0000004200 */
[-C--:B----4-:R-:W-:Y:S01]  /*9f00*/  HMMA.16816.F32.BF16 R104, R104, R38.reuse, R152 ;  /* 0x000000266868723c */ /* 0x090fe20000041898 */
[----:B------:R-:W-:Y:S07]  /*9f10*/  LDSM.16.MT88.4 R152, [R165+0xd000] ;  /* 0x00d00000a598783b */ /* 0x000fee0000004200 */
[----:B------:R-:W-:Y:S01]  /*9f20*/  HMMA.16816.F32.BF16 R36, R132, R38, R136 ;  /* 0x000000268424723c */ /* 0x000fe20000041888 */
[----:B------:R-:W1:Y:S04]  /*9f30*/  LDSM.16.MT88.4 R132, [R2+0xc800] ;  /* 0x00c800000284783b */ /* 0x000e680000004200 */
[----:B------:R-:W-:Y:S03]  /*9f40*/  LDSM.16.MT88.4 R136, [R165+0xc800] ;  /* 0x00c80000a588783b */ /* 0x000fe60000004200 */
[-C--:B---3--:R-:W-:Y:S01]  /*9f50*/  HMMA.16816.F32.BF16 R20, R20, R16.reuse, R24 ;  /* 0x000000101414723c */ /* 0x088fe20000041818 */
[----:B------:R-:W3:Y:S07]  /*9f60*/  LDSM.16.MT88.4 R24, [R169+0xc800] ;  /* 0x00c80000a918783b */ /* 0x000eee0000004200 */
[-C--:B--2---:R-:W-:Y:S01]  /*9f70*/  HMMA.16816.F32.BF16 R28, R28, R16.reuse, R124 ;  /* 0x000000101c1c723c */ /* 0x084fe2000004187c */
[----:B------:R-:W2:Y:S07]  /*9f80*/  LDSM.16.MT88.4 R124, [R167+0xc800] ;  /* 0x00c80000a77c783b */ /* 0x000eae0000004200 */
[----:B0-----:R-:W-:Y:S01]  /*9f90*/  HMMA.16816.F32.BF16 R148, R148, R16, R104 ;  /* 0x000000109494723c */ /* 0x001fe20000041868 */
[----:B------:R-:W-:Y:S01]  /*9fa0*/  LDSM.16.M88.4 R104, [R156+0x10300] ;  /* 0x010300009c68783b */ /* 0x000fe20000000200 */
[----:B------:R-:W-:-:S06]  /*9fb0*/  LOP3.LUT R233, R235, 0x3, RZ, 0xc0, !PT ;  /* 0x00000003ebe97812 */ /* 0x000fcc00078ec0ff */
[----:B-1----:R-:W-:Y:S01]  /*9fc0*/  HMMA.16816.F32.BF16 R132, R132, R18, R20 ;  /* 0x000000128484723c */ /* 0x002fe20000041814 */
[----:B------:R-:W0:Y:S07]  /*9fd0*/  LDSM.16.MT88.4 R20, [R169+0xd000] ;  /* 0x00d00000a914783b */ /* 0x000e2e0000004200 */
[----:B------:R-:W-:Y:S01]  /*9fe0*/  HMMA.16816.F32.BF16 R140, R140, R16, R36 ;  /* 0x000000108c8c723c */ /* 0x000fe20000041824 */
[----:B------:R-:W1:Y:S04]  /*9ff0*/  LDSM.16.MT88.4 R36, [R2+0xd000] ;  /* 0x00d000000224783b */ /* 0x000e680000004200 */
[----:B------:R-:W-:Y:S03]  /*a000*/  LDSM.16.M88.4 R156, [R156+0x10380] ;  /* 0x010380009c9c783b */ /* 0x000fe60000000200 */
[-C--:B---3--:R-:W-:Y:S01]  /*a010*/  HMMA.16816.F32.BF16 R24, R24, R18.reuse, R28 ;  /* 0x000000121818723c */ /* 0x088fe2000004181c */
[----:B------:R-:W3:Y:S07]  /*a020*/  LDSM.16.MT88.4 R28, [R167+0xd000] ;  /* 0x00d00000a71c783b */ /* 0x000eee0000004200 */
[-C--:B--2---:R-:W-:Y:S01]  /*a030*/  HMMA.16816.F32.BF16 R124, R124, R18.reuse, R148 ;  /* 0x000000127c7c723c */ /* 0x084fe20000041894 */
[----:B------:R-:W-:Y:S07]  /*a040*/  LDSM.16.MT88.4 R148, [R169+0xd800] ;  /* 0x00d80000a994783b */ /* 0x000fee0000004200 */
[----:B------:R-:W-:Y:S01]  /*a050*/  HMMA.16816.F32.BF16 R16, R136, R18, R140 ;  /* 0x000000128810723c */ /* 0x000fe2000004188c */
[----:B------:R-:W2:Y:S04]  /*a060*/  LDSM.16.MT88.4 R136, [R2+0xd800] ;  /* 0x00d800000288783b */ /* 0x000ea80000004200 */
[----:B------:R-:W-:Y:S03]  /*a070*/  LDSM.16.MT88.4 R140, [R169+0xe000] ;  /* 0x00e00000a98c783b */ /* 0x000fe60000004200 */
[-C--:B0-----:R-:W-:Y:S01]  /*a080*/  HMMA.16816.F32.BF16 R20, R20, R104.reuse, R24 ;  /* 0x000000681414723c */ /* 0x081fe20000041818 */
[----:B------:R-:W0:Y:S07]  /*a090*/  LDSM.16.MT88.4 R24, [R167+0xd800] ;  /* 0x00d80000a718783b */ /* 0x000e2e0000004200 */
[-C--:B-1----:R-:W-:Y:S01]  /*a0a0*/  HMMA.16816.F32.BF16 R36, R36, R104.reuse, R132 ;  /* 0x000000682424723c */ /* 0x082fe20000041884 */
[----:B------:R-:W-:Y:S07]  /*a0b0*/  LDSM.16.MT88.4 R132, [R2+0xe000] ;  /* 0x00e000000284783b */ /* 0x000fee0000004200 */
[-C--:B---3--:R-:W-:Y:S01]  /*a0c0*/  HMMA.16816.F32.BF16 R28, R28, R104.reuse, R124 ;  /* 0x000000681c1c723c */ /* 0x088fe2000004187c */
[----:B------:R-:W1:Y:S07]  /*a0d0*/  LDSM.16.MT88.4 R124, [R165+0xd800] ;  /* 0x00d80000a57c783b */ /* 0x000e6e0000004200 */
[----:B------:R-:W-:Y:S01]  /*a0e0*/  HMMA.16816.F32.BF16 R152, R152, R104, R16 ;  /* 0x000000689898723c */ /* 0x000fe20000041810 */
[----:B------:R-:W3:Y:S07]  /*a0f0*/  LDSM.16.M88.4 R16, [R227+0x10380] ;  /* 0x01038000e310783b */ /* 0x000eee0000000200 */
[-C--:B--2---:R-:W-:Y:S01]  /*a100*/  HMMA.16816.F32.BF16 R136, R136, R106.reuse, R36 ;  /* 0x0000006a8888723c */ /* 0x084fe20000041824 */
[----:B------:R-:W-:Y:S07]  /*a110*/  LDSM.16.MT88.4 R36, [R2+0xe800] ;  /* 0x00e800000224783b */ /* 0x000fee0000004200 */
[-C--:B------:R-:W-:Y:S01]  /*a120*/  HMMA.16816.F32.BF16 R148, R148, R106.reuse, R20 ;  /* 0x0000006a9494723c */ /* 0x080fe20000041814 */
[----:B------:R-:W2:Y:S07]  /*a130*/  LDSM.16.MT88.4 R20, [R167+0xe000] ;  /* 0x00e00000a714783b */ /* 0x000eae0000004200 */
[-C--:B0-----:R-:W-:Y:S01]  /*a140*/  HMMA.16816.F32.BF16 R24, R24, R106.reuse, R28 ;  /* 0x0000006a1818723c */ /* 0x081fe2000004181c */
[----:B------:R-:W0:Y:S07]  /*a150*/  LDSM.16.MT88.4 R28, [R165+0xe000] ;  /* 0x00e00000a51c783b */ /* 0x000e2e0000004200 */
[----:B-1----:R-:W-:Y:S01]  /*a160*/  HMMA.16816.F32.BF16 R104, R124, R106, R152 ;  /* 0x0000006a7c68723c */ /* 0x002fe20000041898 */
[----:B------:R-:W1:Y:S01]  /*a170*/  LDSM.16.MT88.4 R124, [R169+0xe800] ;  /* 0x00e80000a97c783b */ /* 0x000e620000004200 */
[----:B------:R-:W-:-:S03]  /*a180*/  LOP3.LUT R235, R235, 0xe0, RZ, 0xc0, !PT ;  /* 0x000000e0ebeb7812 */ /* 0x000fc600078ec0ff */
[----:B------:R-:W-:Y:S03]  /*a190*/  LDSM.16.MT88.4 R152, [R2+0xf000] ;  /* 0x00f000000298783b */ /* 0x000fe60000004200 */
[-C--:B---3--:R-:W-:Y:S01]  /*a1a0*/  HMMA.16816.F32.BF16 R132, R132, R16.reuse, R136 ;  /* 0x000000108484723c */ /* 0x088fe20000041888 */
[----:B------:R-:W3:Y:S07]  /*a1b0*/  LDSM.16.MT88.4 R136, [R167+0xe800] ;  /* 0x00e80000a788783b */ /* 0x000eee0000004200 */
[-C--:B------:R-:W-:Y:S01]  /*a1c0*/  HMMA.16816.F32.BF16 R140, R140, R16.reuse, R148 ;  /* 0x000000108c8c723c */ /* 0x080fe20000041894 */
[----:B------:R-:W4:Y:S07]  /*a1d0*/  LDSM.16.MT88.4 R148, [R165+0xe800] ;  /* 0x00e80000a594783b */ /* 0x000f2e0000004200 */
[-C--:B--2---:R-:W-:Y:S01]  /*a1e0*/  HMMA.16816.F32.BF16 R20, R20, R16.reuse, R24 ;  /* 0x000000101414723c */ /* 0x084fe20000041818 */
[----:B------:R-:W-:Y:S07]  /*a1f0*/  LDSM.16.MT88.4 R24, [R167+0xf000] ;  /* 0x00f00000a718783b */ /* 0x000fee0000004200 */
[----:B0-----:R-:W-:Y:S01]  /*a200*/  HMMA.16816.F32.BF16 R28, R28, R16, R104 ;  /* 0x000000101c1c723c */ /* 0x001fe20000041868 */
[----:B------:R-:W0:Y:S07]  /*a210*/  LDSM.16.MT88.4 R104, [R2+0xf800] ;  /* 0x00f800000268783b */ /* 0x000e2e0000004200 */
[-C--:B------:R-:W-:Y:S01]  /*a220*/  HMMA.16816.F32.BF16 R36, R36, R18.reuse, R132 ;  /* 0x000000122424723c */ /* 0x080fe20000041884 */
[----:B------:R-:W-:Y:S07]  /*a230*/  LDSM.16.MT88.4 R132, [R165+0xf000] ;  /* 0x00f00000a584783b */ /* 0x000fee0000004200 */
[----:B-1----:R-:W-:Y:S01]  /*a240*/  HMMA.16816.F32.BF16 R124, R124, R18, R140 ;  /* 0x000000127c7c723c */ /* 0x002fe2000004188c */
[----:B------:R1:W-:Y:S02]  /*a250*/  LDSM.16.MT88.4 R140, [R165+0xf800] ;  /* 0x00f80000a58c783b */ /* 0x0003e40000004200 */
[----:B-1----:R-:W-:-:S05]  /*a260*/  IMAD.SHL.U32 R165, R233, 0x2, RZ ;  /* 0x00000002e9a57824 */ /* 0x002fca00078e00ff */
[----:B---3--:R-:W-:Y:S01]  /*a270*/  HMMA.16816.F32.BF16 R20, R136, R18, R20 ;  /* 0x000000128814723c */ /* 0x008fe20000041814 */
[----:B------:R-:W-:Y:S01]  /*a280*/  LDSM.16.MT88.4 R136, [R169+0xf800] ;  /* 0x00f80000a988783b */ /* 0x000fe20000004200 */
[----:B------:R-:W-:-:S03]  /*a290*/  LEA.HI R165, R235, R165, RZ, 0x1e ;  /* 0x000000a5eba57211 */ /* 0x000fc600078ff0ff */
[----:B------:R-:W1:Y:S03]  /*a2a0*/  S2R R235, SR_TID.X ;  /* 0x0000000000eb7919 */ /* 0x000e660000002100 */
[----:B----4-:R-:W-:Y:S01]  /*a2b0*/  HMMA.16816.F32.BF16 R28, R148, R18, R28 ;  /* 0x00000012941c723c */ /* 0x010fe2000004181c */
[----:B------:R2:W3:Y:S04]  /*a2c0*/  LDSM.16.MT88.4 R16, [R167+0xf800] ;  /* 0x00f80000a710783b */ /* 0x0004e80000004200 */
[----:B--2---:R-:W2:Y:S03]  /*a2d0*/  S2R R167, SR_CTAID.X ;  /* 0x0000000000a77919 */ /* 0x004ea60000002500 */
[----:B------:R-:W-:Y:S01]  /*a2e0*/  HMMA.16816.F32.BF16 R36, R152, R156, R36 ;  /* 0x0000009c9824723c */ /* 0x000fe20000041824 */
[----:B-1----:R-:W-:-:S02]  /*a2f0*/  LOP3.LUT R235, R235, 0x1c, RZ, 0xc0, !PT ;  /* 0x0000001cebeb7812 */ /* 0x002fc400078ec0ff */
[----:B--2---:R-:W-:-:S04]  /*a300*/  SHF.L.U32 R167, R167, 0x6, RZ ;  /* 0x00000006a7a77819 */ /* 0x004fc800000006ff */
[----:B------:R-:W-:Y:S02]  /*a310*/  LEA.HI R167, R235, R167, RZ, 0x1e ;  /* 0x000000a7eba77211 */ /* 0x000fe400078ff0ff */
[----:B------:R-:W1:Y:S11]  /*a320*/  S2R R235, SR_TID.X ;  /* 0x0000000000eb7919 */ /* 0x000e760000002100 */
[----:B------:R-:W-:Y:S04]  /*a330*/  @!UPT UIADD3 URZ, URZ, URZ, URZ ;  /* 0x0000003f3f3ff290 */ /* 0x000fe8000fffe03f */
[----:B0-----:R-:W-:Y:S07]  /*a340*/  HMMA.16816.F32.BF16 R36, R104, R158, R36 ;  /* 0x0000009e6824723c */ /* 0x001fee0000041824 */
[----:B------:R-:W-:Y:S02]  /*a350*/  IADD3 R104, P0, R165, UR4, RZ ;  /* 0x00000004a5687c10 */ /* 0x000fe4000ff1e0ff */
[----:B------:R-:W0:Y:S01]  /*a360*/  S2R R165, SR_CTAID.X ;  /* 0x0000000000a57919 */ /* 0x000e220000002500 */
[----:B-1----:R-:W-:-:S04]  /*a370*/  LOP3.LUT R235, R235, 0x1c, RZ, 0xc0, !PT ;  /* 0x0000001cebeb7812 */ /* 0x002fc800078ec0ff */
[C---:B------:R-:W-:Y:S02]  /*a380*/  LEA.HI R166, R235.reuse, 0x8, RZ, 0x1e ;  /* 0x00000008eba67811 */ /* 0x040fe400078ff0ff */
[----:B------:R-:W-:Y:S02]  /*a390*/  LEA.HI R168, R235, 0x10, RZ, 0x1e ;  /* 0x00000010eba87811 */ /* 0x000fe400078ff0ff */
[----:B------:R-:W1:Y:S01]  /*a3a0*/  S2R R235, SR_TID.X ;  /* 0x0000000000eb7919 */ /* 0x000e620000002100 */
[----:B------:R-:W-:Y:S01]  /*a3b0*/  HMMA.16816.F32.BF16 R20, R24, R156, R20 ;  /* 0x0000009c1814723c */ /* 0x000fe20000041814 */
[----:B0-----:R-:W-:-:S05]  /*a3c0*/  SHF.L.U32 R165, R165, 0x6, RZ ;  /* 0x00000006a5a57819 */ /* 0x001fca00000006ff */
[----:B------:R-:W-:Y:S02]  /*a3d0*/  IMAD.IADD R165, R165, 0x1, R166 ;  /* 0x00000001a5a57824 */ /* 0x000fe400078e02a6 */
[----:B------:R-:W-:Y:S01]  /*a3e0*/  HMMA.16816.F32.BF16 R124, R160, R156, R124 ;  /* 0x0000009ca07c723c */ /* 0x000fe2000004187c */
[----:B-1----:R-:W-:-:S04]  /*a3f0*/  LOP3.LUT R235, R235, 0x1c, RZ, 0xc0, !PT ;  /* 0x0000001cebeb7812 */ /* 0x002fc800078ec0ff */
[C---:B------:R-:W-:Y:S02]  /*a400*/  LEA.HI R166, R235.reuse, 0x18, RZ, 0x1e ;  /* 0x00000018eba67811 */ /* 0x040fe400078ff0ff */
[----:B------:R-:W-:Y:S02]  /*a410*/  LEA.HI R149, R235, 0x20, RZ, 0x1e ;  /* 0x00000020eb957811 */ /* 0x000fe400078ff0ff */
[----:B------:R-:W0:Y:S07]  /*a420*/  S2R R235, SR_TID.X ;  /* 0x0000000000eb7919 */ /* 0x000e2e0000002100 */
[----:B---3--:R-:W-:Y:S01]  /*a430*/  HMMA.16816.F32.BF16 R16, R16, R158, R20 ;  /* 0x0000009e1010723c */ /* 0x008fe20000041814 */
[----:B------:R-:W1:Y:S01]  /*a440*/  S2R R22, SR_CTAID.X ;  /* 0x0000000000167919 */ /* 0x000e620000002500 */
[----:B------:R-:W-:-:S05]  /*a450*/  ISETP.GT.U32.AND P4, PT, R104, R167, PT ;  /* 0x000000a76800720c */ /* 0x000fca0003f84070 */
[----:B------:R-:W-:Y:S01]  /*a460*/  FMUL R20, R36, c[0x0][0x188] ;  /* 0x0000620024147a20 */ /* 0x000fe20000400000 */
[C---:B------:R-:W-:Y:S01]  /*a470*/  ISETP.GE.U32.AND P2, PT, R104.reuse, R167, PT ;  /* 0x000000a76800720c */ /* 0x040fe20003f46070 */
[----:B------:R-:W-:Y:S01]  /*a480*/  IMAD.X R36, RZ, RZ, UR5, P0 ;  /* 0x00000005ff247e24 */ /* 0x000fe200080e06ff */
[CC--:B------:R-:W-:Y:S01]  /*a490*/  ISETP.GT.U32.AND P3, PT, R104.reuse, R165.reuse, PT ;  /* 0x000000a56800720c */ /* 0x0c0fe20003f64070 */
[----:B------:R-:W2:Y:S01]  /*a4a0*/  S2R R167, SR_CTAID.X ;  /* 0x0000000000a77919 */ /* 0x000ea20000002500 */
[----:B------:R-:W-:-:S03]  /*a4b0*/  ISETP.GE.U32.AND P0, PT, R104, R165, PT ;  /* 0x000000a56800720c */ /* 0x000fc60003f06070 */
[----:B------:R-:W3:Y:S01]  /*a4c0*/  S2R R165, SR_CTAID.X ;  /* 0x0000000000a57919 */ /* 0x000ee20000002500 */
[----:B------:R-:W-:Y:S03]  /*a4d0*/  HMMA.16816.F32.BF16 R28, R132, R156, R28 ;  /* 0x0000009c841c723c */ /* 0x000fe6000004181c */
[----:B------:R-:W4:Y:S01]  /*a4e0*/  S2R R148, SR_CTAID.X ;  /* 0x0000000000947919 */ /* 0x000f220000002500 */
[----:B0-----:R-:W-:-:S04]  /*a4f0*/  LOP3.LUT R235, R235, 0x1c, RZ, 0xc0, !PT ;  /* 0x0000001cebeb7812 */ /* 0x001fc800078ec0ff */
[----:B------:R-:W-:Y:S01]  /*a500*/  HMMA.16816.F32.BF16 R124, R136, R158, R124 ;  /* 0x0000009e887c723c */ /* 0x000fe2000004187c */
[----:B------:R-:W-:Y:S02]  /*a510*/  LEA.HI R105, R235, 0x28, RZ, 0x1e ;  /* 0x00000028eb697811 */ /* 0x000fe400078ff0ff */
[----:B-1----:R-:W-:Y:S01]  /*a520*/  SHF.L.U32 R22, R22, 0x6, RZ ;  /* 0x0000000616167819 */ /* 0x002fe200000006ff */
[----:B------:R-:W0:Y:S04]  /*a530*/  S2R R235, SR_TID.X ;  /* 0x0000000000eb7919 */ /* 0x000e280000002100 */
[----:B------:R-:W-:Y:S01]  /*a540*/  IMAD.IADD R22, R22, 0x1, R105 ;  /* 0x0000000116167824 */ /* 0x000fe200078e0269 */
[----:B------:R-:W1:Y:S04]  /*a550*/  S2R R107, SR_CTAID.X ;  /* 0x00000000006b7919 */ /* 0x000e680000002500 */
[----:B------:R-:W0:Y:S01]  /*a560*/  S2R R105, SR_CTAID.X ;  /* 0x0000000000697919 */ /* 0x000e220000002500 */
[----:B--2---:R-:W-:-:S02]  /*a570*/  SHF.L.U32 R167, R167, 0x6, RZ ;  /* 0x00000006a7a77819 */ /* 0x004fc400000006ff */
[----:B---3--:R-:W-:Y:S01]  /*a580*/  SHF.L.U32 R165, R165, 0x6, RZ ;  /* 0x00000006a5a57819 */ /* 0x008fe200000006ff */
[----:B------:R-:W-:Y:S01]  /*a590*/  FMUL R37, R37, c[0x0][0x188] ;  /* 0x0000620025257a20 */ /* 0x000fe20000400000 */
[C---:B------:R-:W-:Y:S01]  /*a5a0*/  ISETP.GT.U32.AND.EX P4, PT, R36.reuse, RZ, PT, P4 ;  /* 0x000000ff2400720c */ /* 0x040fe20003f84140 */
[----:B------:R-:W-:Y:S01]  /*a5b0*/  IMAD.IADD R167, R167, 0x1, R168 ;  /* 0x00000001a7a77824 */ /* 0x000fe200078e02a8 */
[----:B------:R-:W-:Y:S01]  /*a5c0*/  ISETP.GE.U32.AND.EX P2, PT, R36, RZ, PT, P2 ;  /* 0x000000ff2400720c */ /* 0x000fe20003f46120 */
[----:B------:R-:W-:Y:S01]  /*a5d0*/  IMAD.IADD R165, R165, 0x1, R166 ;  /* 0x00000001a5a57824 */ /* 0x000fe200078e02a6 */
[----:B------:R-:W-:Y:S01]  /*a5e0*/  HMMA.16816.F32.BF16 R28, R140, R158, R28 ;  /* 0x0000009e8c1c723c */ /* 0x000fe2000004181c */
[----:B------:R-:W-:Y:S01]  /*a5f0*/  FMUL R27, R38, c[0x0][0x188] ;  /* 0x00006200261b7a20 */ /* 0x000fe20000400000 */
[----:B------:R-:W-:Y:S01]  /*a600*/  FSEL R38, R20, -INF , !P4 ;  /* 0xff80000014267808 */ /* 0x000fe20006000000 */
[----:B------:R-:W-:Y:S01]  /*a610*/  FMUL R26, R39, c[0x0][0x188] ;  /* 0x00006200271a7a20 */ /* 0x000fe20000400000 */
[----:B------:R-:W-:-:S02]  /*a620*/  FSEL R39, R37, -INF , !P2 ;  /* 0xff80000025277808 */ /* 0x000fc40005000000 */
[----:B----4-:R-:W-:Y:S02]  /*a630*/  SHF.L.U32 R148, R148, 0x6, RZ ;  /* 0x0000000694947819 */ /* 0x010fe400000006ff */
[CC--:B------:R-:W-:Y:S02]  /*a640*/  ISETP.GT.U32.AND P1, PT, R104.reuse, R167.reuse, PT ;  /* 0x000000a76800720c */ /* 0x0c0fe40003f24070 */
[C---:B------:R-:W-:Y:S02]  /*a650*/  ISETP.GE.U32.AND P4, PT, R104.reuse, R167, PT ;  /* 0x000000a76800720c */ /* 0x040fe40003f86070 */
[----:B------:R-:W-:Y:S01]  /*a660*/  ISETP.GT.U32.AND P2, PT, R104, R165, PT ;  /* 0x000000a56800720c */ /* 0x000fe20003f44070 */
[----:B------:R-:W-:Y:S01]  /*a670*/  FMUL R25, R124, c[0x0][0x188] ;  /* 0x000062007c197a20 */ /* 0x000fe20000400000 */
[C---:B------:R-:W-:Y:S01]  /*a680*/  ISETP.GT.U32.AND.EX P3, PT, R36.reuse, RZ, PT, P3 ;  /* 0x000000ff2400720c */ /* 0x040fe20003f64130 */
[----:B------:R-:W-:Y:S01]  /*a690*/  FMUL R24, R125, c[0x0][0x188] ;  /* 0x000062007d187a20 */ /* 0x000fe20000400000 */
[----:B------:R-:W-:Y:S01]  /*a6a0*/  ISETP.GE.U32.AND.EX P0, PT, R36, RZ, PT, P0 ;  /* 0x000000ff2400720c */ /* 0x000fe20003f06100 */
[----:B------:R-:W-:Y:S01]  /*a6b0*/  FMUL R23, R126, c[0x0][0x188] ;  /* 0x000062007e177a20 */ /* 0x000fe20000400000 */
[----:B------:R-:W-:Y:S01]  /*a6c0*/  ISETP.GT.U32.AND.EX P1, PT, R36, RZ, PT, P1 ;  /* 0x000000ff2400720c */ /* 0x000fe20003f24110 */
[----:B------:R-:W-:Y:S01]  /*a6d0*/  IMAD.IADD R148, R148, 0x1, R149 ;  /* 0x0000000194947824 */ /* 0x000fe200078e0295 */
[----:B------:R-:W-:-:S02]  /*a6e0*/  ISETP.GE.U32.AND.EX P4, PT, R36, RZ, PT, P4 ;  /* 0x000000ff2400720c */ /* 0x000fc40003f86140 */
[----:B------:R-:W-:Y:S02]  /*a6f0*/  ISETP.GT.U32.AND.EX P2, PT, R36, RZ, PT, P2 ;  /* 0x000000ff2400720c */ /* 0x000fe40003f44120 */
[----:B0-----:R-:W-:Y:S02]  /*a700*/  LOP3.LUT R235, R235, 0x1c, RZ, 0xc0, !PT ;  /* 0x0000001cebeb7812 */ /* 0x001fe400078ec0ff */
[----:B------:R-:W-:Y:S02]  /*a710*/  FSEL R27, R27, -INF , !P3 ;  /* 0xff8000001b1b7808 */ /* 0x000fe40005800000 */
[----:B------:R-:W-:Y:S02]  /*a720*/  FSEL R26, R26, -INF , !P0 ;  /* 0xff8000001a1a7808 */ /* 0x000fe40004000000 */
[----:B------:R-:W-:Y:S02]  /*a730*/  FSEL R25, R25, -INF , !P1 ;  /* 0xff80000019197808 */ /* 0x000fe40004800000 */
[----:B------:R-:W-:-:S02]  /*a740*/  FSEL R24, R24, -INF , !P4 ;  /* 0xff80000018187808 */ /* 0x000fc40006000000 */
[----:B------:R-:W-:Y:S02]  /*a750*/  FSEL R23, R23, -INF , !P2 ;  /* 0xff80000017177808 */ /* 0x000fe40005000000 */
[C---:B------:R-:W-:Y:S02]  /*a760*/  ISETP.GE.U32.AND P3, PT, R104.reuse, R165, PT ;  /* 0x000000a56800720c */ /* 0x040fe40003f66070 */
[CC--:B------:R-:W-:Y:S02]  /*a770*/  ISETP.GT.U32.AND P0, PT, R104.reuse, R148.reuse, PT ;  /* 0x000000946800720c */ /* 0x0c0fe40003f04070 */
[C---:B------:R-:W-:Y:S02]  /*a780*/  ISETP.GE.U32.AND P1, PT, R104.reuse, R148, PT ;  /* 0x000000946800720c */ /* 0x040fe40003f26070 */
[CC--:B------:R-:W-:Y:S02]  /*a790*/  ISETP.GT.U32.AND P4, PT, R104.reuse, R22.reuse, PT ;  /* 0x000000166800720c */ /* 0x0c0fe40003f84070 */
[----:B------:R-:W-:-:S02]  /*a7a0*/  ISETP.GE.U32.AND P2, PT, R104, R22, PT ;  /* 0x000000166800720c */ /* 0x000fc40003f46070 */
[----:B------:R-:W-:Y:S02]  /*a7b0*/  LEA.HI R132, R235, 0x30, RZ, 0x1e ;  /* 0x00000030eb847811 */ /* 0x000fe400078ff0ff */
[----:B-1----:R-:W-:Y:S02]  /*a7c0*/  SHF.L.U32 R107, R107, 0x6, RZ ;  /* 0x000000066b6b7819 */ /* 0x002fe400000006ff */
[----:B------:R-:W-:Y:S02]  /*a7d0*/  LEA.HI R106, R235, 0x38, RZ, 0x1e ;  /* 0x00000038eb6a7811 */ /* 0x000fe400078ff0ff */
[----:B------:R-:W-:Y:S01]  /*a7e0*/  SHF.L.U32 R105, R105, 0x6, RZ ;  /* 0x0000000669697819 */ /* 0x000fe200000006ff */
[----:B------:R-:W-:Y:S01]  /*a7f0*/  FMUL R21, R127, c[0x0][0x188] ;  /* 0x000062007f157a20 */ /* 0x000fe20000400000 */
[----:B------:R-:W-:Y:S01]  /*a800*/  ISETP.GE.U32.AND.EX P3, PT, R36, RZ, PT, P3 ;  /* 0x000000ff2400720c */ /* 0x000fe20003f66130 */
[----:B------:R-:W-:Y:S01]  /*a810*/  FMUL R16, R16, c[0x0][0x188] ;  /* 0x0000620010107a20 */ /* 0x000fe20000400000 */
[C---:B------:R-:W-:Y:S01]  /*a820*/  ISETP.GT.U32.AND.EX P0, PT, R36.reuse, RZ, PT, P0 ;  /* 0x000000ff2400720c */ /* 0x040fe20003f04100 */
[----:B------:R-:W-:Y:S01]  /*a830*/  FMUL R17, R17, c[0x0][0x188] ;  /* 0x0000620011117a20 */ /* 0x000fe20000400000 */
[----:B------:R-:W-:Y:S01]  /*a840*/  ISETP.GE.U32.AND.EX P1, PT, R36, RZ, PT, P1 ;  /* 0x000000ff2400720c */ /* 0x000fe20003f26110 */
[----:B------:R-:W-:Y:S01]  /*a850*/  FMUL R20, R18, c[0x0][0x188] ;  /* 0x0000620012147a20 */ /* 0x000fe20000400000 */
[C---:B------:R-:W-:Y:S01]  /*a860*/  ISETP.GT.U32.AND.EX P4, PT, R36.reuse, RZ, PT, P4 ;  /* 0x000000ff2400720c */ /* 0x040fe20003f84140 */
[----:B------:R-:W-:Y:S01]  /*a870*/  FMUL R19, R19, c[0x0][0x188] ;  /* 0x0000620013137a20 */ /* 0x000fe20000400000 */
[----:B------:R-:W-:Y:S01]  /*a880*/  ISETP.GE.U32.AND.EX P2, PT, R36, RZ, PT, P2 ;  /* 0x000000ff2400720c */ /* 0x000fe20003f46120 */
[----:B------:R-:W-:-:S02]  /*a890*/  IMAD.IADD R107, R107, 0x1, R132 ;  /* 0x000000016b6b7824 */ /* 0x000fc400078e0284 */
[----:B------:R-:W-:Y:S01]  /*a8a0*/  IMAD.IADD R105, R105, 0x1, R106 ;  /* 0x0000000169697824 */ /* 0x000fe200078e026a */
[----:B------:R-:W-:Y:S02]  /*a8b0*/  FSEL R21, R21, -INF , !P3 ;  /* 0xff80000015157808 */ /* 0x000fe40005800000 */
[----:B------:R-:W-:Y:S02]  /*a8c0*/  FSEL R22, R16, -INF , !P0 ;  /* 0xff80000010167808 */ /* 0x000fe40004000000 */
[----:B------:R-:W-:Y:S02]  /*a8d0*/  FSEL R18, R17, -INF , !P1 ;  /* 0xff80000011127808 */ /* 0x000fe40004800000 */
[----:B------:R-:W-:Y:S02]  /*a8e0*/  FSEL R20, R20, -INF , !P4 ;  /* 0xff80000014147808 */ /* 0x000fe40006000000 */
[----:B------:R-:W-:Y:S01]  /*a8f0*/  FSEL R37, R19, -INF , !P2 ;  /* 0xff80000013257808 */ /* 0x000fe20005000000 */
[----:B------:R-:W-:Y:S01]  /*a900*/  FMUL R17, R30, c[0x0][0x188] ;  /* 0x000062001e117a20 */ /* 0x000fe20000400000 */
[CC--:B------:R-:W-:Y:S01]  /*a910*/  ISETP.GT.U32.AND P3, PT, R104.reuse, R107.reuse, PT ;  /* 0x0000006b6800720c */ /* 0x0c0fe20003f64070 */
[----:B------:R-:W-:Y:S01]  /*a920*/  FMUL R16, R31, c[0x0][0x188] ;  /* 0x000062001f107a20 */ /* 0x000fe20000400000 */
[----:B------:R-:W-:-:S02]  /*a930*/  ISETP.GE.U32.AND P0, PT, R104, R107, PT ;  /* 0x0000006b6800720c */ /* 0x000fc40003f06070 */
[CC--:B------:R-:W-:Y:S02]  /*a940*/  ISETP.GT.U32.AND P1, PT, R104.reuse, R105.reuse, PT ;  /* 0x000000696800720c */ /* 0x0c0fe40003f24070 */
[----:B------:R-:W-:Y:S02]  /*a950*/  ISETP.GE.U32.AND P4, PT, R104, R105, PT ;  /* 0x000000696800720c */ /* 0x000fe40003f86070 */
[----:B------:R-:W-:Y:S02]  /*a960*/  FMNMX R30, R38, R39, !PT ;  /* 0x00000027261e7209 */ /* 0x000fe40007800000 */
[----:B------:R-:W-:Y:S02]  /*a970*/  FMNMX R31, R27, R26, !PT ;  /* 0x0000001a1b1f7209 */ /* 0x000fe40007800000 */
[----:B------:R-:W-:Y:S02]  /*a980*/  FMNMX R104, R25, R24, !PT ;  /* 0x0000001819687209 */ /* 0x000fe40007800000 */
[----:B------:R-:W-:-:S02]  /*a990*/  FMNMX R105, R23, R21, !PT ;  /* 0x0000001517697209 */ /* 0x000fc40007800000 */
[----:B------:R-:W-:Y:S02]  /*a9a0*/  FMNMX R106, R22, R18, !PT ;  /* 0x00000012166a7209 */ /* 0x000fe40007800000 */
[----:B------:R-:W-:Y:S01]  /*a9b0*/  FMNMX R107, R20, R37, !PT ;  /* 0x00000025146b7209 */ /* 0x000fe20007800000 */
[----:B------:R-:W0:Y:S04]  /*a9c0*/  SHFL.BFLY PT, R133, R30, 0x2, 0x1f ;  /* 0x0c401f001e857f89 */ /* 0x000e2800000e0000 */
[----:B------:R-:W1:Y:S04]  /*a9d0*/  SHFL.BFLY PT, R132, R31, 0x2, 0x1f ;  /* 0x0c401f001f847f89 */ /* 0x000e6800000e0000 */
[----:B------:R-:W2:Y:S04]  /*a9e0*/  SHFL.BFLY PT, R127, R104, 0x2, 0x1f ;  /* 0x0c401f00687f7f89 */ /* 0x000ea800000e0000 */
[----:B------:R-:W3:Y:S04]  /*a9f0*/  SHFL.BFLY PT, R126, R105, 0x2, 0x1f ;  /* 0x0c401f00697e7f89 */ /* 0x000ee800000e0000 */
[----:B------:R-:W4:Y:S04]  /*aa00*/  SHFL.BFLY PT, R125, R106, 0x2, 0x1f ;  /* 0x0c401f006a7d7f89 */ /* 0x000f2800000e0000 */
[----:B------:R-:W0:Y:S01]  /*aa10*/  SHFL.BFLY PT, R124, R107, 0x2, 0x1f ;  /* 0x0c401f006b7c7f89 */ /* 0x000e2200000e0000 */
[----:B------:R-:W-:Y:S01]  /*aa20*/  FMUL R28, R28, c[0x0][0x188] ;  /* 0x000062001c1c7a20 */ /* 0x000fe20000400000 */
[C---:B------:R-:W-:Y:S01]  /*aa30*/  ISETP.GT.U32.AND.EX P3, PT, R36.reuse, RZ, PT, P3 ;  /* 0x000000ff2400720c */ /* 0x040fe20003f64130 */
[----:B------:R-:W-:Y:S01]  /*aa40*/  FMUL R29, R29, c[0x0][0x188] ;  /* 0x000062001d1d7a20 */ /* 0x000fe20000400000 */
[----:B------:R-:W-:-:S02]  /*aa50*/  ISETP.GE.U32.AND.EX P0, PT, R36, RZ, PT, P0 ;  /* 0x000000ff2400720c */ /* 0x000fc40003f06100 */
[C---:B------:R-:W-:Y:S02]  /*aa60*/  ISETP.GT.U32.AND.EX P1, PT, R36.reuse, RZ, PT, P1 ;  /* 0x000000ff2400720c */ /* 0x040fe40003f24110 */
[----:B------:R-:W-:Y:S02]  /*aa70*/  ISETP.GE.U32.AND.EX P4, PT, R36, RZ, PT, P4 ;  /* 0x000000ff2400720c */ /* 0x000fe40003f86140 */
[----:B------:R-:W-:Y:S02]  /*aa80*/  FSEL R36, R28, -INF , !P3 ;  /* 0xff8000001c247808 */ /* 0x000fe40005800000 */
[----:B------:R-:W-:Y:S02]  /*aa90*/  FSEL R19, R29, -INF , !P0 ;  /* 0xff8000001d137808 */ /* 0x000fe40004000000 */
[----:B------:R-:W-:Y:S02]  /*aaa0*/  FSEL R17, R17, -INF , !P1 ;  /* 0xff80000011117808 */ /* 0x000fe40004800000 */
[----:B------:R-:W-:-:S02]  /*aab0*/  FSEL R16, R16, -INF , !P4 ;  /* 0xff80000010107808 */ /* 0x000fc40006000000 */
[----:B------:R-:W-:Y:S02]  /*aac0*/  FMNMX R134, R36, R19, !PT ;  /* 0x0000001324867209 */ /* 0x000fe40007800000 */
[----:B------:R-:W-:-:S03]  /*aad0*/  FMNMX R28, R17, R16, !PT ;  /* 0x00000010111c7209 */ /* 0x000fc60007800000 */
[----:B------:R-:W4:Y:S01]  /*aae0*/  SHFL.BFLY PT, R135, R134, 0x2, 0x1f ;  /* 0x0c401f0086877f89 */ /* 0x000f2200000e0000 */
[----:B0-----:R-:W-:-:S03]  /*aaf0*/  FMNMX R30, R30, R133, !PT ;  /* 0x000000851e1e7209 */ /* 0x001fc60007800000 */
[----:B------:R-:W0:Y:S01]  /*ab00*/  SHFL.BFLY PT, R29, R28, 0x2, 0x1f ;  /* 0x0c401f001c1d7f89 */ /* 0x000e2200000e0000 */
[----:B-1----:R-:W-:Y:S02]  /*ab10*/  FMNMX R31, R31, R132, !PT ;  /* 0x000000841f1f7209 */ /* 0x002fe40007800000 */
[----:B--2---:R-:W-:Y:S02]  /*ab20*/  FMNMX R104, R104, R127, !PT ;  /* 0x0000007f68687209 */ /* 0x004fe40007800000 */
[----:B---3--:R-:W-:Y:S02]  /*ab30*/  FMNMX R105, R105, R126, !PT ;  /* 0x0000007e69697209 */ /* 0x008fe40007800000 */
[----:B----4-:R-:W-:Y:S02]  /*ab40*/  FMNMX R106, R106, R125, !PT ;  /* 0x0000007d6a6a7209 */ /* 0x010fe40007800000 */
[----:B------:R-:W-:Y:S01]  /*ab50*/  FMNMX R107, R107, R124, !PT ;  /* 0x0000007c6b6b7209 */ /* 0x000fe20007800000 */
[----:B------:R-:W1:Y:S04]  /*ab60*/  SHFL.BFLY PT, R125, R104, 0x1, 0x1f ;  /* 0x0c201f00687d7f89 */ /* 0x000e6800000e0000 */
[----:B------:R-:W2:Y:S04]  /*ab70*/  SHFL.BFLY PT, R124, R30, 0x1, 0x1f ;  /* 0x0c201f001e7c7f89 */ /* 0x000ea800000e0000 */
[----:B------:R-:W3:Y:S04]  /*ab80*/  SHFL.BFLY PT, R126, R105, 0x1, 0x1f ;  /* 0x0c201f00697e7f89 */ /* 0x000ee800000e0000 */
[----:B------:R-:W4:Y:S04]  /*ab90*/  SHFL.BFLY PT, R127, R106, 0x1, 0x1f ;  /* 0x0c201f006a7f7f89 */ /* 0x000f2800000e0000 */
[----:B------:R-:W4:Y:S04]  /*aba0*/  SHFL.BFLY PT, R132, R107, 0x1, 0x1f ;  /* 0x0c201f006b847f89 */ /* 0x000f2800000e0000 */
[----:B------:R-:W4:Y:S01]  /*abb0*/  SHFL.BFLY PT, R133, R31, 0x1, 0x1f ;  /* 0x0c201f001f857f89 */ /* 0x000f2200000e0000 */
[----:B------:R-:W-:-:S02]  /*abc0*/  FMNMX R135, R134, R135, !PT ;  /* 0x0000008786877209 */ /* 0x000fc40007800000 */
[----:B0-----:R-:W-:Y:S01]  /*abd0*/  FMNMX R134, R28, R29, !PT ;  /* 0x0000001d1c867209 */ /* 0x001fe20007800000 */
[----:B------:R-:W-:Y:S02]  /*abe0*/  BSSY B0, `(.L_x_1) ;  /* 0x0000019000007945 */ /* 0x000fe40003800000 */
[----:B------:R0:W0:Y:S01]  /*abf0*/  SHFL.BFLY PT, R29, R135, 0x1, 0x1f ;  /* 0x0c201f00871d7f89 */ /* 0x00002200000e0000 */
[----:B-1----:R-:W-:-:S03]  /*ac00*/  FMNMX R125, R104, R125, !PT ;  /* 0x0000007d687d7209 */ /* 0x002fc60007800000 */
[----:B------:R1:W0:Y:S01]  /*ac10*/  SHFL.BFLY PT, R28, R134, 0x1, 0x1f ;  /* 0x0c201f00861c7f89 */ /* 0x00022200000e0000 */
[----:B--2---:R-:W-:Y:S02]  /*ac20*/  FMNMX R124, R30, R124, !PT ;  /* 0x0000007c1e7c7209 */ /* 0x004fe40007800000 */
[----:B---3--:R-:W-:Y:S02]  /*ac30*/  FMNMX R126, R105, R126, !PT ;  /* 0x0000007e697e7209 */ /* 0x008fe40007800000 */
[----:B----4-:R-:W-:Y:S02]  /*ac40*/  FMNMX R127, R106, R127, !PT ;  /* 0x0000007f6a7f7209 */ /* 0x010fe40007800000 */
[----:B------:R-:W-:Y:S02]  /*ac50*/  FMNMX R132, R107, R132, !PT ;  /* 0x000000846b847209 */ /* 0x000fe40007800000 */
[----:B------:R-:W-:Y:S01]  /*ac60*/  FMNMX R133, R31, R133, !PT ;  /* 0x000000851f857209 */ /* 0x000fe20007800000 */
[----:B------:R-:W-:Y:S06]  /*ac70*/  BAR.SYNC.DEFER_BLOCKING 0x0 ;  /* 0x0000000000007b1d */ /* 0x000fec0000010000 */
[----:B------:R-:W-:Y:S05]  /*ac80*/  @P6 BRA `(.L_x_2) ;  /* 0x000000e000006947 */ /* 0x000fea0003800000 */
[----:B-1----:R-:W1:Y:S02]  /*ac90*/  S2R R235, SR_TID.X ;  /* 0x0000000000eb7919 */ /* 0x002e640000002100 */
[----:B-1----:R-:W-:-:S02]  /*aca0*/  LOP3.LUT R233, R235, 0x1c, RZ, 0xc0, !PT ;  /* 0x0000001cebe97812 */ /* 0x002fc400078ec0ff */
[----:B------:R-:W-:Y:S02]  /*acb0*/  LOP3.LUT R235, R235, 0xff, RZ, 0xc0, !PT ;  /* 0x000000ffebeb7812 */ /* 0x000fe400078ec0ff */
[C---:B------:R-:W-:Y:S01]  /*acc0*/  LEA.HI R137, R233.reuse, 0x8, RZ, 0x1e ;  /* 0x00000008e9897811 */ /* 0x040fe200078ff0ff */
[----:B------:R-:W-:Y:S01]  /*acd0*/  IMAD.SHL.U32 R138, R233, 0x8, RZ ;  /* 0x00000008e98a7824 */ /* 0x000fe200078e00ff */
[--C-:B------:R-:W-:Y:S02]  /*ace0*/  SHF.R.U32.HI R139, RZ, 0x3, R235.reuse ;  /* 0x00000003ff8b7819 */ /* 0x100fe400000116eb */
[----:B------:R-:W-:Y:S02]  /*acf0*/  SHF.R.U32.HI R136, RZ, 0x3, R235 ;  /* 0x00000003ff887819 */ /* 0x000fe400000116eb */
[----:B------:R-:W-:Y:S02]  /*ad00*/  SHF.L.U32 R137, R137, 0x5, RZ ;  /* 0x0000000589897819 */ /* 0x000fe400000006ff */
[----:B------:R-:W-:-:S02]  /*ad10*/  LOP3.LUT R139, R139, 0x1c, RZ, 0xc0, !PT ;  /* 0x0000001c8b8b7812 */ /* 0x000fc400078ec0ff */
[----:B------:R-:W-:Y:S02]  /*ad20*/  LOP3.LUT R136, R136, 0x1c, RZ, 0xc0, !PT ;  /* 0x0000001c88887812 */ /* 0x000fe400078ec0ff */
[----:B------:R-:W-:-:S03]  /*ad30*/  IADD3 R138, R138, R139, RZ ;  /* 0x0000008b8a8a7210 */ /* 0x000fc60007ffe0ff */
[----:B------:R-:W-:Y:S02]  /*ad40*/  IMAD.IADD R136, R136, 0x1, R137 ;  /* 0x0000000188887824 */ /* 0x000fe400078e0289 */
[----:B------:R1:W-:Y:S04]  /*ad50*/  STS [R138+0x10000], R124 ;  /* 0x0100007c8a007388 */ /* 0x0003e80000000800 */
[----:B------:R1:W-:Y:S02]  /*ad60*/  STS [R136+0x10000], R133 ;  /* 0x0100008588007388 */ /* 0x0003e40000000800 */
.L_x_2:
[----:B-1----:R-:W-:Y:S05]  /*ad70*/  BSYNC B0 ;  /* 0x0000000000007941 */ /* 0x002fea0003800000 */
.L_x_1:
[----:B------:R-:W-:Y:S01]  /*ad80*/  BSSY B0, `(.L_x_3) ;  /* 0x0000041000007945 */ /* 0x000fe20003800000 */
[----:B------:R-:W-:Y:S01]  /*ad90*/  BSSY B1, `(.L_x_4) ;  /* 0x0000036000017945 */ /* 0x000fe20003800000 */
[----:B0-----:R-:W-:Y:S02]  /*ada0*/  FMNMX R29, R135, R29, !PT ;  /* 0x0000001d871d7209 */ /* 0x001fe40007800000 */
[----:B------:R-:W-:Y:S01]  /*adb0*/  FMNMX R28, R134, R28, !PT ;  /* 0x0000001c861c7209 */ /* 0x000fe20007800000 */
[----:B------:R-:W-:Y:S05]  /*adc0*/  @P6 BRA `(.L_x_5) ;  /* 0x0000013000006947 */ /* 0x000fea0003800000 */
[----:B------:R-:W0:Y:S02]  /*add0*/  S2R R30, SR_TID.X ;  /* 0x00000000001e7919 */ /* 0x000e240000002100 */
[----:B0-----:R-:W-:-:S02]  /*ade0*/  LOP3.LUT R31, R30, 0x1c, RZ, 0xc0, !PT ;  /* 0x0000001c1e1f7812 */ /* 0x001fc400078ec0ff */
[----:B------:R-:W-:Y:S02]  /*adf0*/  LOP3.LUT R30, R30, 0xff, RZ, 0xc0, !PT ;  /* 0x000000ff1e1e7812 */ /* 0x000fe400078ec0ff */
[----:B------:R-:W-:Y:S02]  /*ae00*/  LEA.HI R31, R31, 0x10, RZ, 0x1e ;  /* 0x000000101f1f7811 */ /* 0x000fe400078ff0ff */
[----:B------:R-:W-:Y:S02]  /*ae10*/  SHF.R.U32.HI R30, RZ, 0x3, R30 ;  /* 0x00000003ff1e7819 */ /* 0x000fe4000001161e */
[----:B------:R-:W-:Y:S02]  /*ae20*/  SHF.L.U32 R31, R31, 0x5, RZ ;  /* 0x000000051f1f7819 */ /* 0x000fe400000006ff */
[----:B------:R-:W-:-:S05]  /*ae30*/  LOP3.LUT R30, R30, 0x1c, RZ, 0xc0, !PT ;  /* 0x0000001c1e1e7812 */ /* 0x000fca00078ec0ff */
[----:B------:R-:W-:-:S05]  /*ae40*/  IMAD.IADD R30, R30, 0x1, R31 ;  /* 0x000000011e1e7824 */ /* 0x000fca00078e021f */
[----:B------:R0:W-:Y:S01]  /*ae50*/  STS [R30+0x10000], R125 ;  /* 0x0100007d1e007388 */ /* 0x0001e20000000800 */
[----:B------:R-:W-:Y:S05]  /*ae60*/  @P6 BRA `(.L_x_6) ;  /* 0x0000013000006947 */ /* 0x000fea0003800000 */
[----:B0-----:R-:W0:Y:S02]  /*ae70*/  S2R R30, SR_TID.X ;  /* 0x00000000001e7919 */ /* 0x001e240000002100 */
[C---:B0-----:R-:W-:Y:S02]  /*ae80*/  LOP3.LUT R31, R30.reuse, 0x1c, RZ, 0xc0, !PT ;  /* 0x0000001c1e1f7812 */ /* 0x041fe400078ec0ff */
[----:B------:R-:W-:Y:S02]  /*ae90*/  LOP3.LUT R30, R30, 0xff, RZ, 0xc0, !PT ;  /* 0x000000ff1e1e7812 */ /* 0x000fe400078ec0ff */
[----:B------:R-:W-:Y:S02]  /*aea0*/  LEA.HI R31, R31, 0x18, RZ, 0x1e ;  /* 0x000000181f1f7811 */ /* 0x000fe400078ff0ff */
[----:B------:R-:W-:Y:S02]  /*aeb0*/  SHF.R.U32.HI R30, RZ, 0x3, R30 ;  /* 0x00000003ff1e7819 */ /* 0x000fe4000001161e */
[----:B------:R-:W-:-:S02]  /*aec0*/  SHF.L.U32 R31, R31, 0x5, RZ ;  /* 0x000000051f1f7819 */ /* 0x000fc400000006ff */
[----:B------:R-:W-:-:S05]  /*aed0*/  LOP3.LUT R30, R30, 0x1c, RZ, 0xc0, !PT ;  /* 0x0000001c1e1e7812 */ /* 0x000fca00078ec0ff */
[----:B------:R-:W-:-:S05]  /*aee0*/  IMAD.IADD R30, R30, 0x1, R31 ;  /* 0x000000011e1e7824 */ /* 0x000fca00078e021f */
[----:B------:R0:W-:Y:S02]  /*aef0*/  STS [R30+0x10000], R126 ;  /* 0x0100007e1e007388 */ /* 0x0001e40000000800 */
.L_x_5:
        /* <DEDUP_REMOVED lines=10> */
.L_x_6:
        /* <DEDUP_REMOVED lines=10> */
.L_x_7:
[----:B------:R-:W-:Y:S01]  /*b040*/  @P6 BREAK B1 ;  /* 0x0000000000016942 */ /* 0x000fe20003800000 */
        /* <DEDUP_REMOVED lines=10> */
.L_x_8:
[----:B------:R-:W-:Y:S05]  /*b0f0*/  BSYNC B1 ;  /* 0x0000000000017941 */ /* 0x000fea0003800000 */
.L_x_4:
        /* <DEDUP_REMOVED lines=8> */
[----:B------:R0:W-:Y:S02]  /*b180*/  @!P6 STS [R29+0x10000], R28 ;  /* 0x0100001c1d00e388 */ /* 0x0001e40000000800 */
.L_x_9:
[----:B------:R-:W-:Y:S05]  /*b190*/  BSYNC B0 ;  /* 0x0000000000007941 */ /* 0x000fea0003800000 */
.L_x_3:
[----:B------:R-:W-:Y:S01]  /*b1a0*/  WARPSYNC 0xffffffff ;  /* 0xffffffff00007948 */ /* 0x000fe20003800000 */
[----:B------:R-:W1:Y:S04]  /*b1b0*/  S2R R134, SR_TID.X ;  /* 0x0000000000867919 */ /* 0x000e680000002100 */
[----:B------:R-:W-:Y:S06]  /*b1c0*/  BAR.SYNC.DEFER_BLOCKING 0x0 ;  /* 0x0000000000007b1d */ /* 0x000fec0000010000 */
[----:B------:R-:W2:Y:S04]  /*b1d0*/  LDL R136, [R1] ;  /* 0x0000000001887983 */ /* 0x000ea80000100800 */
[----:B------:R-:W3:Y:S04]  /*b1e0*/  LDL R135, [R1+0x4] ;  /* 0x0000040001877983 */ /* 0x000ee80000100800 */
[----:B------:R-:W4:Y:S01]  /*b1f0*/  S2R R104, SR_TID.X ;  /* 0x0000000000687919 */ /* 0x000f220000002100 */
[----:B-1----:R-:W-:-:S02]  /*b200*/  LOP3.LUT R142, R134, 0xff, RZ, 0xc0, !PT ;  /* 0x000000ff868e7812 */ /* 0x002fc400078ec0ff */
[----:B------:R-:W-:-:S03]  /*b210*/  LOP3.LUT R133, R134, 0x1c, RZ, 0xc0, !PT ;  /* 0x0000001c86857812 */ /* 0x000fc600078ec0ff */
[----:B0-----:R-:W0:Y:S01]  /*b220*/  LDS R30, [R142.X4+0x10000] ;  /* 0x010000008e1e7984 */ /* 0x001e220000004800 */
[C---:B------:R-:W-:Y:S02]  /*b230*/  LEA.HI R184, R133.reuse, 0x18, RZ, 0x1e ;  /* 0x0000001885b87811 */ /* 0x040fe400078ff0ff */
[----:B------:R-:W-:Y:S01]  /*b240*/  LEA.HI R186, R133, 0x20, RZ, 0x1e ;  /* 0x0000002085ba7811 */ /* 0x000fe200078ff0ff */
[----:B------:R-:W1:Y:S01]  /*b250*/  LDS R28, [R142.X4+0x10400] ;  /* 0x010400008e1c7984 */ /* 0x000e620000004800 */
[----:B------:R-:W-:-:S03]  /*b260*/  SHF.L.U32 R184, R184, 0x5, RZ ;  /* 0x00000005b8b87819 */ /* 0x000fc600000006ff */
[----:B------:R-:W-:Y:S01]  /*b270*/  IMAD.SHL.U32 R186, R186, 0x20, RZ ;  /* 0x00000020baba7824 */ /* 0x000fe200078e00ff */
[----:B----4-:R-:W-:-:S04]  /*b280*/  LOP3.LUT R105, R104, 0x1c, RZ, 0xc0, !PT ;  /* 0x0000001c68697812 */ /* 0x010fc800078ec0ff */
[C---:B------:R-:W-:Y:S02]  /*b290*/  LEA.HI R104, R105.reuse, 0x10, RZ, 0x1e ;  /* 0x0000001069687811 */ /* 0x040fe400078ff0ff */
[----:B------:R-:W-:-:S03]  /*b2a0*/  LEA.HI R105, R105, 0x8, RZ, 0x1e ;  /* 0x0000000869697811 */ /* 0x000fc600078ff0ff */
[----:B------:R-:W-:Y:S01]  /*b2b0*/  IMAD.SHL.U32 R104, R104, 0x20, RZ ;  /* 0x0000002068687824 */ /* 0x000fe200078e00ff */
[----:B------:R-:W-:Y:S01]  /*b2c0*/  SHF.L.U32 R105, R105, 0x5, RZ ;  /* 0x0000000569697819 */ /* 0x000fe200000006ff */
[----:B0-----:R-:W0:Y:S04]  /*b2d0*/  SHFL.BFLY PT, R31, R30, 0x4, 0x1f ;  /* 0x0c801f001e1f7f89 */ /* 0x001e2800000e0000 */
[----:B-1----:R-:W1:Y:S01]  /*b2e0*/  SHFL.BFLY PT, R29, R28, 0x4, 0x1f ;  /* 0x0c801f001c1d7f89 */ /* 0x002e6200000e0000 */
[----:B0-----:R-:W-:Y:S02]  /*b2f0*/  FMNMX R31, R30, R31, !PT ;  /* 0x0000001f1e1f7209 */ /* 0x001fe40007800000 */
[----:B-1----:R-:W-:-:S03]  /*b300*/  FMNMX R29, R28, R29, !PT ;  /* 0x0000001d1c1d7209 */ /* 0x002fc60007800000 */
[----:B------:R-:W0:Y:S04]  /*b310*/  SHFL.BFLY PT, R30, R31, 0x2, 0x1f ;  /* 0x0c401f001f1e7f89 */ /* 0x000e2800000e0000 */
[----:B------:R-:W1:Y:S01]  /*b320*/  SHFL.BFLY PT, R28, R29, 0x2, 0x1f ;  /* 0x0c401f001d1c7f89 */ /* 0x000e6200000e0000 */
[----:B0-----:R-:W-:Y:S02]  /*b330*/  FMNMX R30, R31, R30, !PT ;  /* 0x0000001e1f1e7209 */ /* 0x001fe40007800000 */
[----:B-1----:R-:W-:-:S03]  /*b340*/  FMNMX R28, R29, R28, !PT ;  /* 0x0000001c1d1c7209 */ /* 0x002fc60007800000 */
[----:B------:R-:W0:Y:S04]  /*b350*/  SHFL.BFLY PT, R31, R30, 0x1, 0x1f ;  /* 0x0c201f001e1f7f89 */ /* 0x000e2800000e0000 */
[----:B------:R-:W1:Y:S01]  /*b360*/  SHFL.BFLY PT, R29, R28, 0x1, 0x1f ;  /* 0x0c201f001c1d7f89 */ /* 0x000e6200000e0000 */
[----:B0-----:R-:W-:Y:S02]  /*b370*/  FMNMX R31, R30, R31, !PT ;  /* 0x0000001f1e1f7209 */ /* 0x001fe40007800000 */
[----:B-1----:R-:W-:-:S03]  /*b380*/  FMNMX R29, R28, R29, !PT ;  /* 0x0000001d1c1d7209 */ /* 0x002fc60007800000 */
[----:B------:R-:W-:Y:S04]  /*b390*/  @!P5 STS [R142.X4+0x10000], R31 ;  /* 0x0100001f8e00d388 */ /* 0x000fe80000004800 */
[----:B------:R-:W-:Y:S04]  /*b3a0*/  @!P5 STS [R142.X4+0x10400], R29 ;  /* 0x0104001d8e00d388 */ /* 0x000fe80000004800 */
[----:B------:R-:W-:Y:S06]  /*b3b0*/  BAR.SYNC.DEFER_BLOCKING 0x0 ;  /* 0x0000000000007b1d */ /* 0x000fec0000010000 */
[----:B------:R0:W1:Y:S04]  /*b3c0*/  LDS R235, [R104+0x10000] ;  /* 0x0100000068eb7984 */ /* 0x0000680000000800 */
[----:B------:R-:W4:Y:S04]  /*b3d0*/  LDS R237, [R133.X8+0x10000] ;  /* 0x0100000085ed7984 */ /* 0x000f280000008800 */
[----:B0-----:R-:W0:Y:S04]  /*b3e0*/  S2R R104, SR_TID.X ;  /* 0x0000000000687919 */ /* 0x001e280000002100 */
[----:B------:R-:W4:Y:S04]  /*b3f0*/  LDS R236, [R105+0x10000] ;  /* 0x0100000069ec7984 */ /* 0x000f280000000800 */
[----:B------:R-:W2:Y:S04]  /*b400*/  LDS R234, [R184+0x10000] ;  /* 0x01000000b8ea7984 */ /* 0x000ea80000000800 */
[----:B------:R-:W2:Y:S01]  /*b410*/  LDS R233, [R186+0x10000] ;  /* 0x01000000bae97984 */ /* 0x000ea20000000800 */
[----:B0-----:R-:W-:-:S04]  /*b420*/  LOP3.LUT R104, R104, 0x1c, RZ, 0xc0, !PT ;  /* 0x0000001c68687812 */ /* 0x001fc800078ec0ff */
[----:B------:R-:W-:-:S04]  /*b430*/  LEA.HI R104, R104, 0x28, RZ, 0x1e ;  /* 0x0000002868687811 */ /* 0x000fc800078ff0ff */
[----:B------:R-:W-:Y:S02]  /*b440*/  SHF.L.U32 R104, R104, 0x5, RZ ;  /* 0x0000000568687819 */ /* 0x000fe400000006ff */
[----:B-1---5:R-:W-:Y:S02]  /*b450*/  FMNMX R235, R235, R34, !PT ;  /* 0x00000022ebeb7209 */ /* 0x022fe40007800000 */
[----:B----4-:R-:W-:Y:S01]  /*b460*/  FMNMX R237, R237, R32, !PT ;  /* 0x00000020eded7209 */ /* 0x010fe20007800000 */
[----:B------:R0:W1:Y:S01]  /*b470*/  LDS R232, [R104+0x10000] ;  /* 0x0100000068e87984 */ /* 0x0000620000000800 */
[----:B------:R-:W-:-:S03]  /*b480*/  FMNMX R236, R236, R33, !PT ;  /* 0x00000021ecec7209 */ /* 0x000fc60007800000 */
[----:B0-----:R-:W0:Y:S01]  /*b490*/  S2R R104, SR_TID.X ;  /* 0x0000000000687919 */ /* 0x001e220000002100 */
[--C-:B------:R-:W-:Y:S02]  /*b4a0*/  FADD R31, R38, -R237.reuse ;  /* 0x800000ed261f7221 */ /* 0x100fe40000000000 */
[----:B------:R-:W-:Y:S02]  /*b4b0*/  FADD R30, R39, -R237 ;  /* 0x800000ed271e7221 */ /* 0x000fe40000000000 */
[--C-:B------:R-:W-:Y:S02]  /*b4c0*/  FADD R27, R27, -R236.reuse ;  /* 0x800000ec1b1b7221 */ /* 0x100fe40000000000 */
[----:B------:R-:W-:Y:S02]  /*b4d0*/  FADD R26, R26, -R236 ;  /* 0x800000ec1a1a7221 */ /* 0x000fe40000000000 */
[--C-:B------:R-:W-:Y:S02]  /*b4e0*/  FADD R25, R25, -R235.reuse ;  /* 0x800000eb19197221 */ /* 0x100fe40000000000 */
[----:B------:R-:W-:-:S02]  /*b4f0*/  FADD R24, R24, -R235 ;  /* 0x800000eb18187221 */ /* 0x000fc40000000000 */
[----:B------:R-:W-:Y:S02]  /*b500*/  FMUL R31, R31, 1.4426950216293334961 ;  /* 0x3fb8aa3b1f1f7820 */ /* 0x000fe40000400000 */
[----:B------:R-:W-:Y:S01]  /*b510*/  FMUL R30, R30, 1.4426950216293334961 ;  /* 0x3fb8aa3b1e1e7820 */ /* 0x000fe20000400000 */
[----:B0-----:R-:W-:Y:S01]  /*b520*/  LOP3.LUT R104, R104, 0x1c, RZ, 0xc0, !PT ;  /* 0x0000001c68687812 */ /* 0x001fe200078ec0ff */
[----:B------:R-:W-:Y:S02]  /*b530*/  FMUL R27, R27, 1.4426950216293334961 ;  /* 0x3fb8aa3b1b1b7820 */ /* 0x000fe40000400000 */
[----:B------:R-:W-:Y:S01]  /*b540*/  MUFU.EX2 R31, R31 ;  /* 0x0000001f001f7308 */ /* 0x000fe20000000800 */
[----:B------:R-:W-:-:S05]  /*b550*/  LEA.HI R104, R104, 0x30, RZ, 0x1e ;  /* 0x0000003068687811 */ /* 0x000fca00078ff0ff */
[----:B------:R-:W-:-:S05]  /*b560*/  IMAD.SHL.U32 R104, R104, 0x20, RZ ;  /* 0x0000002068687824 */ /* 0x000fca00078e00ff */
[----:B------:R0:W4:Y:S04]  /*b570*/  LDS R231, [R104+0x10000] ;  /* 0x0100000068e77984 */ /* 0x0001280000000800 */
[----:B0-----:R-:W0:Y:S01]  /*b580*/  S2R R104, SR_TID.X ;  /* 0x0000000000687919 */ /* 0x001e220000002100 */
[----:B------:R-:W-:Y:S02]  /*b590*/  FMUL R26, R26, 1.4426950216293334961 ;  /* 0x3fb8aa3b1a1a7820 */ /* 0x000fe40000400000 */
[----:B------:R-:W-:Y:S02]  /*b5a0*/  FMUL R25, R25, 1.4426950216293334961 ;  /* 0x3fb8aa3b19197820 */ /* 0x000fe40000400000 */
[----:B------:R-:W-:Y:S01]  /*b5b0*/  FMUL R24, R24, 1.4426950216293334961 ;  /* 0x3fb8aa3b18187820 */ /* 0x000fe20000400000 */
[----:B------:R-:W-:Y:S08]  /*b5c0*/  MUFU.EX2 R29, R27 ;  /* 0x0000001b001d7308 */ /* 0x000ff00000000800 */
[----:B------:R-:W-:Y:S01]  /*b5d0*/  MUFU.EX2 R28, R26 ;  /* 0x0000001a001c7308 */ /* 0x000fe20000000800 */
[----:B0-----:R-:W-:-:S04]  /*b5e0*/  LOP3.LUT R104, R104, 0x1c, RZ, 0xc0, !PT ;  /* 0x0000001c68687812 */ /* 0x001fc800078ec0ff */
[----:B------:R-:W-:-:S03]  /*b5f0*/  LEA.HI R104, R104, 0x38, RZ, 0x1e ;  /* 0x0000003868687811 */ /* 0x000fc600078ff0ff */
[----:B------:R-:W0:Y:S01]  /*b600*/  MUFU.EX2 R30, R30 ;  /* 0x0000001e001e7308 */ /* 0x000e220000000800 */
[----:B------:R-:W-:-:S07]  /*b610*/  SHF.L.U32 R104, R104, 0x5, RZ ;  /* 0x0000000568687819 */ /* 0x000fce00000006ff */
[----:B------:R0:W-:Y:S01]  /*b620*/  MUFU.EX2 R27, R25 ;  /* 0x00000019001b7308 */ /* 0x0001e20000000800 */
[----:B------:R0:W3:Y:S07]  /*b630*/  LDS R230, [R104+0x10000] ;  /* 0x0100000068e67984 */ /* 0x0000ee0000000800 */
[----:B------:R-:W1:Y:S01]  /*b640*/  MUFU.EX2 R26, R24 ;  /* 0x00000018001a7308 */ /* 0x000e620000000800 */
[----:B--2---:R-:W-:Y:S02]  /*b650*/  FMNMX R234, R234, R35, !PT ;  /* 0x00000023eaea7209 */ /* 0x004fe40007800000 */
[----:B------:R-:W-:-:S03]  /*b660*/  FMNMX R233, R233, R164, !PT ;  /* 0x000000a4e9e97209 */ /* 0x000fc60007800000 */
[----:B0-----:R-:W-:Y:S02]  /*b670*/  FADD R25, R23, -R234 ;  /* 0x800000ea17197221 */ /* 0x001fe40000000000 */
[--C-:B------:R-:W-:Y:S02]  /*b680*/  FADD R23, R22, -R233.reuse ;  /* 0x800000e916177221 */ /* 0x100fe40000000000 */
[----:B------:R-:W-:Y:S02]  /*b690*/  FADD R22, R18, -R233 ;  /* 0x800000e912167221 */ /* 0x000fe40000000000 */
[----:B------:R-:W-:Y:S02]  /*b6a0*/  FADD R104, R31, R30 ;  /* 0x0000001e1f687221 */ /* 0x000fe40000000000 */
[----:B------:R-:W-:Y:S02]  /*b6b0*/  FADD R107, R29, R28 ;  /* 0x0000001c1d6b7221 */ /* 0x000fe40000000000 */
[----:B-1----:R-:W-:Y:S01]  /*b6c0*/  FADD R18, R27, R26 ;  /* 0x0000001a1b127221 */ /* 0x002fe20000000000 */
[----:B------:R-:W0:Y:S04]  /*b6d0*/  SHFL.BFLY PT, R106, R104, 0x2, 0x1f ;  /* 0x0c401f00686a7f89 */ /* 0x000e2800000e0000 */
[----:B------:R-:W1:Y:S04]  /*b6e0*/  SHFL.BFLY PT, R39, R107, 0x2, 0x1f ;  /* 0x0c401f006b277f89 */ /* 0x000e6800000e0000 */
[----:B------:R-:W2:Y:S01]  /*b6f0*/  SHFL.BFLY PT, R38, R18, 0x2, 0x1f ;  /* 0x0c401f0012267f89 */ /* 0x000ea200000e0000 */
[----:B------:R-:W-:-:S02]  /*b700*/  FMNMX R232, R232, R5, !PT ;  /* 0x00000005e8e87209 */ /* 0x000fc40007800000 */
[----:B----4-:R-:W-:Y:S01]  /*b710*/  FMNMX R231, R231, R136, !PT ;  /* 0x00000088e7e77209 */ /* 0x010fe20007800000 */
[----:B------:R-:W-:Y:S02]  /*b720*/  FADD R24, R21, -R234 ;  /* 0x800000ea15187221 */ /* 0x000fe40000000000 */
[--C-:B------:R-:W-:Y:S02]  /*b730*/  FADD R37, R37, -R232.reuse ;  /* 0x800000e825257221 */ /* 0x100fe40000000000 */
[----:B------:R-:W-:Y:S02]  /*b740*/  FADD R21, R20, -R232 ;  /* 0x800000e814157221 */ /* 0x000fe40000000000 */
[----:B------:R-:W-:Y:S02]  /*b750*/  FMUL R20, R37, 1.4426950216293334961 ;  /* 0x3fb8aa3b25147820 */ /* 0x000fe40000400000 */
[--C-:B------:R-:W-:Y:S02]  /*b760*/  FADD R36, R36, -R231.reuse ;  /* 0x800000e724247221 */ /* 0x100fe40000000000 */
[----:B------:R-:W-:Y:S01]  /*b770*/  FADD R37, R19, -R231 ;  /* 0x800000e713257221 */ /* 0x000fe20000000000 */
[----:B---3--:R-:W-:Y:S01]  /*b780*/  FMNMX R230, R230, R135, !PT ;  /* 0x00000087e6e67209 */ /* 0x008fe20007800000 */
[----:B------:R-:W-:-:S02]  /*b790*/  FMUL R36, R36, 1.4426950216293334961 ;  /* 0x3fb8aa3b24247820 */ /* 0x000fc40000400000 */
[----:B------:R-:W-:Y:S02]  /*b7a0*/  FMUL R37, R37, 1.4426950216293334961 ;  /* 0x3fb8aa3b25257820 */ /* 0x000fe40000400000 */
[----:B0-----:R-:W-:Y:S02]  /*b7b0*/  FADD R106, R104, R106 ;  /* 0x0000006a686a7221 */ /* 0x001fe40000000000 */
[----:B-1----:R-:W-:Y:S02]  /*b7c0*/  FADD R107, R107, R39 ;  /* 0x000000276b6b7221 */ /* 0x002fe40000000000 */
[----:B--2---:R-:W-:Y:S01]  /*b7d0*/  FADD R38, R18, R38 ;  /* 0x0000002612267221 */ /* 0x004fe20000000000 */
[----:B------:R0:W-:Y:S01]  /*b7e0*/  MUFU.EX2 R19, R36 ;  /* 0x0000002400137308 */ /* 0x0001e20000000800 */
[--C-:B------:R-:W-:Y:S01]  /*b7f0*/  FADD R17, R17, -R230.reuse ;  /* 0x800000e611117221 */ /* 0x100fe20000000000 */
[----:B------:R-:W1:Y:S01]  /*b800*/  SHFL.BFLY PT, R39, R106, 0x1, 0x1f ;  /* 0x0c201f006a277f89 */ /* 0x000e6200000e0000 */
[----:B------:R-:W-:-:S05]  /*b810*/  FADD R16, R16, -R230 ;  /* 0x800000e610107221 */ /* 0x000fca0000000000 */
[----:B------:R2:W-:Y:S01]  /*b820*/  MUFU.EX2 R18, R37 ;  /* 0x0000002500127308 */ /* 0x0005e20000000800 */
[----:B0-----:R-:W-:Y:S01]  /*b830*/  SHFL.BFLY PT, R36, R38, 0x1, 0x1f ;  /* 0x0c201f0026247f89 */ /* 0x001fe200000e0000 */
[----:B------:R-:W-:Y:S02]  /*b840*/  FMUL R25, R25, 1.4426950216293334961 ;  /* 0x3fb8aa3b19197820 */ /* 0x000fe40000400000 */
[----:B------:R-:W-:Y:S02]  /*b850*/  FMUL R24, R24, 1.4426950216293334961 ;  /* 0x3fb8aa3b18187820 */ /* 0x000fe40000400000 */
[----:B------:R-:W-:Y:S01]  /*b860*/  FMUL R23, R23, 1.4426950216293334961 ;  /* 0x3fb8aa3b17177820 */ /* 0x000fe20000400000 */
[----:B--2---:R-:W0:Y:S01]  /*b870*/  SHFL.BFLY PT, R37, R107, 0x1, 0x1f ;  /* 0x0c201f006b257f89 */ /* 0x004e2200000e0000 */
[----:B------:R-:W-:Y:S02]  /*b880*/  FMUL R22, R22, 1.4426950216293334961 ;  /* 0x3fb8aa3b16167820 */ /* 0x000fe40000400000 */
[----:B------:R-:W-:-:S02]  /*b890*/  FMUL R21, R21, 1.4426950216293334961 ;  /* 0x3fb8aa3b15157820 */ /* 0x000fc40000400000 */
[----:B------:R-:W-:Y:S02]  /*b8a0*/  FMUL R17, R17, 1.4426950216293334961 ;  /* 0x3fb8aa3b11117820 */ /* 0x000fe40000400000 */
[----:B------:R-:W-:Y:S01]  /*b8b0*/  FMUL R16, R16, 1.4426950216293334961 ;  /* 0x3fb8aa3b10107820 */ /* 0x000fe20000400000 */
[----:B------:R-:W-:Y:S08]  /*b8c0*/  MUFU.EX2 R25, R25 ;  /* 0x0000001900197308 */ /* 0x000ff00000000800 */
[----:B------:R-:W2:Y:S08]  /*b8d0*/  MUFU.EX2 R24, R24 ;  /* 0x0000001800187308 */ /* 0x000eb00000000800 */
[----:B------:R-:W-:Y:S08]  /*b8e0*/  MUFU.EX2 R23, R23 ;  /* 0x0000001700177308 */ /* 0x000ff00000000800 */
[----:B------:R-:W3:Y:S08]  /*b8f0*/  MUFU.EX2 R22, R22 ;  /* 0x0000001600167308 */ /* 0x000ef00000000800 */
[----:B------:R-:W-:Y:S08]  /*b900*/  MUFU.EX2 R21, R21 ;  /* 0x0000001500157308 */ /* 0x000ff00000000800 */
[----:B------:R-:W4:Y:S08]  /*b910*/  MUFU.EX2 R20, R20 ;  /* 0x0000001400147308 */ /* 0x000f300000000800 */
[----:B------:R-:W-:Y:S08]  /*b920*/  MUFU.EX2 R17, R17 ;  /* 0x0000001100117308 */ /* 0x000ff00000000800 */
[----:B------:R-:W4:Y:S01]  /*b930*/  MUFU.EX2 R16, R16 ;  /* 0x0000001000107308 */ /* 0x000f220000000800 */
[----:B-1----:R-:W-:-:S02]  /*b940*/  FADD R106, R106, R39 ;  /* 0x000000276a6a7221 */ /* 0x002fc40000000000 */
[----:B0-----:R-:W-:Y:S02]  /*b950*/  FADD R107, R107, R37 ;  /* 0x000000256b6b7221 */ /* 0x001fe40000000000 */
[----:B------:R-:W-:Y:S02]  /*b960*/  FADD R36, R38, R36 ;  /* 0x0000002426247221 */ /* 0x000fe40000000000 */
[----:B--2---:R-:W-:Y:S02]  /*b970*/  FADD R37, R25, R24 ;  /* 0x0000001819257221 */ /* 0x004fe40000000000 */
[----:B---3--:R-:W-:Y:S02]  /*b980*/  FADD R38, R23, R22 ;  /* 0x0000001617267221 */ /* 0x008fe40000000000 */
[----:B----4-:R-:W-:Y:S02]  /*b990*/  FADD R39, R21, R20 ;  /* 0x0000001415277221 */ /* 0x010fe40000000000 */
[----:B------:R-:W-:-:S02]  /*b9a0*/  FADD R104, R19, R18 ;  /* 0x0000001213687221 */ /* 0x000fc40000000000 */
[----:B------:R-:W-:Y:S01]  /*b9b0*/  FADD R105, R17, R16 ;  /* 0x0000001011697221 */ /* 0x000fe20000000000 */
[----:B------:R-:W0:Y:S04]  /*b9c0*/  SHFL.BFLY PT, R132, R37, 0x2, 0x1f ;  /* 0x0c401f0025847f89 */ /* 0x000e2800000e0000 */
[----:B------:R-:W1:Y:S04]  /*b9d0*/  SHFL.BFLY PT, R127, R38, 0x2, 0x1f ;  /* 0x0c401f00267f7f89 */ /* 0x000e6800000e0000 */
[----:B------:R-:W2:Y:S04]  /*b9e0*/  SHFL.BFLY PT, R126, R39, 0x2, 0x1f ;  /* 0x0c401f00277e7f89 */ /* 0x000ea800000e0000 */
[----:B------:R-:W3:Y:S04]  /*b9f0*/  SHFL.BFLY PT, R125, R104, 0x2, 0x1f ;  /* 0x0c401f00687d7f89 */ /* 0x000ee800000e0000 */
[----:B------:R-:W4:Y:S01]  /*ba00*/  SHFL.BFLY PT, R124, R105, 0x2, 0x1f ;  /* 0x0c401f00697c7f89 */ /* 0x000f2200000e0000 */
[----:B------:R-:W-:Y:S01]  /*ba10*/  BSSY B0, `(.L_x_10) ;  /* 0x000001b000007945 */ /* 0x000fe20003800000 */
[----:B0-----:R-:W-:-:S02]  /*ba20*/  FADD R37, R37, R132 ;  /* 0x0000008425257221 */ /* 0x001fc40000000000 */
[----:B-1----:R-:W-:Y:S02]  /*ba30*/  FADD R38, R38, R127 ;  /* 0x0000007f26267221 */ /* 0x002fe40000000000 */
[----:B--2---:R-:W-:Y:S02]  /*ba40*/  FADD R39, R39, R126 ;  /* 0x0000007e27277221 */ /* 0x004fe40000000000 */
[----:B---3--:R-:W-:Y:S02]  /*ba50*/  FADD R104, R104, R125 ;  /* 0x0000007d68687221 */ /* 0x008fe40000000000 */
[----:B----4-:R-:W-:Y:S01]  /*ba60*/  FADD R105, R105, R124 ;  /* 0x0000007c69697221 */ /* 0x010fe20000000000 */
[----:B------:R0:W1:Y:S04]  /*ba70*/  SHFL.BFLY PT, R125, R38, 0x1, 0x1f ;  /* 0x0c201f00267d7f89 */ /* 0x00006800000e0000 */
[----:B------:R0:W2:Y:S04]  /*ba80*/  SHFL.BFLY PT, R124, R37, 0x1, 0x1f ;  /* 0x0c201f00257c7f89 */ /* 0x0000a800000e0000 */
[----:B------:R0:W3:Y:S04]  /*ba90*/  SHFL.BFLY PT, R126, R39, 0x1, 0x1f ;  /* 0x0c201f00277e7f89 */ /* 0x0000e800000e0000 */
[----:B------:R0:W4:Y:S04]  /*baa0*/  SHFL.BFLY PT, R127, R104, 0x1, 0x1f ;  /* 0x0c201f00687f7f89 */ /* 0x00012800000e0000 */
[----:B------:R0:W0:Y:S04]  /*bab0*/  SHFL.BFLY PT, R132, R105, 0x1, 0x1f ;  /* 0x0c201f0069847f89 */ /* 0x00002800000e0000 */
[----:B------:R-:W-:Y:S06]  /*bac0*/  BAR.SYNC.DEFER_BLOCKING 0x0 ;  /* 0x0000000000007b1d */ /* 0x000fec0000010000 */
[----:B------:R-:W-:Y:S05]  /*bad0*/  @P6 BRA `(.L_x_11) ;  /* 0x000000e000006947 */ /* 0x000fea0003800000 */
[----:B-1----:R-:W1:Y:S02]  /*bae0*/  S2R R137, SR_TID.X ;  /* 0x0000000000897919 */ /* 0x002e640000002100 */
[----:B-1----:R-:W-:-:S02]  /*baf0*/  LOP3.LUT R139, R137, 0x1c, RZ, 0xc0, !PT ;  /* 0x0000001c898b7812 */ /* 0x002fc400078ec0ff */
[----:B------:R-:W-:Y:S02]  /*bb00*/  LOP3.LUT R137, R137, 0xff, RZ, 0xc0, !PT ;  /* 0x000000ff89897812 */ /* 0x000fe400078ec0ff */
[C---:B------:R-:W-:Y:S02]  /*bb10*/  LEA.HI R138, R139.reuse, 0x8, RZ, 0x1e ;  /* 0x000000088b8a7811 */ /* 0x040fe400078ff0ff */
[--C-:B------:R-:W-:Y:S02]  /*bb20*/  SHF.R.U32.HI R140, RZ, 0x3, R137.reuse ;  /* 0x00000003ff8c7819 */ /* 0x100fe40000011689 */
[----:B------:R-:W-:Y:S01]  /*bb30*/  SHF.R.U32.HI R137, RZ, 0x3, R137 ;  /* 0x00000003ff897819 */ /* 0x000fe20000011689 */
[----:B------:R-:W-:Y:S01]  /*bb40*/  IMAD.SHL.U32 R138, R138, 0x20, RZ ;  /* 0x000000208a8a7824 */ /* 0x000fe200078e00ff */
[----:B------:R-:W-:Y:S02]  /*bb50*/  LOP3.LUT R140, R140, 0x1c, RZ, 0xc0, !PT ;  /* 0x0000001c8c8c7812 */ /* 0x000fe400078ec0ff */
[----:B------:R-:W-:-:S02]  /*bb60*/  SHF.L.U32 R139, R139, 0x3, RZ ;  /* 0x000000038b8b7819 */ /* 0x000fc400000006ff */
[----:B------:R-:W-:-:S03]  /*bb70*/  LOP3.LUT R137, R137, 0x1c, RZ, 0xc0, !PT ;  /* 0x0000001c89897812 */ /* 0x000fc600078ec0ff */
[----:B------:R-:W-:Y:S01]  /*bb80*/  IMAD.IADD R139, R139, 0x1, R140 ;  /* 0x000000018b8b7824 */ /* 0x000fe200078e028c */
[----:B------:R-:W-:-:S04]  /*bb90*/  IADD3 R137, R137, R138, RZ ;  /* 0x0000008a89897210 */ /* 0x000fc80007ffe0ff */
[----:B------:R1:W-:Y:S04]  /*bba0*/  STS [R139+0x10000], R106 ;  /* 0x0100006a8b007388 */ /* 0x0003e80000000800 */
[----:B------:R1:W-:Y:S02]  /*bbb0*/  STS [R137+0x10000], R107 ;  /* 0x0100006b89007388 */ /* 0x0003e40000000800 */
.L_x_11:
[----:B-1----:R-:W-:Y:S05]  /*bbc0*/  BSYNC B0 ;  /* 0x0000000000007941 */ /* 0x002fea0003800000 */
.L_x_10:
[----:B------:R-:W-:Y:S01]  /*bbd0*/  FADD R106, -R237, R32 ;  /* 0x00000020ed6a7221 */ /* 0x000fe20000000100 */
[----:B------:R-:W-:Y:S01]  /*bbe0*/  BSSY B0, `(.L_x_12) ;  /* 0x0000059000007945 */ /* 0x000fe20003800000 */
[----:B------:R-:W-:Y:S01]  /*bbf0*/  FADD R32, -R236, R33 ;  /* 0x00000021ec207221 */ /* 0x000fe20000000100 */
[----:B------:R-:W-:Y:S01]  /*bc00*/  BSSY B1, `(.L_x_13) ;  /* 0x000004f000017945 */ /* 0x000fe20003800000 */
[----:B------:R-:W-:Y:S02]  /*bc10*/  FADD R33, -R235, R34 ;  /* 0x00000022eb217221 */ /* 0x000fe40000000100 */
[----:B------:R-:W-:-:S02]  /*bc20*/  FMUL R32, R32, 1.4426950216293334961 ;  /* 0x3fb8aa3b20207820 */ /* 0x000fc40000400000 */
[----:B------:R-:W-:Y:S02]  /*bc30*/  FMUL R33, R33, 1.4426950216293334961 ;  /* 0x3fb8aa3b21217820 */ /* 0x000fe40000400000 */
[----:B------:R1:W4:Y:S01]  /*bc40*/  MUFU.EX2 R107, R32 ;  /* 0x00000020006b7308 */ /* 0x0003220000000800 */
[----:B------:R-:W-:Y:S02]  /*bc50*/  FMUL R106, R106, 1.4426950216293334961 ;  /* 0x3fb8aa3b6a6a7820 */ /* 0x000fe40000400000 */
[----:B--2---:R-:W-:Y:S02]  /*bc60*/  FADD R124, R37, R124 ;  /* 0x0000007c257c7221 */ /* 0x004fe40000000000 */
[----:B------:R-:W-:Y:S02]  /*bc70*/  FADD R125, R38, R125 ;  /* 0x0000007d267d7221 */ /* 0x000fe40000000000 */
[----:B---3--:R-:W-:Y:S01]  /*bc80*/  FADD R126, R39, R126 ;  /* 0x0000007e277e7221 */ /* 0x008fe20000000000 */
[----:B------:R2:W3:Y:S01]  /*bc90*/  MUFU.EX2 R185, R33 ;  /* 0x0000002100b97308 */ /* 0x0004e20000000800 */
[----:B-1----:R-:W-:-:S02]  /*bca0*/  FADD R32, -R234, R35 ;  /* 0x00000023ea207221 */ /* 0x002fc40000000100 */
[----:B----4-:R-:W-:Y:S02]  /*bcb0*/  FADD R127, R104, R127 ;  /* 0x0000007f687f7221 */ /* 0x010fe40000000000 */
[----:B------:R-:W-:Y:S02]  /*bcc0*/  FMUL R32, R32, 1.4426950216293334961 ;  /* 0x3fb8aa3b20207820 */ /* 0x000fe40000400000 */
[----:B0-----:R-:W-:Y:S01]  /*bcd0*/  FADD R132, R105, R132 ;  /* 0x0000008469847221 */ /* 0x001fe20000000000 */
[----:B------:R-:W0:Y:S01]  /*bce0*/  MUFU.EX2 R106, R106 ;  /* 0x0000006a006a7308 */ /* 0x000e220000000800 */
[----:B--2---:R-:W-:-:S04]  /*bcf0*/  FADD R33, -R233, R164 ;  /* 0x000000a4e9217221 */ /* 0x004fc80000000100 */
[----:B------:R-:W-:-:S03]  /*bd00*/  FMUL R33, R33, 1.4426950216293334961 ;  /* 0x3fb8aa3b21217820 */ /* 0x000fc60000400000 */
[----:B------:R1:W2:Y:S02]  /*bd10*/  MUFU.EX2 R187, R32 ;  /* 0x0000002000bb7308 */ /* 0x0002a40000000800 */
[----:B-1----:R-:W-:-:S06]  /*bd20*/  FADD R32, -R232, R5 ;  /* 0x00000005e8207221 */ /* 0x002fcc0000000100 */
[----:B------:R1:W4:Y:S01]  /*bd30*/  MUFU.EX2 R5, R33 ;  /* 0x0000002100057308 */ /* 0x0003220000000800 */
[----:B------:R-:W-:-:S07]  /*bd40*/  FMUL R32, R32, 1.4426950216293334961 ;  /* 0x3fb8aa3b20207820 */ /* 0x000fce0000400000 */
[----:B------:R5:W0:Y:S01]  /*bd50*/  MUFU.EX2 R224, R32 ;  /* 0x0000002000e07308 */ /* 0x000a220000000800 */
[----:B-1----:R-:W-:-:S04]  /*bd60*/  FADD R33, -R231, R136 ;  /* 0x00000088e7217221 */ /* 0x002fc80000000100 */
[----:B------:R-:W-:Y:S02]  /*bd70*/  FMUL R33, R33, 1.4426950216293334961 ;  /* 0x3fb8aa3b21217820 */ /* 0x000fe40000400000 */
[----:B-----5:R-:W-:Y:S02]  /*bd80*/  FADD R32, -R230, R135 ;  /* 0x00000087e6207221 */ /* 0x020fe40000000100 */
[----:B------:R1:W0:Y:S02]  /*bd90*/  MUFU.EX2 R223, R33 ;  /* 0x0000002100df7308 */ /* 0x0002240000000800 */
[----:B------:R-:W-:-:S06]  /*bda0*/  FMUL R32, R32, 1.4426950216293334961 ;  /* 0x3fb8aa3b20207820 */ /* 0x000fcc0000400000 */
[----:B------:R1:W0:Y:S01]  /*bdb0*/  MUFU.EX2 R222, R32 ;  /* 0x0000002000de7308 */ /* 0x0002220000000800 */
[----:B------:R-:W-:Y:S05]  /*bdc0*/  @P6 BRA `(.L_x_14) ;  /* 0x0000013000006947 */ /* 0x000fea0003800000 */
[----:B--234-:R-:W2:Y:S02]  /*bdd0*/  S2R R135, SR_TID.X ;  /* 0x0000000000877919 */ /* 0x01cea40000002100 */
[C---:B--2---:R-:W-:Y:S02]  /*bde0*/  LOP3.LUT R136, R135.reuse, 0x1c, RZ, 0xc0, !PT ;  /* 0x0000001c87887812 */ /* 0x044fe400078ec0ff */
[----:B------:R-:W-:Y:S02]  /*bdf0*/  LOP3.LUT R135, R135, 0xff, RZ, 0xc0, !PT ;  /* 0x000000ff87877812 */ /* 0x000fe400078ec0ff */
[----:B------:R-:W-:Y:S02]  /*be00*/  LEA.HI R136, R136, 0x10, RZ, 0x1e ;  /* 0x0000001088887811 */ /* 0x000fe400078ff0ff */
[----:B------:R-:W-:-:S03]  /*be10*/  SHF.R.U32.HI R135, RZ, 0x3, R135 ;  /* 0x00000003ff877819 */ /* 0x000fc60000011687 */
[----:B------:R-:W-:Y:S01]  /*be20*/  IMAD.SHL.U32 R136, R136, 0x20, RZ ;  /* 0x0000002088887824 */ /* 0x000fe200078e00ff */
[----:B------:R-:W-:-:S04]  /*be30*/  LOP3.LUT R135, R135, 0x1c, RZ, 0xc0, !PT ;  /* 0x0000001c87877812 */ /* 0x000fc800078ec0ff */
[----:B------:R-:W-:-:S05]  /*be40*/  IADD3 R135, R135, R136, RZ ;  /* 0x0000008887877210 */ /* 0x000fca0007ffe0ff */
[----:B------:R2:W-:Y:S01]  /*be50*/  STS [R135+0x10000], R36 ;  /* 0x0100002487007388 */ /* 0x0005e20000000800 */
[----:B------:R-:W-:Y:S05]  /*be60*/  @P6 BRA `(.L_x_15) ;  /* 0x0000013000006947 */ /* 0x000fea0003800000 */
[----:B--2---:R-:W2:Y:S02]  /*be70*/  S2R R135, SR_TID.X ;  /* 0x0000000000877919 */ /* 0x004ea40000002100 */
[C---:B--2---:R-:W-:Y:S02]  /*be80*/  LOP3.LUT R136, R135.reuse, 0x1c, RZ, 0xc0, !PT ;  /* 0x0000001c87887812 */ /* 0x044fe400078ec0ff */
[----:B------:R-:W-:Y:S02]  /*be90*/  LOP3.LUT R135, R135, 0xff, RZ, 0xc0, !PT ;  /* 0x000000ff87877812 */ /* 0x000fe400078ec0ff */
[----:B------:R-:W-:Y:S02]  /*bea0*/  LEA.HI R136, R136, 0x18, RZ, 0x1e ;  /* 0x0000001888887811 */ /* 0x000fe400078ff0ff */
[----:B------:R-:W-:-:S03]  /*beb0*/  SHF.R.U32.HI R135, RZ, 0x3, R135 ;  /* 0x00000003ff877819 */ /* 0x000fc60000011687 */
[----:B------:R-:W-:Y:S01]  /*bec0*/  IMAD.SHL.U32 R136, R136, 0x20, RZ ;  /* 0x0000002088887824 */ /* 0x000fe200078e00ff */
[----:B------:R-:W-:-:S04]  /*bed0*/  LOP3.LUT R135, R135, 0x1c, RZ, 0xc0, !PT ;  /* 0x0000001c87877812 */ /* 0x000fc800078ec0ff */
[----:B------:R-:W-:-:S05]  /*bee0*/  IADD3 R135, R135, R136, RZ ;  /* 0x0000008887877210 */ /* 0x000fca0007ffe0ff */
[----:B------:R2:W-:Y:S02]  /*bef0*/  STS [R135+0x10000], R124 ;  /* 0x0100007c87007388 */ /* 0x0005e40000000800 */
.L_x_14:
[----:B--234-:R-:W-:Y:S05]  /*bf00*/  @P6 BRA `(.L_x_16) ;  /* 0x0000013000006947 */ /* 0x01cfea0003800000 */
[----:B-1----:R-:W1:Y:S02]  /*bf10*/  S2R R32, SR_TID.X ;  /* 0x0000000000207919 */ /* 0x002e640000002100 */
[C---:B-1----:R-:W-:Y:S02]  /*bf20*/  LOP3.LUT R33, R32.reuse, 0x1c, RZ, 0xc0, !PT ;  /* 0x0000001c20217812 */ /* 0x042fe400078ec0ff */
[----:B------:R-:W-:Y:S02]  /*bf30*/  LOP3.LUT R32, R32, 0xff, RZ, 0xc0, !PT ;  /* 0x000000ff20207812 */ /* 0x000fe400078ec0ff */
[----:B------:R-:W-:Y:S02]  /*bf40*/  LEA.HI R33, R33, 0x20, RZ, 0x1e ;  /* 0x0000002021217811 */ /* 0x000fe400078ff0ff */
[----:B------:R-:W-:-:S03]  /*bf50*/  SHF.R.U32.HI R32, RZ, 0x3, R32 ;  /* 0x00000003ff207819 */ /* 0x000fc60000011620 */
[----:B------:R-:W-:Y:S01]  /*bf60*/  IMAD.SHL.U32 R33, R33, 0x20, RZ ;  /* 0x0000002021217824 */ /* 0x000fe200078e00ff */
[----:B------:R-:W-:-:S04]  /*bf70*/  LOP3.LUT R32, R32, 0x1c, RZ, 0xc0, !PT ;  /* 0x0000001c20207812 */ /* 0x000fc800078ec0ff */
[----:B------:R-:W-:-:S05]  /*bf80*/  IADD3 R32, R32, R33, RZ ;  /* 0x0000002120207210 */ /* 0x000fca0007ffe0ff */
[----:B------:R1:W-:Y:S02]  /*bf90*/  STS [R32+0x10000], R125 ;  /* 0x0100007d20007388 */ /* 0x0003e40000000800 */
.L_x_15:
[----:B------:R-:W-:Y:S05]  /*bfa0*/  @P6 BRA `(.L_x_17) ;  /* 0x0000014000006947 */ /* 0x000fea0003800000 */
        /* <DEDUP_REMOVED lines=9> */
.L_x_16:
[----:B------:R-:W-:Y:S01]  /*c040*/  @P6 BREAK B1 ;  /* 0x0000000000016942 */ /* 0x000fe20003800000 */
        /* <DEDUP_REMOVED lines=10> */
.L_x_17:
[----:B------:R-:W-:Y:S05]  /*c0f0*/  BSYNC B1 ;  /* 0x0000000000017941 */ /* 0x000fea0003800000 */
.L_x_13:
[----:B-1----:R-:W-:Y:S02]  /*c100*/  LOP3.LUT R32, R134, 0xff, RZ, 0xc0, !PT ;  /* 0x000000ff86207812 */ /* 0x002fe400078ec0ff */
[----:B------:R-:W-:Y:S02]  /*c110*/  LEA.HI R33, R133, 0x38, RZ, 0x1e ;  /* 0x0000003885217811 */ /* 0x000fe400078ff0ff */
[----:B------:R-:W-:-:S03]  /*c120*/  SHF.R.U32.HI R32, RZ, 0x3, R32 ;  /* 0x00000003ff207819 */ /* 0x000fc60000011620 */
[----:B------:R-:W-:Y:S01]  /*c130*/  IMAD.SHL.U32 R33, R33, 0x20, RZ ;  /* 0x0000002021217824 */ /* 0x000fe200078e00ff */
[----:B------:R-:W-:-:S04]  /*c140*/  LOP3.LUT R32, R32, 0x1c, RZ, 0xc0, !PT ;  /* 0x0000001c20207812 */ /* 0x000fc800078ec0ff */
[----:B------:R-:W-:-:S05]  /*c150*/  IADD3 R32, R32, R33, RZ ;  /* 0x0000002120207210 */ /* 0x000fca0007ffe0ff */
[----:B------:R1:W-:Y:S02]  /*c160*/  @!P6 STS [R32+0x10000], R132 ;  /* 0x010000842000e388 */ /* 0x0003e40000000800 */
.L_x_18:
[----:B------:R-:W-:Y:S05]  /*c170*/  BSYNC B0 ;  /* 0x0000000000007941 */ /* 0x000fea0003800000 */
.L_x_12:
[----:B------:R-:W-:Y:S01]  /*c180*/  WARPSYNC 0xffffffff ;  /* 0xffffffff00007948 */ /* 0x000fe20003800000 */
[----:B------:R-:W3:Y:S04]  /*c190*/  LDL.64 R104, [R1+0x420] ;  /* 0x0004200001687983 */ /* 0x000ee80000100a00 */
[----:B------:R-:W4:Y:S04]  /*c1a0*/  LDL.64 R38, [R1+0x418] ;  /* 0x0004180001267983 */ /* 0x000f280000100a00 */
[----:B--2---:R-:W4:Y:S04]  /*c1b0*/  LDL.64 R36, [R1+0x410] ;  /* 0x0004100001247983 */ /* 0x004f280000100a00 */
[----:B------:R-:W4:Y:S04]  /*c1c0*/  LDL.64 R140, [R1+0x408] ;  /* 0x00040800018c7983 */ /* 0x000f280000100a00 */
[----:B------:R-:W4:Y:S04]  /*c1d0*/  LDL.64 R138, [R1+0x400] ;  /* 0x00040000018a7983 */ /* 0x000f280000100a00 */
[----:B------:R-:W4:Y:S04]  /*c1e0*/  LDL.64 R136, [R1+0x3f8] ;  /* 0x0003f80001887983 */ /* 0x000f280000100a00 */
[----:B------:R-:W4:Y:S04]  /*c1f0*/  LDL.64 R134, [R1+0x3f0] ;  /* 0x0003f00001867983 */ /* 0x000f280000100a00 */
[----:B-1----:R-:W4:Y:S04]  /*c200*/  LDL.64 R132, [R1+0x3e8] ;  /* 0x0003e80001847983 */ /* 0x002f280000100a00 */
[----:B------:R-:W4:Y:S04]  /*c210*/  LDL.64 R126, [R1+0x3e0] ;  /* 0x0003e000017e7983 */ /* 0x000f280000100a00 */
[----:B------:R-:W4:Y:S04]  /*c220*/  LDL.64 R124, [R1+0x3d8] ;  /* 0x0003d800017c7983 */ /* 0x000f280000100a00 */
[----:B------:R-:W-:Y:S04]  /*c230*/  STL [R1+0x93c], R199 ;  /* 0x00093cc701007387 */ /* 0x000fe80000100800 */
[----:B------:R-:W-:Y:S04]  /*c240*/  STL [R1+0x938], R40 ;  /* 0x0009382801007387 */ /* 0x000fe80000100800 */
[----:B------:R-:W-:Y:S04]  /*c250*/  STL [R1+0x934], R41 ;  /* 0x0009342901007387 */ /* 0x000fe80000100800 */
[----:B------:R-:W-:Y:S04]  /*c260*/  STL [R1+0x930], R42 ;  /* 0x0009302a01007387 */ /* 0x000fe80000100800 */
[----:B------:R-:W-:Y:S04]  /*c270*/  STL [R1+0x92c], R43 ;  /* 0x00092c2b01007387 */ /* 0x000fe80000100800 */
[----:B------:R-:W-:Y:S04]  /*c280*/  STL [R1+0x928], R44 ;  /* 0x0009282c01007387 */ /* 0x000fe80000100800 */
[----:B0-----:R-:W-:Y:S04]  /*c290*/  STL [R1+0x924], R223 ;  /* 0x000924df01007387 */ /* 0x001fe80000100800 */
[----:B------:R-:W-:Y:S04]  /*c2a0*/  STL [R1+0x920], R45 ;  /* 0x0009202d01007387 */ /* 0x000fe80000100800 */
        /* <DEDUP_REMOVED lines=46> */
[----:B0-----:R-:W2:Y:S04]  /*c590*/  LDL.64 R52, [R1+0x3c0] ;  /* 0x0003c00001347983 */ /* 0x001ea80000100a00 */
[----:B-1----:R-:W2:Y:S04]  /*c5a0*/  LDL.64 R60, [R1+0x3c8] ;  /* 0x0003c800013c7983 */ /* 0x002ea80000100a00 */
[----:B------:R-:W-:Y:S06]  /*c5b0*/  BAR.SYNC.DEFER_BLOCKING 0x0 ;  /* 0x0000000000007b1d */ /* 0x000fec0000010000 */
[----:B------:R-:W2:Y:S04]  /*c5c0*/  LDL.64 R48, [R1+0x3b8] ;  /* 0x0003b80001307983 */ /* 0x000ea80000100a00 */
[----:B------:R-:W2:Y:S04]  /*c5d0*/  LDL.64 R68, [R1+0x3d0] ;  /* 0x0003d00001447983 */ /* 0x000ea80000100a00 */
[----:B------:R-:W2:Y:S04]  /*c5e0*/  LDL.64 R44, [R1+0x3b0] ;  /* 0x0003b000012c7983 */ /* 0x000ea80000100a00 */
[----:B------:R-:W2:Y:S04]  /*c5f0*/  LDL.64 R56, [R1+0x3a0] ;  /* 0x0003a00001387983 */ /* 0x000ea80000100a00 */
[----:B------:R-:W2:Y:S04]  /*c600*/  LDL.64 R6, [R1+0x390] ;  /* 0x0003900001067983 */ /* 0x000ea80000100a00 */
[----:B------:R-:W0:Y:S04]  /*c610*/  LDS R34, [R142.X4+0x10000] ;  /* 0x010000008e227984 */ /* 0x000e280000004800 */
[----:B------:R-:W1:Y:S04]  /*c620*/  LDS R32, [R142.X4+0x10400] ;  /* 0x010400008e207984 */ /* 0x000e680000004800 */
[----:B------:R-:W2:Y:S01]  /*c630*/  LDL.64 R50, [R1+0x398] ;  /* 0x0003980001327983 */ /* 0x000ea20000100a00 */
[----:B---3--:R-:W-:-:S03]  /*c640*/  IMAD.WIDE R104, R3, 0x2, R104 ;  /* 0x0000000203687825 */ /* 0x008fc600078e0268 */
[----:B------:R-:W3:Y:S01]  /*c650*/  LDL.64 R46, [R1+0x388] ;  /* 0x00038800012e7983 */ /* 0x000ee20000100a00 */
[----:B----4-:R-:W-:-:S03]  /*c660*/  IMAD.WIDE R38, R3, 0x2, R38 ;  /* 0x0000000203267825 */ /* 0x010fc600078e0226 */
[----:B------:R-:W4:Y:S01]  /*c670*/  LDL.64 R58, [R1+0x378] ;  /* 0x00037800013a7983 */ /* 0x000f220000100a00 */
[----:B------:R-:W-:-:S03]  /*c680*/  IMAD.WIDE R36, R3, 0x2, R36 ;  /* 0x0000000203247825 */ /* 0x000fc600078e0224 */
[----:B------:R-:W3:Y:S04]  /*c690*/  LDL.64 R70, [R1+0x3a8] ;  /* 0x0003a80001467983 */ /* 0x000ee80000100a00 */
[----:B------:R-:W4:Y:S04]  /*c6a0*/  LDL.64 R54, [R1+0x370] ;  /* 0x0003700001367983 */ /* 0x000f280000100a00 */
[----:B------:R-:W4:Y:S04]  /*c6b0*/  LDL.64 R74, [R1+0x380] ;  /* 0x00038000014a7983 */ /* 0x000f280000100a00 */
[----:B------:R-:W4:Y:S04]  /*c6c0*/  LDL.64 R156, [R1+0x288] ;  /* 0x00028800019c7983 */ /* 0x000f280000100a00 */
[----:B------:R-:W4:Y:S04]  /*c6d0*/  LDL.64 R150, [R1+0x280] ;  /* 0x0002800001967983 */ /* 0x000f280000100a00 */
[----:B0-----:R-:W0:Y:S04]  /*c6e0*/  SHFL.BFLY PT, R35, R34, 0x4, 0x1f ;  /* 0x0c801f0022237f89 */ /* 0x001e2800000e0000 */
[----:B-1----:R-:W1:Y:S04]  /*c6f0*/  SHFL.BFLY PT, R33, R32, 0x4, 0x1f ;  /* 0x0c801f0020217f89 */ /* 0x002e6800000e0000 */
[----:B------:R-:W4:Y:S04]  /*c700*/  LDL.64 R148, [R1+0x268] ;  /* 0x0002680001947983 */ /* 0x000f280000100a00 */
[----:B------:R-:W4:Y:S04]  /*c710*/  LDL.64 R152, [R1+0x238] ;  /* 0x0002380001987983 */ /* 0x000f280000100a00 */
[----:B------:R-:W4:Y:S01]  /*c720*/  LDL.64 R154, [R1+0x240] ;  /* 0x00024000019a7983 */ /* 0x000f220000100a00 */
[----:B0-----:R-:W-:-:S02]  /*c730*/  FADD R35, R34, R35 ;  /* 0x0000002322237221 */ /* 0x001fc40000000000 */
[----:B-1----:R-:W-:-:S03]  /*c740*/  FADD R33, R32, R33 ;  /* 0x0000002120217221 */ /* 0x002fc60000000000 */
[----:B------:R-:W0:Y:S04]  /*c750*/  SHFL.BFLY PT, R34, R35, 0x2, 0x1f ;  /* 0x0c401f0023227f89 */ /* 0x000e2800000e0000 */
[----:B------:R-:W1:Y:S01]  /*c760*/  SHFL.BFLY PT, R32, R33, 0x2, 0x1f ;  /* 0x0c401f0021207f89 */ /* 0x000e6200000e0000 */
[----:B0-----:R-:W-:Y:S02]  /*c770*/  FADD R34, R35, R34 ;  /* 0x0000002223227221 */ /* 0x001fe40000000000 */
[----:B-1----:R-:W-:-:S03]  /*c780*/  FADD R32, R33, R32 ;  /* 0x0000002021207221 */ /* 0x002fc60000000000 */
[----:B------:R-:W0:Y:S04]  /*c790*/  SHFL.BFLY PT, R35, R34, 0x1, 0x1f ;  /* 0x0c201f0022237f89 */ /* 0x000e2800000e0000 */
[----:B------:R-:W1:Y:S01]  /*c7a0*/  SHFL.BFLY PT, R33, R32, 0x1, 0x1f ;  /* 0x0c201f0020217f89 */ /* 0x000e6200000e0000 */
[----:B0-----:R-:W-:Y:S02]  /*c7b0*/  FADD R35, R34, R35 ;  /* 0x0000002322237221 */ /* 0x001fe40000000000 */
[----:B-1----:R-:W-:-:S03]  /*c7c0*/  FADD R33, R32, R33 ;  /* 0x0000002120217221 */ /* 0x002fc60000000000 */
[----:B------:R0:W-:Y:S04]  /*c7d0*/  @!P5 STS [R142.X4+0x10000], R35 ;  /* 0x010000238e00d388 */ /* 0x0001e80000004800 */
[----:B------:R1:W-:Y:S04]  /*c7e0*/  @!P5 STS [R142.X4+0x10400], R33 ;  /* 0x010400218e00d388 */ /* 0x0003e80000004800 */
[----:B------:R-:W-:Y:S01]  /*c7f0*/  BAR.SYNC.DEFER_BLOCKING 0x0 ;  /* 0x0000000000007b1d */ /* 0x000fe20000010000 */
[----:B0-----:R-:W-:-:S04]  /*c800*/  IMAD.WIDE R34, R3, 0x2, R140 ;  /* 0x0000000203227825 */ /* 0x001fc800078e028c */
[C---:B-1----:R-:W-:Y:S01]  /*c810*/  IMAD.WIDE R32, R3.reuse, 0x2, R138 ;  /* 0x0000000203207825 */ /* 0x042fe200078e028a */
[----:B------:R-:W4:Y:S04]  /*c820*/  LDL.64 R140, [R1+0x330] ;  /* 0x00033000018c7983 */ /* 0x000f280000100a00 */
[----:B------:R-:W4:Y:S04]  /*c830*/  LDL.64 R138, [R1+0x300] ;  /* 0x00030000018a7983 */ /* 0x000f280000100a00 */
[----:B------:R-:W4:Y:S04]  /*c840*/  LDL.64 R142, [R1+0x2e0] ;  /* 0x0002e000018e7983 */ /* 0x000f280000100a00 */
[----:B------:R0:W4:Y:S04]  /*c850*/  LDG.E.U16 R40, [R36.64] ;  /* 0x0000000624287981 */ /* 0x000128000c1e1500 */
[----:B------:R1:W4:Y:S04]  /*c860*/  LDG.E.U16 R63, [R38.64] ;  /* 0x00000006263f7981 */ /* 0x000328000c1e1500 */
[----:B------:R1:W4:Y:S01]  /*c870*/  LDG.E.U16 R64, [R34.64] ;  /* 0x0000000622407981 */ /* 0x000322000c1e1500 */
[----:B0-----:R-:W-:-:S03]  /*c880*/  IMAD.WIDE R36, R3, 0x2, R132 ;  /* 0x0000000203247825 */ /* 0x001fc600078e0284 */
[----:B------:R0:W4:Y:S04]  /*c890*/  LDG.E.U16 R199, [R104.64] ;  /* 0x0000000668c77981 */ /* 0x000128000c1e1500 */
[----:B------:R2:W4:Y:S01]  /*c8a0*/  LDG.E.U16 R66, [R36.64] ;  /* 0x0000000624427981 */ /* 0x000522000c1e1500 */
[----:B-1----:R-:W-:-:S03]  /*c8b0*/  IMAD.WIDE R38, R3, 0x2, R134 ;  /* 0x0000000203267825 */ /* 0x002fc600078e0286 */
[----:B------:R1:W4:Y:S01]  /*c8c0*/  LDG.E.U16 R41, [R32.64] ;  /* 0x0000000620297981 */ /* 0x000322000c1e1500 */
[----:B------:R-:W-:-:S03]  /*c8d0*/  IMAD.WIDE R34, R3, 0x2, R126 ;  /* 0x0000000203227825 */ /* 0x000fc600078e027e */
[----:B------:R0:W4:Y:S04]  /*c8e0*/  LDG.E.U16 R42, [R38.64] ;  /* 0x00000006262a7981 */ /* 0x000128000c1e1500 */
[----:B------:R-:W4:Y:S04]  /*c8f0*/  LDL.64 R126, [R1+0x358] ;  /* 0x00035800017e7983 */ /* 0x000f280000100a00 */
[----:B------:R-:W4:Y:S01]  /*c900*/  LDL.64 R132, [R1+0x2f8] ;  /* 0x0002f80001847983 */ /* 0x000f220000100a00 */
[----:B--2---:R-:W-:-:S03]  /*c910*/  IMAD.WIDE R36, R3, 0x2, R52 ;  /* 0x0000000203247825 */ /* 0x004fc600078e0234 */
[----:B------:R2:W4:Y:S04]  /*c920*/  LDG.E.U16 R43, [R34.64] ;  /* 0x00000006222b7981 */ /* 0x000528000c1e1500 */
[----:B------:R-:W4:Y:S01]  /*c930*/  LDL.64 R52, [R1+0x368] ;  /* 0x0003680001347983 */ /* 0x000f220000100a00 */
[----:B0-----:R-:W-:-:S03]  /*c940*/  IMAD.WIDE R38, R3, 0x2, R60 ;  /* 0x0000000203267825 */ /* 0x001fc600078e023c */
[----:B------:R-:W4:Y:S01]  /*c950*/  LDL.64 R60, [R1+0x350] ;  /* 0x00035000013c7983 */ /* 0x000f220000100a00 */
[----:B------:R-:W-:-:S03]  /*c960*/  IMAD.WIDE R104, R3, 0x2, R136 ;  /* 0x0000000203687825 */ /* 0x000fc600078e0288 */
[----:B------:R0:W4:Y:S01]  /*c970*/  LDG.E.U16 R223, [R36.64] ;  /* 0x0000000624df7981 */ /* 0x000122000c1e1500 */
[----:B-1----:R-:W-:-:S03]  /*c980*/  IMAD.WIDE R32, R3, 0x2, R124 ;  /* 0x0000000203207825 */ /* 0x002fc600078e027c */
[----:B------:R1:W4:Y:S01]  /*c990*/  LDG.E.U16 R65, [R104.64] ;  /* 0x0000000668417981 */ /* 0x000322000c1e1500 */
[----:B--2---:R-:W-:-:S03]  /*c9a0*/  IMAD.WIDE R34, R3, 0x2, R48 ;  /* 0x0000000203227825 */ /* 0x004fc600078e0230 */
[----:B------:R-:W2:Y:S04]  /*c9b0*/  LDL.64 R48, [R1+0x360] ;  /* 0x0003600001307983 */ /* 0x000ea80000100a00 */
[----:B------:R0:W2:Y:S01]  /*c9c0*/  LDG.E.U16 R67, [R32.64] ;  /* 0x0000000620437981 */ /* 0x0000a2000c1e1500 */
[----:B-1----:R-:W-:-:S03]  /*c9d0*/  IMAD.WIDE R104, R3, 0x2, R68 ;  /* 0x0000000203687825 */ /* 0x002fc600078e0244 */
[----:B------:R1:W2:Y:S04]  /*c9e0*/  LDG.E.U16 R68, [R38.64] ;  /* 0x0000000626447981 */ /* 0x0002a8000c1e1500 */
[----:B------:R1:W2:Y:S01]  /*c9f0*/  LDG.E.U16 R69, [R34.64] ;  /* 0x0000000622457981 */ /* 0x0002a2000c1e1500 */
[----:B0-----:R-:W-:-:S03]  /*ca00*/  IMAD.WIDE R32, R3, 0x2, R44 ;  /* 0x0000000203207825 */ /* 0x001fc600078e022c */
[----:B------:R3:W2:Y:S01]  /*ca10*/  LDG.E.U16 R44, [R104.64] ;  /* 0x00000006682c7981 */ /* 0x0006a2000c1e1500 */
[----:B-1----:R-:W-:-:S03]  /*ca20*/  IMAD.WIDE R38, R3, 0x2, R56 ;  /* 0x0000000203267825 */ /* 0x002fc600078e0238 */
[----:B------:R-:W2:Y:S01]  /*ca30*/  LDL.64 R56, [R1+0x348] ;  /* 0x0003480001387983 */ /* 0x000ea20000100a00 */
[----:B------:R-:W-:-:S03]  /*ca40*/  IMAD.WIDE R34, R3, 0x2, R6 ;  /* 0x0000000203227825 */ /* 0x000fc600078e0206 */
[----:B------:R-:W2:Y:S01]  /*ca50*/  LDL.64 R6, [R1+0x338] ;  /* 0x0003380001067983 */ /* 0x000ea20000100a00 */
[----:B------:R-:W-:-:S03]  /*ca60*/  IMAD.WIDE R36, R3, 0x2, R50 ;  /* 0x0000000203247825 */ /* 0x000fc600078e0232 */
[----:B------:R0:W2:Y:S04]  /*ca70*/  LDG.E.U16 R45, [R32.64] ;  /* 0x00000006202d7981 */ /* 0x0000a8000c1e1500 */
[----:B------:R-:W2:Y:S01]  /*ca80*/  LDL.64 R50, [R1+0x340] ;  /* 0x0003400001327983 */ /* 0x000ea20000100a00 */
[----:B---3--:R-:W-:-:S03]  /*ca90*/  IMAD.WIDE R104, R3, 0x2, R70 ;  /* 0x0000000203687825 */ /* 0x008fc600078e0246 */
[----:B------:R1:W3:Y:S01]  /*caa0*/  LDG.E.U16 R222, [R34.64] ;  /* 0x0000000622de7981 */ /* 0x0002e2000c1e1500 */
[----:B0-----:R-:W-:-:S03]  /*cab0*/  IMAD.WIDE R32, R3, 0x2, R46 ;  /* 0x0000000203207825 */ /* 0x001fc600078e022e */
[----:B------:R4:W3:Y:S04]  /*cac0*/  LDG.E.U16 R46, [R38.64] ;  /* 0x00000006262e7981 */ /* 0x0008e8000c1e1500 */
[----:B------:R-:W3:Y:S04]  /*cad0*/  LDL.64 R134, [R1+0x328] ;  /* 0x0003280001867983 */ /* 0x000ee80000100a00 */
[----:B------:R-:W3:Y:S01]  /*cae0*/  LDL.64 R124, [R1+0x308] ;  /* 0x00030800017c7983 */ /* 0x000ee20000100a00 */
[----:B----4-:R-:W-:-:S03]  /*caf0*/  IMAD.WIDE R38, R3, 0x2, R58 ;  /* 0x0000000203267825 */ /* 0x010fc600078e023a */
[----:B------:R-:W2:Y:S04]  /*cb00*/  LDL.64 R58, [R1+0x320] ;  /* 0x00032000013a7983 */ /* 0x000ea80000100a00 */
[----:B------:R0:W2:Y:S04]  /*cb10*/  LDG.E.U16 R71, [R36.64] ;  /* 0x0000000624477981 */ /* 0x0000a8000c1e1500 */
[----:B------:R1:W2:Y:S04]  /*cb20*/  LDG.E.U16 R70, [R104.64] ;  /* 0x0000000668467981 */ /* 0x0002a8000c1e1500 */
[----:B------:R1:W2:Y:S01]  /*cb30*/  LDG.E.U16 R73, [R38.64] ;  /* 0x0000000626497981 */ /* 0x0002a2000c1e1500 */
[----:B0-----:R-:W-:-:S03]  /*cb40*/  IMAD.WIDE R36, R3, 0x2, R54 ;  /* 0x0000000203247825 */ /* 0x001fc600078e0236 */
[----:B------:R-:W2:Y:S01]  /*cb50*/  LDL.64 R54, [R1+0x318] ;  /* 0x0003180001367983 */ /* 0x000ea20000100a00 */
[----:B-1----:R-:W-:-:S03]  /*cb60*/  IMAD.WIDE R104, R3, 0x2, R74 ;  /* 0x0000000203687825 */ /* 0x002fc600078e024a */
[----:B------:R2:W2:Y:S04]  /*cb70*/  LDG.E.U16 R72, [R32.64] ;  /* 0x0000000620487981 */ /* 0x0004a8000c1e1500 */
[----:B------:R0:W2:Y:S04]  /*cb80*/  LDG.E.U16 R47, [R104.64] ;  /* 0x00000006682f7981 */ /* 0x0000a8000c1e1500 */
[----:B------:R-:W2:Y:S01]  /*cb90*/  LDL.64 R136, [R1+0x2d8] ;  /* 0x0002d80001887983 */ /* 0x000ea20000100a00 */
[----:B0-----:R-:W-:-:S03]  /*cba0*/  IMAD.WIDE R104, R3, 0x2, R126 ;  /* 0x0000000203687825 */ /* 0x001fc600078e027e */
[----:B------:R-:W4:Y:S04]  /*cbb0*/  LDL.64 R126, [R1+0x2d0] ;  /* 0x0002d000017e7983 */ /* 0x000f280000100a00 */
[----:B------:R0:W4:Y:S01]  /*cbc0*/  LDG.E.U16 R75, [R104.64] ;  /* 0x00000006684b7981 */ /* 0x000122000c1e1500 */
[----:B------:R-:W-:-:S03]  /*cbd0*/  IMAD.WIDE R34, R3, 0x2, R52 ;  /* 0x0000000203227825 */ /* 0x000fc600078e0234 */
[----:B------:R-:W4:Y:S01]  /*cbe0*/  LDL.64 R52, [R1+0x310] ;  /* 0x0003100001347983 */ /* 0x000f220000100a00 */
[----:B------:R-:W-:-:S03]  /*cbf0*/  IMAD.WIDE R38, R3, 0x2, R60 ;  /* 0x0000000203267825 */ /* 0x000fc600078e023c */
[----:B------:R-:W4:Y:S01]  /*cc00*/  LDL.64 R60, [R1+0x2f0] ;  /* 0x0002f000013c7983 */ /* 0x000f220000100a00 */
[----:B0-----:R-:W-:-:S03]  /*cc10*/  IMAD.WIDE R104, R3, 0x2, R140 ;  /* 0x0000000203687825 */ /* 0x001fc600078e028c */
[----:B------:R0:W4:Y:S04]  /*cc20*/  LDG.E.U16 R74, [R34.64] ;  /* 0x00000006224a7981 */ /* 0x000128000c1e1500 */
[----:B------:R-:W4:Y:S01]  /*cc30*/  LDL.64 R140, [R1+0x2b8] ;  /* 0x0002b800018c7983 */ /* 0x000f220000100a00 */
[----:B--2---:R-:W-:-:S03]  /*cc40*/  IMAD.WIDE R32, R3, 0x2, R48 ;  /* 0x0000000203207825 */ /* 0x004fc600078e0230 */
[----:B------:R1:W2:Y:S04]  /*cc50*/  LDG.E.U16 R48, [R36.64] ;  /* 0x0000000624307981 */ /* 0x0002a8000c1e1500 */
[----:B------:R0:W2:Y:S01]  /*cc60*/  LDG.E.U16 R49, [R32.64] ;  /* 0x0000000620317981 */ /* 0x0000a2000c1e1500 */
[----:B-1----:R-:W-:-:S03]  /*cc70*/  IMAD.WIDE R36, R3, 0x2, R56 ;  /* 0x0000000203247825 */ /* 0x002fc600078e0238 */
[----:B------:R-:W2:Y:S01]  /*cc80*/  LDL.64 R56, [R1+0x2e8] ;  /* 0x0002e80001387983 */ /* 0x000ea20000100a00 */
[----:B0-----:R-:W-:-:S03]  /*cc90*/  IMAD.WIDE R32, R3, 0x2, R6 ;  /* 0x0000000203207825 */ /* 0x001fc600078e0206 */
[----:B------:R-:W2:Y:S04]  /*cca0*/  LDL.64 R6, [R1+0x2c8] ;  /* 0x0002c80001067983 */ /* 0x000ea80000100a00 */
[----:B------:R0:W2:Y:S01]  /*ccb0*/  LDG.E.U16 R4, [R36.64] ;  /* 0x0000000624047981 */ /* 0x0000a2000c1e1500 */
[----:B------:R-:W-:-:S03]  /*ccc0*/  IMAD.WIDE R34, R3, 0x2, R50 ;  /* 0x0000000203227825 */ /* 0x000fc600078e0232 */
[----:B------:R3:W2:Y:S04]  /*ccd0*/  LDG.E.U16 R50, [R38.64] ;  /* 0x0000000626327981 */ /* 0x0006a8000c1e1500 */
[----:B------:R4:W2:Y:S04]  /*cce0*/  LDG.E.U16 R237, [R32.64] ;  /* 0x0000000620ed7981 */ /* 0x0008a8000c1e1500 */
[----:B------:R1:W2:Y:S01]  /*ccf0*/  LDG.E.U16 R51, [R34.64] ;  /* 0x0000000622337981 */ /* 0x0002a2000c1e1500 */
[----:B---3--:R-:W-:-:S03]  /*cd00*/  IMAD.WIDE R38, R3, 0x2, R134 ;  /* 0x0000000203267825 */ /* 0x008fc600078e0286 */
[----:B------:R-:W2:Y:S04]  /*cd10*/  LDL.64 R134, [R1+0x2b0] ;  /* 0x0002b00001867983 */ /* 0x000ea80000100a00 */
[----:B------:R1:W2:Y:S01]  /*cd20*/  LDG.E.U16 R236, [R38.64] ;  /* 0x0000000626ec7981 */ /* 0x0002a2000c1e1500 */
[----:B0-----:R-:W-:-:S03]  /*cd30*/  IMAD.WIDE R36, R3, 0x2, R58 ;  /* 0x0000000203247825 */ /* 0x001fc600078e023a */
[----:B------:R-:W2:Y:S01]  /*cd40*/  LDL.64 R58, [R1+0x2c0] ;  /* 0x0002c000013a7983 */ /* 0x000ea20000100a00 */
[----:B-1----:R-:W-:-:S03]  /*cd50*/  IMAD.WIDE R38, R3, 0x2, R138 ;  /* 0x0000000203267825 */ /* 0x002fc600078e028a */
[----:B------:R-:W2:Y:S01]  /*cd60*/  LDL.64 R138, [R1+0x2a0] ;  /* 0x0002a000018a7983 */ /* 0x000ea20000100a00 */
[----:B------:R-:W-:-:S03]  /*cd70*/  IMAD.WIDE R34, R3, 0x2, R54 ;  /* 0x0000000203227825 */ /* 0x000fc600078e0236 */
[----:B------:R0:W2:Y:S04]  /*cd80*/  LDG.E.U16 R55, [R38.64] ;  /* 0x0000000626377981 */ /* 0x0000a8000c1e1500 */
[----:B------:R1:W2:Y:S01]  /*cd90*/  LDG.E.U16 R235, [R34.64] ;  /* 0x0000000622eb7981 */ /* 0x0002a2000c1e1500 */
[----:B----4-:R-:W-:-:S03]  /*cda0*/  IMAD.WIDE R32, R3, 0x2, R52 ;  /* 0x0000000203207825 */ /* 0x010fc600078e0234 */
[----:B------:R4:W3:Y:S04]  /*cdb0*/  LDG.E.U16 R52, [R104.64] ;  /* 0x0000000668347981 */ /* 0x0008e8000c1e1500 */
[----:B------:R0:W3:Y:S01]  /*cdc0*/  LDG.E.U16 R53, [R36.64] ;  /* 0x0000000624357981 */ /* 0x0000e2000c1e1500 */
[----:B-1----:R-:W-:-:S03]  /*cdd0*/  IMAD.WIDE R34, R3, 0x2, R60 ;  /* 0x0000000203227825 */ /* 0x002fc600078e023c */
[----:B------:R-:W3:Y:S01]  /*cde0*/  LDL.64 R60, [R1+0x298] ;  /* 0x00029800013c7983 */ /* 0x000ee20000100a00 */
[----:B----4-:R-:W-:-:S03]  /*cdf0*/  IMAD.WIDE R104, R3, 0x2, R124 ;  /* 0x0000000203687825 */ /* 0x010fc600078e027c */
[----:B------:R-:W4:Y:S01]  /*ce00*/  LDL.64 R124, [R1+0x2a8] ;  /* 0x0002a800017c7983 */ /* 0x000f220000100a00 */
[----:B0-----:R-:W-:-:S03]  /*ce10*/  IMAD.WIDE R36, R3, 0x2, R132 ;  /* 0x0000000203247825 */ /* 0x001fc600078e0284 */
[----:B------:R-:W3:Y:S04]  /*ce20*/  LDL.64 R132, [R1+0x290] ;  /* 0x0002900001847983 */ /* 0x000ee80000100a00 */
[----:B------:R0:W3:Y:S01]  /*ce30*/  LDG.E.U16 R233, [R36.64] ;  /* 0x0000000624e97981 */ /* 0x0000e2000c1e1500 */
[----:B------:R-:W-:-:S03]  /*ce40*/  IMAD.WIDE R38, R3, 0x2, R136 ;  /* 0x0000000203267825 */ /* 0x000fc600078e0288 */
[----:B------:R2:W3:Y:S04]  /*ce50*/  LDG.E.U16 R54, [R32.64] ;  /* 0x0000000620367981 */ /* 0x0004e8000c1e1500 */
[----:B------:R1:W3:Y:S01]  /*ce60*/  LDG.E.U16 R234, [R104.64] ;  /* 0x0000000668ea7981 */ /* 0x0002e2000c1e1500 */
[----:B0-----:R-:W-:-:S03]  /*ce70*/  IMAD.WIDE R36, R3, 0x2, R126 ;  /* 0x0000000203247825 */ /* 0x001fc600078e027e */
[----:B------:R-:W3:Y:S01]  /*ce80*/  LDL.64 R126, [R1+0x278] ;  /* 0x00027800017e7983 */ /* 0x000ee20000100a00 */
[----:B--2---:R-:W-:-:S03]  /*ce90*/  IMAD.WIDE R32, R3, 0x2, R56 ;  /* 0x0000000203207825 */ /* 0x004fc600078e0238 */
[----:B------:R0:W2:Y:S01]  /*cea0*/  LDG.E.U16 R56, [R34.64] ;  /* 0x0000000622387981 */ /* 0x0000a2000c1e1500 */
[----:B-1----:R-:W-:-:S03]  /*ceb0*/  IMAD.WIDE R104, R3, 0x2, R142 ;  /* 0x0000000203687825 */ /* 0x002fc600078e028e */
[----:B------:R-:W2:Y:S04]  /*cec0*/  LDL.64 R136, [R1+0x260] ;  /* 0x0002600001887983 */ /* 0x000ea80000100a00 */
[----:B------:R1:W2:Y:S01]  /*ced0*/  LDG.E.U16 R232, [R32.64] ;  /* 0x0000000620e87981 */ /* 0x0002a2000c1e1500 */
[----:B0-----:R-:W-:-:S03]  /*cee0*/  IMAD.WIDE R34, R3, 0x2, R6 ;  /* 0x0000000203227825 */ /* 0x001fc600078e0206 */
[----:B------:R-:W2:Y:S04]  /*cef0*/  LDL.64 R6, [R1+0x270] ;  /* 0x0002700001067983 */ /* 0x000ea80000100a00 */
[----:B------:R0:W2:Y:S04]  /*cf00*/  LDG.E.U16 R231, [R38.64] ;  /* 0x0000000626e77981 */ /* 0x0000a8000c1e1500 */
[----:B------:R1:W2:Y:S04]  /*cf10*/  LDG.E.U16 R57, [R104.64] ;  /* 0x0000000668397981 */ /* 0x0002a8000c1e1500 */
[----:B------:R1:W2:Y:S01]  /*cf20*/  LDG.E.U16 R230, [R34.64] ;  /* 0x0000000622e67981 */ /* 0x0002a2000c1e1500 */
[----:B0-----:R-:W-:-:S03]  /*cf30*/  IMAD.WIDE R38, R3, 0x2, R134 ;  /* 0x0000000203267825 */ /* 0x001fc600078e0286 */
[----:B------:R-:W2:Y:S01]  /*cf40*/  LDL.64 R134, [R1+0x250] ;  /* 0x0002500001867983 */ /* 0x000ea20000100a00 */
[----:B-1----:R-:W-:-:S03]  /*cf50*/  IMAD.WIDE R32, R3, 0x2, R58 ;  /* 0x0000000203207825 */ /* 0x002fc600078e023a */
[----:B------:R4:W2:Y:S01]  /*cf60*/  LDG.E.U16 R58, [R36.64] ;  /* 0x00000006243a7981 */ /* 0x0008a2000c1e1500 */
[----:B------:R-:W-:-:S03]  /*cf70*/  IMAD.WIDE R104, R3, 0x2, R140 ;  /* 0x0000000203687825 */ /* 0x000fc600078e028c */
[----:B------:R-:W2:Y:S01]  /*cf80*/  LDL.64 R142, [R1+0x258] ;  /* 0x00025800018e7983 */ /* 0x000ea20000100a00 */
[----:B------:R-:W-:-:S03]  /*cf90*/  IMAD.WIDE R34, R3, 0x2, R138 ;  /* 0x0000000203227825 */ /* 0x000fc600078e028a */
[----:B------:R3:W2:Y:S04]  /*cfa0*/  LDG.E.U16 R227, [R104.64] ;  /* 0x0000000668e37981 */ /* 0x0006a8000c1e1500 */
[----:B------:R-:W2:Y:S04]  /*cfb0*/  LDL.64 R138, [R1+0x228] ;  /* 0x00022800018a7983 */ /* 0x000ea80000100a00 */
[----:B------:R0:W2:Y:S04]  /*cfc0*/  LDG.E.U16 R59, [R32.64] ;  /* 0x00000006203b7981 */ /* 0x0000a8000c1e1500 */
[----:B------:R-:W2:Y:S01]  /*cfd0*/  LDL.64 R140, [R1+0x230] ;  /* 0x00023000018c7983 */ /* 0x000ea20000100a00 */
[----:B----4-:R-:W-:-:S03]  /*cfe0*/  IMAD.WIDE R36, R3, 0x2, R124 ;  /* 0x0000000203247825 */ /* 0x010fc600078e027c */
[----:B------:R-:W4:Y:S01]  /*cff0*/  LDL.64 R124, [R1+0x248] ;  /* 0x00024800017c7983 */ /* 0x000f220000100a00 */
[----:B---3--:R-:W-:-:S03]  /*d000*/  IMAD.WIDE R104, R3, 0x2, R132 ;  /* 0x0000000203687825 */ /* 0x008fc600078e0284 */
[----:B------:R-:W3:Y:S01]  /*d010*/  LDL.64 R132, [R1+0x220] ;  /* 0x0002200001847983 */ /* 0x000ee20000100a00 */
[----:B0-----:R-:W-:-:S03]  /*d020*/  IMAD.WIDE R32, R3, 0x2, R60 ;  /* 0x0000000203207825 */ /* 0x001fc600078e023c */
[----:B------:R0:W3:Y:S04]  /*d030*/  LDG.E.U16 R61, [R34.64] ;  /* 0x00000006223d7981 */ /* 0x0000e8000c1e1500 */
[----:B------:R1:W3:Y:S04]  /*d040*/  LDG.E.U16 R60, [R38.64] ;  /* 0x00000006263c7981 */ /* 0x0002e8000c1e1500 */
[----:B------:R1:W3:Y:S01]  /*d050*/  LDG.E.U16 R221, [R36.64] ;  /* 0x0000000624dd7981 */ /* 0x0002e2000c1e1500 */
[----:B0-----:R-:W-:-:S03]  /*d060*/  IMAD.WIDE R34, R3, 0x2, R126 ;  /* 0x0000000203227825 */ /* 0x001fc600078e027e */
[----:B------:R-:W3:Y:S01]  /*d070*/  LDL.64 R126, [R1+0x218] ;  /* 0x00021800017e7983 */ /* 0x000ee20000100a00 */
[----:B-1----:R-:W-:-:S03]  /*d080*/  IMAD.WIDE R38, R3, 0x2, R156 ;  /* 0x0000000203267825 */ /* 0x002fc600078e029c */
[----:B------:R2:W3:Y:S01]  /*d090*/  LDG.E.U16 R220, [R32.64] ;  /* 0x0000000620dc7981 */ /* 0x0004e2000c1e1500 */
[----:B------:R-:W-:-:S03]  /*d0a0*/  IMAD.WIDE R36, R3, 0x2, R150 ;  /* 0x0000000203247825 */ /* 0x000fc600078e0296 */
[----:B------:R0:W3:Y:S04]  /*d0b0*/  LDG.E.U16 R62, [R104.64] ;  /* 0x00000006683e7981 */ /* 0x0000e8000c1e1500 */
[----:B------:R-:W3:Y:S01]  /*d0c0*/  LDL.64 R150, [R1+0x210] ;  /* 0x0002100001967983 */ /* 0x000ee20000100a00 */
[----:B--2---:R-:W-:-:S03]  /*d0d0*/  IMAD.WIDE R32, R3, 0x2, R6 ;  /* 0x0000000203207825 */ /* 0x004fc600078e0206 */
[----:B------:R1:W3:Y:S01]  /*d0e0*/  LDG.E.U16 R7, [R38.64] ;  /* 0x0000000626077981 */ /* 0x0002e2000c1e1500 */
[----:B0-----:R-:W-:-:S03]  /*d0f0*/  IMAD.WIDE R104, R3, 0x2, R148 ;  /* 0x0000000203687825 */ /* 0x001fc600078e0294 */
[----:B------:R-:W3:Y:S04]  /*d100*/  LDL.64 R148, [R1+0x208] ;  /* 0x0002080001947983 */ /* 0x000ee80000100a00 */
[----:B------:R0:W3:Y:S01]  /*d110*/  LDG.E.U16 R251, [R34.64] ;  /* 0x0000000622fb7981 */ /* 0x0000e2000c1e1500 */
[----:B-1----:R-:W-:-:S03]  /*d120*/  IMAD.WIDE R38, R3, 0x2, R136 ;  /* 0x0000000203267825 */ /* 0x002fc600078e0288 */
[----:B------:R-:W3:Y:S04]  /*d130*/  LDL.64 R136, [R1+0x200] ;  /* 0x0002000001887983 */ /* 0x000ee80000100a00 */
[----:B------:R4:W3:Y:S01]  /*d140*/  LDG.E.U16 R250, [R32.64] ;  /* 0x0000000620fa7981 */ /* 0x0008e2000c1e1500 */
[----:B0-----:R-:W-:-:S03]  /*d150*/  IMAD.WIDE R34, R3, 0x2, R134 ;  /* 0x0000000203227825 */ /* 0x001fc600078e0286 */
[----:B------:R-:W3:Y:S04]  /*d160*/  LDL.64 R134, [R1+0x1f0] ;  /* 0x0001f00001867983 */ /* 0x000ee80000100a00 */
        /* <DEDUP_REMOVED lines=8> */
[----:B------:R-:W3:Y:S04]  /*d1f0*/  LDL.64 R138, [R1+0x1d8] ;  /* 0x0001d800018a7983 */ /* 0x000ee80000100a00 */
[----:B------:R1:W3:Y:S01]  /*d200*/  LDG.E.U16 R243, [R38.64] ;  /* 0x0000000626f37981 */ /* 0x0002e2000c1e1500 */
[----:B----4-:R-:W-:-:S03]  /*d210*/  IMAD.WIDE R32, R3, 0x2, R124 ;  /* 0x0000000203207825 */ /* 0x010fc600078e027c */
[----:B------:R4:W2:Y:S04]  /*d220*/  LDG.E.U16 R247, [R36.64] ;  /* 0x0000000624f77981 */ /* 0x0008a8000c1e1500 */
[----:B------:R-:W2:Y:S04]  /*d230*/  LDL.64 R124, [R1+0x1e8] ;  /* 0x0001e800017c7983 */ /* 0x000ea80000100a00 */
[----:B------:R3:W2:Y:S01]  /*d240*/  LDG.E.U16 R245, [R32.64] ;  /* 0x0000000620f57981 */ /* 0x0006a2000c1e1500 */
[----:B0-----:R-:W-:-:S03]  /*d250*/  IMAD.WIDE R104, R3, 0x2, R154 ;  /* 0x0000000203687825 */ /* 0x001fc600078e029a */
[----:B------:R-:W2:Y:S04]  /*d260*/  LDL.64 R154, [R1+0x1e0] ;  /* 0x0001e000019a7983 */ /* 0x000ea80000100a00 */
[----:B------:R-:W2:Y:S01]  /*d270*/  LDL.64 R152, [R1+0x1c8] ;  /* 0x0001c80001987983 */ /* 0x000ea20000100a00 */
[----:B---3--:R-:W-:-:S03]  /*d280*/  IMAD.WIDE R32, R3, 0x2, R132 ;  /* 0x0000000203207825 */ /* 0x008fc600078e0284 */
[----:B------:R-:W3:Y:S01]  /*d290*/  LDL.64 R132, [R1+0x1d0] ;  /* 0x0001d00001847983 */ /* 0x000ee20000100a00 */
[----:B-1----:R-:W-:-:S03]  /*d2a0*/  IMAD.WIDE R38, R3, 0x2, R126 ;  /* 0x0000000203267825 */ /* 0x002fc600078e027e */
[----:B------:R-:W3:Y:S01]  /*d2b0*/  LDL.64 R126, [R1+0x1b8] ;  /* 0x0001b800017e7983 */ /* 0x000ee20000100a00 */
        /* <DEDUP_REMOVED lines=8> */
[----:B------:R-:W4:Y:S01]  /*d340*/  LDL.64 R148, [R1+0x1a8] ;  /* 0x0001a80001947983 */ /* 0x000f220000100a00 */
[----:B------:R-:W-:-:S03]  /*d350*/  IMAD.WIDE R32, R3, 0x2, R136 ;  /* 0x0000000203207825 */ /* 0x000fc600078e0288 */
[----:B------:R0:W4:Y:S04]  /*d360*/  LDG.E.U16 R191, [R34.64] ;  /* 0x0000000622bf7981 */ /* 0x000128000c1e1500 */
[----:B------:R-:W4:Y:S04]  /*d370*/  LDL.64 R136, [R1+0x1a0] ;  /* 0x0001a00001887983 */ /* 0x000f280000100a00 */
[----:B------:R2:W4:Y:S01]  /*d380*/  LDG.E.U16 R190, [R32.64] ;  /* 0x0000000620be7981 */ /* 0x000522000c1e1500 */
[----:B0-----:R-:W-:-:S03]  /*d390*/  IMAD.WIDE R34, R3, 0x2, R134 ;  /* 0x0000000203227825 */ /* 0x001fc600078e0286 */
[----:B------:R-:W4:Y:S04]  /*d3a0*/  LDL.64 R134, [R1+0x198] ;  /* 0x0001980001867983 */ /* 0x000f280000100a00 */
[----:B------:R0:W4:Y:S04]  /*d3b0*/  LDG.E.U16 R238, [R36.64] ;  /* 0x0000000624ee7981 */ /* 0x000128000c1e1500 */
[----:B------:R1:W4:Y:S04]  /*d3c0*/  LDG.E.U16 R244, [R104.64] ;  /* 0x0000000668f47981 */ /* 0x000328000c1e1500 */
[----:B------:R1:W4:Y:S01]  /*d3d0*/  LDG.E.U16 R188, [R34.64] ;  /* 0x0000000622bc7981 */ /* 0x000322000c1e1500 */
[----:B0-----:R-:W-:-:S03]  /*d3e0*/  IMAD.WIDE R36, R3, 0x2, R142 ;  /* 0x0000000203247825 */ /* 0x001fc600078e028e */
[----:B------:R-:W4:Y:S04]  /*d3f0*/  LDL.64 R142, [R1+0x188] ;  /* 0x00018800018e7983 */ /* 0x000f280000100a00 */
[----:B-1----:R-:W4:Y:S01]  /*d400*/  LDL.64 R104, [R1+0x180] ;  /* 0x0001800001687983 */ /* 0x002f220000100a00 */
[----:B------:R-:W-:-:S03]  /*d410*/  IMAD.WIDE R34, R3, 0x2, R138 ;  /* 0x0000000203227825 */ /* 0x000fc600078e028a */
[----:B------:R-:W4:Y:S04]  /*d420*/  LDL.64 R138, [R1+0x178] ;  /* 0x00017800018a7983 */ /* 0x000f280000100a00 */
[----:B------:R0:W4:Y:S04]  /*d430*/  LDG.E.U16 R239, [R38.64] ;  /* 0x0000000626ef7981 */ /* 0x000128000c1e1500 */
[----:B------:R1:W4:Y:S04]  /*d440*/  LDG.E.U16 R189, [R36.64] ;  /* 0x0000000624bd7981 */ /* 0x000328000c1e1500 */
[----:B------:R4:W4:Y:S04]  /*d450*/  LDG.E.U16 R181, [R34.64] ;  /* 0x0000000622b57981 */ /* 0x000928000c1e1500 */
[----:B0-----:R-:W4:Y:S01]  /*d460*/  LDL.64 R38, [R1+0x158] ;  /* 0x0001580001267983 */ /* 0x001f220000100a00 */
[----:B--2---:R-:W-:-:S03]  /*d470*/  IMAD.WIDE R32, R3, 0x2, R124 ;  /* 0x0000000203207825 */ /* 0x004fc600078e027c */
[----:B------:R-:W2:Y:S04]  /*d480*/  LDL.64 R124, [R1+0x190] ;  /* 0x00019000017c7983 */ /* 0x000ea80000100a00 */
[----:B------:R3:W2:Y:S02]  /*d490*/  LDG.E.U16 R183, [R32.64] ;  /* 0x0000000620b77981 */ /* 0x0006a4000c1e1500 */
[C---:B---3--:R-:W-:Y:S02]  /*d4a0*/  IMAD.WIDE R32, R3.reuse, 0x2, R132 ;  /* 0x0000000203207825 */ /* 0x048fe400078e0284 */
[----:B------:R-:W3:Y:S04]  /*d4b0*/  LDL.64 R132, [R1+0x170] ;  /* 0x0001700001847983 */ /* 0x000ee80000100a00 */
[----:B------:R0:W3:Y:S02]  /*d4c0*/  LDG.E.U16 R180, [R32.64] ;  /* 0x0000000620b47981 */ /* 0x0000e4000c1e1500 */
[----:B0-----:R-:W-:-:S02]  /*d4d0*/  IMAD.WIDE R32, R3, 0x2, R126 ;  /* 0x0000000203207825 */ /* 0x001fc400078e027e */
[----:B------:R-:W3:Y:S02]  /*d4e0*/  LDL.64 R126, [R1+0x160] ;  /* 0x00016000017e7983 */ /* 0x000ee40000100a00 */
[C---:B-1----:R-:W-:Y:S02]  /*d4f0*/  IMAD.WIDE R36, R3.reuse, 0x2, R154 ;  /* 0x0000000203247825 */ /* 0x042fe400078e029a */
[----:B------:R0:W3:Y:S04]  /*d500*/  LDG.E.U16 R173, [R32.64] ;  /* 0x0000000620ad7981 */ /* 0x0000e8000c1e1500 */
[----:B------:R1:W3:Y:S01]  /*d510*/  LDG.E.U16 R182, [R36.64] ;  /* 0x0000000624b67981 */ /* 0x0002e2000c1e1500 */
[----:B----4-:R-:W-:-:S03]  /*d520*/  IMAD.WIDE R34, R3, 0x2, R140 ;  /* 0x0000000203227825 */ /* 0x010fc600078e028c */
[----:B------:R-:W4:Y:S04]  /*d530*/  LDL.64 R140, [R1+0x168] ;  /* 0x00016800018c7983 */ /* 0x000f280000100a00 */
[----:B------:R0:W4:Y:S01]  /*d540*/  LDG.E.U16 R174, [R34.64] ;  /* 0x0000000622ae7981 */ /* 0x000122000c1e1500 */
[----:B-1----:R-:W-:-:S05]  /*d550*/  IMAD.WIDE R36, R3, 0x2, R152 ;  /* 0x0000000203247825 */ /* 0x002fca00078e0298 */
[----:B------:R1:W4:Y:S01]  /*d560*/  LDG.E.U16 R175, [R36.64] ;  /* 0x0000000624af7981 */ /* 0x000322000c1e1500 */
[----:B0-----:R-:W-:-:S03]  /*d570*/  IMAD.WIDE R34, R3, 0x2, R148 ;  /* 0x0000000203227825 */ /* 0x001fc600078e0294 */
[----:B------:R-:W4:Y:S01]  /*d580*/  LDL.64 R148, [R1+0x90] ;  /* 0x0000900001947983 */ /* 0x000f220000100a00 */
[----:B------:R-:W-:-:S03]  /*d590*/  IMAD.WIDE R32, R3, 0x2, R136 ;  /* 0x0000000203207825 */ /* 0x000fc600078e0288 */
[----:B------:R2:W4:Y:S01]  /*d5a0*/  LDG.E.U16 R171, [R34.64] ;  /* 0x0000000622ab7981 */ /* 0x000522000c1e1500 */
[----:B-1----:R-:W-:-:S03]  /*d5b0*/  IMAD.WIDE R36, R3, 0x2, R150 ;  /* 0x0000000203247825 */ /* 0x002fc600078e0296 */
[----:B------:R-:W4:Y:S04]  /*d5c0*/  LDL.64 R136, [R1+0x150] ;  /* 0x0001500001887983 */ /* 0x000f280000100a00 */
[----:B------:R0:W4:Y:S04]  /*d5d0*/  LDG.E.U16 R172, [R36.64] ;  /* 0x0000000624ac7981 */ /* 0x000128000c1e1500 */
[----:B------:R1:W4:Y:S01]  /*d5e0*/  LDG.E.U16 R170, [R32.64] ;  /* 0x0000000620aa7981 */ /* 0x000322000c1e1500 */
[----:B0-----:R-:W-:-:S03]  /*d5f0*/  IMAD.WIDE R36, R3, 0x2, R134 ;  /* 0x0000000203247825 */ /* 0x001fc600078e0286 */
[----:B------:R-:W4:Y:S01]  /*d600*/  LDL.64 R134, [R1+0x148] ;  /* 0x0001480001867983 */ /* 0x000f220000100a00 */
[----:B-1----:R-:W-:-:S03]  /*d610*/  IMAD.WIDE R32, R3, 0x2, R142 ;  /* 0x0000000203207825 */ /* 0x002fc600078e028e */
[----:B------:R0:W4:Y:S04]  /*d620*/  LDG.E.U16 R169, [R36.64] ;  /* 0x0000000624a97981 */ /* 0x000128000c1e1500 */
[----:B------:R3:W4:Y:S04]  /*d630*/  LDG.E.U16 R167, [R32.64] ;  /* 0x0000000620a77981 */ /* 0x000728000c1e1500 */
[----:B------:R-:W4:Y:S01]  /*d640*/  LDL.64 R142, [R1+0xd0] ;  /* 0x0000d000018e7983 */ /* 0x000f220000100a00 */
[----:B0-----:R-:W-:-:S03]  /*d650*/  IMAD.WIDE R36, R3, 0x2, R104 ;  /* 0x0000000203247825 */ /* 0x001fc600078e0268 */
[----:B------:R-:W4:Y:S04]  /*d660*/  LDL.64 R104, [R1+0x138] ;  /* 0x0001380001687983 */ /* 0x000f280000100a00 */
[----:B------:R4:W4:Y:S01]  /*d670*/  LDG.E.U16 R166, [R36.64] ;  /* 0x0000000624a67981 */ /* 0x000922000c1e1500 */
[----:B--2---:R-:W-:-:S03]  /*d680*/  IMAD.WIDE R34, R3, 0x2, R124 ;  /* 0x0000000203227825 */ /* 0x004fc600078e027c */
[----:B------:R-:W2:Y:S04]  /*d690*/  LDL.64 R124, [R1+0x140] ;  /* 0x00014000017c7983 */ /* 0x000ea80000100a00 */
[----:B------:R0:W2:Y:S02]  /*d6a0*/  LDG.E.U16 R168, [R34.64] ;  /* 0x0000000622a87981 */ /* 0x0000a4000c1e1500 */
[C---:B0-----:R-:W-:Y:S02]  /*d6b0*/  IMAD.WIDE R34, R3.reuse, 0x2, R138 ;  /* 0x0000000203227825 */ /* 0x041fe400078e028a */
[----:B------:R-:W2:Y:S02]  /*d6c0*/  LDL.64 R138, [R1+0x130] ;  /* 0x00013000018a7983 */ /* 0x000ea40000100a00 */
[----:B---3--:R-:W-:-:S02]  /*d6d0*/  IMAD.WIDE R32, R3, 0x2, R132 ;  /* 0x0000000203207825 */ /* 0x008fc400078e0284 */
[----:B------:R0:W3:Y:S04]  /*d6e0*/  LDG.E.U16 R165, [R34.64] ;  /* 0x0000000622a57981 */ /* 0x0000e8000c1e1500 */
[----:B------:R-:W3:Y:S04]  /*d6f0*/  LDL.64 R132, [R1+0x128] ;  /* 0x0001280001847983 */ /* 0x000ee80000100a00 */
[----:B------:R1:W3:Y:S01]  /*d700*/  LDG.E.U16 R164, [R32.64] ;  /* 0x0000000620a47981 */ /* 0x0002e2000c1e1500 */
[----:B0-----:R-:W-:-:S03]  /*d710*/  IMAD.WIDE R34, R3, 0x2, R126 ;  /* 0x0000000203227825 */ /* 0x001fc600078e027e */
[----:B------:R-:W3:Y:S04]  /*d720*/  LDL.64 R126, [R1+0x120] ;  /* 0x00012000017e7983 */ /* 0x000ee80000100a00 */
[----:B------:R0:W3:Y:S01]  /*d730*/  LDG.E.U16 R162, [R34.64] ;  /* 0x0000000622a27981 */ /* 0x0000e2000c1e1500 */
[----:B-1----:R-:W-:-:S03]  /*d740*/  IMAD.WIDE R32, R3, 0x2, R38 ;  /* 0x0000000203207825 */ /* 0x002fc600078e0226 */
[----:B------:R-:W3:Y:S01]  /*d750*/  LDL.64 R38, [R1+0x118] ;  /* 0x0001180001267983 */ /* 0x000ee20000100a00 */
[----:B----4-:R-:W-:-:S03]  /*d760*/  IMAD.WIDE R36, R3, 0x2, R140 ;  /* 0x0000000203247825 */ /* 0x010fc600078e028c */
[----:B------:R2:W4:Y:S04]  /*d770*/  LDG.E.U16 R161, [R32.64] ;  /* 0x0000000620a17981 */ /* 0x000528000c1e1500 */
[----:B------:R1:W4:Y:S04]  /*d780*/  LDG.E.U16 R163, [R36.64] ;  /* 0x0000000624a37981 */ /* 0x000328000c1e1500 */
[----:B------:R-:W4:Y:S01]  /*d790*/  LDL.64 R140, [R1+0xc0] ;  /* 0x0000c000018c7983 */ /* 0x000f220000100a00 */
[----:B-1----:R-:W-:-:S03]  /*d7a0*/  IMAD.WIDE R36, R3, 0x2, R136 ;  /* 0x0000000203247825 */ /* 0x002fc600078e0288 */
[----:B------:R-:W4:Y:S04]  /*d7b0*/  LDL.64 R136, [R1+0x110] ;  /* 0x0001100001887983 */ /* 0x000f280000100a00 */
[----:B------:R1:W4:Y:S01]  /*d7c0*/  LDG.E.U16 R160, [R36.64] ;  /* 0x0000000624a07981 */ /* 0x000322000c1e1500 */
[----:B0-----:R-:W-:-:S03]  /*d7d0*/  IMAD.WIDE R34, R3, 0x2, R134 ;  /* 0x0000000203227825 */ /* 0x001fc600078e0286 */
[----:B------:R-:W4:Y:S04]  /*d7e0*/  LDL.64 R134, [R1+0x100] ;  /* 0x0001000001867983 */ /* 0x000f280000100a00 */
[----:B------:R0:W4:Y:S01]  /*d7f0*/  LDG.E.U16 R159, [R34.64] ;  /* 0x00000006229f7981 */ /* 0x000122000c1e1500 */
[----:B-1----:R-:W-:-:S03]  /*d800*/  IMAD.WIDE R36, R3, 0x2, R104 ;  /* 0x0000000203247825 */ /* 0x002fc600078e0268 */
[----:B------:R-:W4:Y:S04]  /*d810*/  LDL.64 R104, [R1+0xf8] ;  /* 0x0000f80001687983 */ /* 0x000f280000100a00 */
[----:B------:R1:W4:Y:S01]  /*d820*/  LDG.E.U16 R157, [R36.64] ;  /* 0x00000006249d7981 */ /* 0x000322000c1e1500 */
[----:B--2---:R-:W-:-:S03]  /*d830*/  IMAD.WIDE R32, R3, 0x2, R124 ;  /* 0x0000000203207825 */ /* 0x004fc600078e027c */
[----:B------:R-:W2:Y:S04]  /*d840*/  LDL.64 R124, [R1+0x108] ;  /* 0x00010800017c7983 */ /* 0x000ea80000100a00 */
[----:B------:R3:W2:Y:S01]  /*d850*/  LDG.E.U16 R158, [R32.64] ;  /* 0x00000006209e7981 */ /* 0x0006a2000c1e1500 */
[----:B0-----:R-:W-:-:S03]  /*d860*/  IMAD.WIDE R34, R3, 0x2, R138 ;  /* 0x0000000203227825 */ /* 0x001fc600078e028a */
[----:B------:R-:W2:Y:S04]  /*d870*/  LDL.64 R138, [R1+0x98] ;  /* 0x00009800018a7983 */ /* 0x000ea80000100a00 */
[----:B------:R0:W2:Y:S01]  /*d880*/  LDG.E.U16 R156, [R34.64] ;  /* 0x00000006229c7981 */ /* 0x0000a2000c1e1500 */
[----:B---3--:R-:W-:-:S03]  /*d890*/  IMAD.WIDE R32, R3, 0x2, R132 ;  /* 0x0000000203207825 */ /* 0x008fc600078e0284 */
[----:B------:R-:W3:Y:S04]  /*d8a0*/  LDL.64 R132, [R1+0xf0] ;  /* 0x0000f00001847983 */ /* 0x000ee80000100a00 */
[----:B------:R4:W3:Y:S01]  /*d8b0*/  LDG.E.U16 R155, [R32.64] ;  /* 0x00000006209b7981 */ /* 0x0008e2000c1e1500 */
[----:B-1----:R-:W-:-:S03]  /*d8c0*/  IMAD.WIDE R36, R3, 0x2, R126 ;  /* 0x0000000203247825 */ /* 0x002fc600078e027e */
[----:B------:R-:W3:Y:S04]  /*d8d0*/  LDL.64 R126, [R1+0xe0] ;  /* 0x0000e000017e7983 */ /* 0x000ee80000100a00 */
[----:B------:R2:W3:Y:S01]  /*d8e0*/  LDG.E.U16 R154, [R36.64] ;  /* 0x00000006249a7981 */ /* 0x0004e2000c1e1500 */
[----:B0-----:R-:W-:-:S03]  /*d8f0*/  IMAD.WIDE R34, R3, 0x2, R38 ;  /* 0x0000000203227825 */ /* 0x001fc600078e0226 */
[----:B------:R-:W3:Y:S04]  /*d900*/  LDL.64 R38, [R1+0xe8] ;  /* 0x0000e80001267983 */ /* 0x000ee80000100a00 */
[----:B------:R0:W3:Y:S01]  /*d910*/  LDG.E.U16 R153, [R34.64] ;  /* 0x0000000622997981 */ /* 0x0000e2000c1e1500 */
[----:B----4-:R-:W-:-:S03]  /*d920*/  IMAD.WIDE R32, R3, 0x2, R136 ;  /* 0x0000000203207825 */ /* 0x010fc600078e0288 */
[----:B------:R-:W4:Y:S04]  /*d930*/  LDL.64 R136, [R1+0xb8] ;  /* 0x0000b80001887983 */ /* 0x000f280000100a00 */
[----:B------:R1:W4:Y:S02]  /*d940*/  LDG.E.U16 R152, [R32.64] ;  /* 0x0000000620987981 */ /* 0x000324000c1e1500 */
[C---:B-1----:R-:W-:Y:S02]  /*d950*/  IMAD.WIDE R32, R3.reuse, 0x2, R134 ;  /* 0x0000000203207825 */ /* 0x042fe400078e0286 */
[----:B------:R-:W4:Y:S04]  /*d960*/  LDL.64 R134, [R1+0xa8] ;  /* 0x0000a80001867983 */ /* 0x000f280000100a00 */
[----:B------:R1:W4:Y:S01]  /*d970*/  LDG.E.U16 R32, [R32.64] ;  /* 0x0000000620207981 */ /* 0x000322000c1e1500 */
[----:B0-----:R-:W-:-:S03]  /*d980*/  IMAD.WIDE R34, R3, 0x2, R104 ;  /* 0x0000000203227825 */ /* 0x001fc600078e0268 */
[----:B------:R-:W4:Y:S04]  /*d990*/  LDL.64 R104, [R1+0xc8] ;  /* 0x0000c80001687983 */ /* 0x000f280000100a00 */
[----:B-1----:R3:W4:Y:S01]  /*d9a0*/  LDG.E.U16 R33, [R34.64] ;  /* 0x0000000622217981 */ /* 0x002722000c1e1500 */
[----:B--2---:R-:W-:-:S03]  /*d9b0*/  IMAD.WIDE R36, R3, 0x2, R124 ;  /* 0x0000000203247825 */ /* 0x004fc600078e027c */
[----:B------:R-:W2:Y:S04]  /*d9c0*/  LDL.64 R124, [R1+0xd8] ;  /* 0x0000d800017c7983 */ /* 0x000ea80000100a00 */
[----:B------:R0:W2:Y:S01]  /*d9d0*/  LDG.E.U16 R151, [R36.64] ;  /* 0x0000000624977981 */ /* 0x0000a2000c1e1500 */
[----:B---3--:R-:W-:-:S03]  /*d9e0*/  IMAD.WIDE R34, R3, 0x2, R132 ;  /* 0x0000000203227825 */ /* 0x008fc600078e0284 */
[----:B------:R-:W3:Y:S04]  /*d9f0*/  LDL.64 R132, [R1+0xa0] ;  /* 0x0000a00001847983 */ /* 0x000ee80000100a00 */
[----:B------:R1:W3:Y:S01]  /*da00*/  LDG.E.U16 R34, [R34.64] ;  /* 0x0000000622227981 */ /* 0x0002e2000c1e1500 */
[----:B0-----:R-:W-:-:S03]  /*da10*/  IMAD.WIDE R36, R3, 0x2, R126 ;  /* 0x0000000203247825 */ /* 0x001fc600078e027e */
[----:B------:R-:W3:Y:S04]  /*da20*/  LDL.64 R126, [R1+0xb0] ;  /* 0x0000b000017e7983 */ /* 0x000ee80000100a00 */
[----:B------:R0:W3:Y:S01]  /*da30*/  LDG.E.U16 R36, [R36.64] ;  /* 0x0000000624247981 */ /* 0x0000e2000c1e1500 */
[----:B------:R-:W-:-:S05]  /*da40*/  IMAD.WIDE R38, R3, 0x2, R38 ;  /* 0x0000000203267825 */ /* 0x000fca00078e0226 */
[----:B-1----:R1:W3:Y:S02]  /*da50*/  LDG.E.U16 R35, [R38.64] ;  /* 0x0000000626237981 */ /* 0x0022e4000c1e1500 */
[C---:B-1----:R-:W-:Y:S02]  /*da60*/  IMAD.WIDE R38, R3.reuse, 0x2, R142 ;  /* 0x0000000203267825 */ /* 0x042fe400078e028e */
[----:B------:R-:W3:Y:S04]  /*da70*/  LDL.64 R142, [R1+0x88] ;  /* 0x00008800018e7983 */ /* 0x000ee80000100a00 */
[----:B------:R1:W3:Y:S01]  /*da80*/  LDG.E.U16 R38, [R38.64] ;  /* 0x0000000626267981 */ /* 0x0002e2000c1e1500 */
[----:B----4-:R-:W-:-:S04]  /*da90*/  IMAD.WIDE R134, R3, 0x2, R134 ;  /* 0x0000000203867825 */ /* 0x010fc800078e0286 */
[----:B------:R-:W-:-:S05]  /*daa0*/  IMAD.WIDE R104, R3, 0x2, R104 ;  /* 0x0000000203687825 */ /* 0x000fca00078e0268 */
[----:B-1----:R1:W4:Y:S02]  /*dab0*/  LDG.E.U16 R39, [R104.64] ;  /* 0x0000000668277981 */ /* 0x002324000c1e1500 */
[C---:B-1----:R-:W-:Y:S02]  /*dac0*/  IMAD.WIDE R104, R3.reuse, 0x2, R136 ;  /* 0x0000000203687825 */ /* 0x042fe400078e0288 */
[----:B------:R-:W4:Y:S02]  /*dad0*/  LDL.64 R136, [R1+0x80] ;  /* 0x0000800001887983 */ /* 0x000f240000100a00 */
[----:B--2---:R-:W-:-:S05]  /*dae0*/  IMAD.WIDE R124, R3, 0x2, R124 ;  /* 0x00000002037c7825 */ /* 0x004fca00078e027c */
[----:B0-----:R0:W2:Y:S02]  /*daf0*/  LDG.E.U16 R37, [R124.64] ;  /* 0x000000067c257981 */ /* 0x0010a4000c1e1500 */
[C---:B0-----:R-:W-:Y:S02]  /*db00*/  IMAD.WIDE R124, R3.reuse, 0x2, R140 ;  /* 0x00000002037c7825 */ /* 0x041fe400078e028c */
[----:B------:R-:W2:Y:S04]  /*db10*/  LDL.64 R140, [R1+0x78] ;  /* 0x00007800018c7983 */ /* 0x000ea80000100a00 */
[----:B------:R0:W2:Y:S01]  /*db20*/  LDG.E.U16 R124, [R124.64] ;  /* 0x000000067c7c7981 */ /* 0x0000a2000c1e1500 */
[----:B---3--:R-:W-:-:S06]  /*db30*/  IMAD.WIDE R132, R3, 0x2, R132 ;  /* 0x0000000203847825 */ /* 0x008fcc00078e0284 */
[----:B------:R1:W3:Y:S01]  /*db40*/  LDG.E.U16 R132, [R132.64] ;  /* 0x0000000684847981 */ /* 0x0002e2000c1e1500 */
[----:B------:R-:W-:-:S03]  /*db50*/  IMAD.WIDE R126, R3, 0x2, R126 ;  /* 0x00000002037e7825 */ /* 0x000fc600078e027e */
[----:B0-----:R0:W3:Y:S04]  /*db60*/  LDG.E.U16 R125, [R104.64] ;  /* 0x00000006687d7981 */ /* 0x0010e8000c1e1500 */
[----:B------:R1:W3:Y:S01]  /*db70*/  LDG.E.U16 R126, [R126.64] ;  /* 0x000000067e7e7981 */ /* 0x0002e2000c1e1500 */
[----:B0-----:R-:W-:-:S03]  /*db80*/  IMAD.WIDE R104, R3, 0x2, R138 ;  /* 0x0000000203687825 */ /* 0x001fc600078e028a */
[----:B------:R-:W3:Y:S04]  /*db90*/  LDL.64 R138, [R1+0x70] ;  /* 0x00007000018a7983 */ /* 0x000ee80000100a00 */
[----:B-1----:R0:W3:Y:S04]  /*dba0*/  LDG.E.U16 R127, [R134.64] ;  /* 0x00000006867f7981 */ /* 0x0020e8000c1e1500 */
[----:B------:R1:W3:Y:S01]  /*dbb0*/  LDG.E.U16 R133, [R104.64] ;  /* 0x0000000668857981 */ /* 0x0002e2000c1e1500 */
[----:B0-----:R-:W-:-:S03]  /*dbc0*/  IMAD.WIDE R134, R3, 0x2, R148 ;  /* 0x0000000203867825 */ /* 0x001fc600078e0294 */
[----:B------:R-:W3:Y:S01]  /*dbd0*/  LDL.64 R148, [R1+0x40] ;  /* 0x0000400001947983 */ /* 0x000ee20000100a00 */
[----:B-1----:R-:W-:-:S03]  /*dbe0*/  IMAD.WIDE R104, R3, 0x2, R142 ;  /* 0x0000000203687825 */ /* 0x002fc600078e028e */
[----:B------:R0:W3:Y:S04]  /*dbf0*/  LDG.E.U16 R134, [R134.64] ;  /* 0x0000000686867981 */ /* 0x0000e8000c1e1500 */
[----:B------:R-:W3:Y:S04]  /*dc00*/  LDL.64 R142, [R1+0x50] ;  /* 0x00005000018e7983 */ /* 0x000ee80000100a00 */
[----:B0-----:R0:W3:Y:S04]  /*dc10*/  LDG.E.U16 R135, [R104.64] ;  /* 0x0000000668877981 */ /* 0x0010e8000c1e1500 */
[----:B0-----:R-:W3:Y:S04]  /*dc20*/  LDL.64 R104, [R1+0x68] ;  /* 0x0000680001687983 */ /* 0x001ee80000100a00 */
[----:B------:R-:W3:Y:S01]  /*dc30*/  LDL.LU R225, [R1+0x24] ;  /* 0x0000240001e17983 */ /* 0x000ee20000300800 */
[----:B----4-:R-:W-:-:S06]  /*dc40*/  IMAD.WIDE R136, R3, 0x2, R136 ;  /* 0x0000000203887825 */ /* 0x010fcc00078e0288 */
[----:B------:R0:W4:Y:S01]  /*dc50*/  LDG.E.U16 R136, [R136.64] ;  /* 0x0000000688887981 */ /* 0x000122000c1e1500 */
[----:B--2---:R-:W-:-:S05]  /*dc60*/  IMAD.WIDE R140, R3, 0x2, R140 ;  /* 0x00000002038c7825 */ /* 0x004fca00078e028c */
[----:B0-----:R0:W2:Y:S04]  /*dc70*/  LDG.E.U16 R137, [R140.64] ;  /* 0x000000068c897981 */ /* 0x0010a8000c1e1500 */
[----:B0-----:R-:W2:Y:S01]  /*dc80*/  LDL.64 R140, [R1+0x60] ;  /* 0x00006000018c7983 */ /* 0x001ea20000100a00 */
[----:B---3--:R-:W-:-:S06]  /*dc90*/  IMAD.WIDE R138, R3, 0x2, R138 ;  /* 0x00000002038a7825 */ /* 0x008fcc00078e028a */
[----:B------:R0:W3:Y:S01]  /*dca0*/  LDG.E.U16 R138, [R138.64] ;  /* 0x000000068a8a7981 */ /* 0x0000e2000c1e1500 */
[----:B------:R-:W-:-:S05]  /*dcb0*/  IMAD.WIDE R104, R3, 0x2, R104 ;  /* 0x0000000203687825 */ /* 0x000fca00078e0268 */
[----:B0-----:R0:W3:Y:S04]  /*dcc0*/  LDG.E.U16 R139, [R104.64] ;  /* 0x00000006688b7981 */ /* 0x0010e8000c1e1500 */
[----:B0-----:R-:W3:Y:S01]  /*dcd0*/  LDL.64 R104, [R1+0x58] ;  /* 0x0000580001687983 */ /* 0x001ee20000100a00 */
[----:B--2---:R-:W-:-:S06]  /*dce0*/  IMAD.WIDE R140, R3, 0x2, R140 ;  /* 0x00000002038c7825 */ /* 0x004fcc00078e028c */
[----:B------:R0:W2:Y:S01]  /*dcf0*/  LDG.E.U16 R140, [R140.64] ;  /* 0x000000068c8c7981 */ /* 0x0000a2000c1e1500 */
[----:B---3--:R-:W-:-:S05]  /*dd00*/  IMAD.WIDE R104, R3, 0x2, R104 ;  /* 0x0000000203687825 */ /* 0x008fca00078e0268 */
[----:B0-----:R0:W3:Y:S04]  /*dd10*/  LDG.E.U16 R141, [R104.64] ;  /* 0x00000006688d7981 */ /* 0x0010e8000c1e1500 */
[----:B0-----:R-:W2:Y:S01]  /*dd20*/  LDL.64 R104, [R1+0x48] ;  /* 0x0000480001687983 */ /* 0x001ea20000100a00 */
[----:B------:R-:W-:-:S06]  /*dd30*/  IMAD.WIDE R142, R3, 0x2, R142 ;  /* 0x00000002038e7825 */ /* 0x000fcc00078e028e */
[----:B------:R0:W3:Y:S01]  /*dd40*/  LDG.E.U16 R142, [R142.64] ;  /* 0x000000068e8e7981 */ /* 0x0000e2000c1e1500 */
[----:B--2---:R-:W-:-:S05]  /*dd50*/  IMAD.WIDE R104, R3, 0x2, R104 ;  /* 0x0000000203687825 */ /* 0x004fca00078e0268 */
[----:B0-----:R0:W2:Y:S04]  /*dd60*/  LDG.E.U16 R143, [R104.64] ;  /* 0x00000006688f7981 */ /* 0x0010a8000c1e1500 */
[----:B0-----:R-:W2:Y:S01]  /*dd70*/  LDL.64 R104, [R1+0x38] ;  /* 0x0000380001687983 */ /* 0x001ea20000100a00 */
[----:B------:R-:W-:-:S06]  /*dd80*/  IMAD.WIDE R148, R3, 0x2, R148 ;  /* 0x0000000203947825 */ /* 0x000fcc00078e0294 */
[----:B------:R0:W3:Y:S04]  /*dd90*/  LDG.E.U16 R148, [R148.64] ;  /* 0x0000000694947981 */ /* 0x0000e8000c1e1500 */
[----:B------:R-:W1:Y:S02]  /*dda0*/  S2R R2, SR_TID.X ;  /* 0x0000000000027919 */ /* 0x000e640000002100 */
[----:B-1----:R-:W-:-:S05]  /*ddb0*/  LOP3.LUT R6, R2, 0x1c, RZ, 0xc0, !PT ;  /* 0x0000001c02067812 */ /* 0x002fca00078ec0ff */
[----:B------:R-:W1:Y:S02]  /*ddc0*/  LDS R150, [R6.X8+0x10000] ;  /* 0x0100000006967984 */ /* 0x000e640000008800 */
[----:B-1----:R-:W-:Y:S02]  /*ddd0*/  FFMA R225, R106, R225, R150 ;  /* 0x000000e16ae17223 */ /* 0x002fe40000000096 */
[----:B--2---:R-:W-:-:S05]  /*dde0*/  IMAD.WIDE R104, R3, 0x2, R104 ;  /* 0x0000000203687825 */ /* 0x004fca00078e0268 */
[----:B0-----:R0:W2:Y:S04]  /*ddf0*/  LDG.E.U16 R149, [R104.64] ;  /* 0x0000000668957981 */ /* 0x0010a8000c1e1500 */
[----:B0-----:R-:W2:Y:S04]  /*de00*/  LDL.64 R104, [R1+0x30] ;  /* 0x0000300001687983 */ /* 0x001ea80000100a00 */
[----:B------:R0:W-:Y:S04]  /*de10*/  STL [R1+0x24], R225 ;  /* 0x000024e101007387 */ /* 0x0001e80000100800 */
[----:B0-----:R-:W3:Y:S01]  /*de20*/  LDL.LU R225, [R1+0x20] ;  /* 0x0000200001e17983 */ /* 0x001ee20000300800 */
[----:B--2---:R-:W-:-:S05]  /*de30*/  IMAD.WIDE R104, R3, 0x2, R104 ;  /* 0x0000000203687825 */ /* 0x004fca00078e0268 */
[----:B------:R0:W2:Y:S04]  /*de40*/  LDG.E.U16 R150, [R104.64] ;  /* 0x0000000668967981 */ /* 0x0000a8000c1e1500 */
[----:B0-----:R-:W0:Y:S01]  /*de50*/  S2R R105, SR_TID.X ;  /* 0x0000000000697919 */ /* 0x001e220000002100 */
[----:B------:R-:W-:Y:S01]  /*de60*/  FMUL R104, R106, R8 ;  /* 0x000000086a687220 */ /* 0x000fe20000400000 */
[----:B0-----:R-:W-:-:S04]  /*de70*/  LOP3.LUT R105, R105, 0x1c, RZ, 0xc0, !PT ;  /* 0x0000001c69697812 */ /* 0x001fc800078ec0ff */
[----:B------:R-:W-:-:S05]  /*de80*/  LEA.HI R8, R105, 0x8, RZ, 0x1e ;  /* 0x0000000869087811 */ /* 0x000fca00078ff0ff */
[----:B------:R-:W-:-:S06]  /*de90*/  IMAD.SHL.U32 R8, R8, 0x20, RZ ;  /* 0x0000002008087824 */ /* 0x000fcc00078e00ff */
[----:B------:R-:W3:Y:S01]  /*dea0*/  LDS R8, [R8+0x10000] ;  /* 0x0100000008087984 */ /* 0x000ee20000000800 */
[----:B------:R-:W-:Y:S02]  /*deb0*/  FMUL R105, R106, R9 ;  /* 0x000000096a697220 */ /* 0x000fe40000400000 */
[----:B---3--:R-:W-:Y:S02]  /*dec0*/  FFMA R225, R107, R225, R8 ;  /* 0x000000e16be17223 */ /* 0x008fe40000000008 */
[----:B------:R-:W3:Y:S04]  /*ded0*/  LDL.64 R8, [R1+0x28] ;  /* 0x0000280001087983 */ /* 0x000ee80000100a00 */
[----:B------:R0:W-:Y:S04]  /*dee0*/  STL [R1+0x20], R225 ;  /* 0x000020e101007387 */ /* 0x0001e80000100800 */
[----:B0-----:R-:W2:Y:S01]  /*def0*/  LDL.LU R225, [R1+0x1c] ;  /* 0x00001c0001e17983 */ /* 0x001ea20000300800 */
[----:B------:R-:W-:-:S04]  /*df00*/  LOP3.LUT R2, R2, 0x1c, RZ, 0xc0, !PT ;  /* 0x0000001c02027812 */ /* 0x000fc800078ec0ff */
[----:B------:R-:W-:-:S04]  /*df10*/  LEA.HI R2, R2, 0x10, RZ, 0x1e ;  /* 0x0000001002027811 */ /* 0x000fc800078ff0ff */
[----:B------:R-:W-:Y:S01]  /*df20*/  SHF.L.U32 R2, R2, 0x5, RZ ;  /* 0x0000000502027819 */ /* 0x000fe200000006ff */
[C---:B------:R-:W-:Y:S02]  /*df30*/  FMUL R76, R106.reuse, R76 ;  /* 0x0000004c6a4c7220 */ /* 0x040fe40000400000 */
[C---:B------:R-:W-:Y:S02]  /*df40*/  FMUL R77, R106.reuse, R77 ;  /* 0x0000004d6a4d7220 */ /* 0x040fe40000400000 */
[C---:B------:R-:W-:Y:S02]  /*df50*/  FMUL R80, R106.reuse, R80 ;  /* 0x000000506a507220 */ /* 0x040fe40000400000 */
[C---:B------:R-:W-:Y:S02]  /*df60*/  FMUL R81, R106.reuse, R81 ;  /* 0x000000516a517220 */ /* 0x040fe40000400000 */
[C---:B------:R-:W-:Y:S02]  /*df70*/  FMUL R84, R106.reuse, R84 ;  /* 0x000000546a547220 */ /* 0x040fe40000400000 */
[----:B------:R-:W-:-:S02]  /*df80*/  FMUL R85, R106, R85 ;  /* 0x000000556a557220 */ /* 0x000fc40000400000 */
[C---:B------:R-:W-:Y:S02]  /*df90*/  FMUL R88, R106.reuse, R88 ;  /* 0x000000586a587220 */ /* 0x040fe40000400000 */
[C---:B------:R-:W-:Y:S02]  /*dfa0*/  FMUL R89, R106.reuse, R89 ;  /* 0x000000596a597220 */ /* 0x040fe40000400000 */
[C---:B------:R-:W-:Y:S02]  /*dfb0*/  FMUL R92, R106.reuse, R92 ;  /* 0x0000005c6a5c7220 */ /* 0x040fe40000400000 */
[C---:B------:R-:W-:Y:S02]  /*dfc0*/  FMUL R93, R106.reuse, R93 ;  /* 0x0000005d6a5d7220 */ /* 0x040fe40000400000 */
[C---:B------:R-:W-:Y:S02]  /*dfd0*/  FMUL R96, R106.reuse, R96 ;  /* 0x000000606a607220 */ /* 0x040fe40000400000 */
[----:B------:R-:W-:-:S02]  /*dfe0*/  FMUL R97, R106, R97 ;  /* 0x000000616a617220 */ /* 0x000fc40000400000 */
[C---:B------:R-:W-:Y:S02]  /*dff0*/  FMUL R100, R106.reuse, R100 ;  /* 0x000000646a647220 */ /* 0x040fe40000400000 */
[----:B------:R-:W-:Y:S02]  /*e000*/  FMUL R101, R106, R101 ;  /* 0x000000656a657220 */ /* 0x000fe40000400000 */
        /* <DEDUP_REMOVED lines=15> */
[----:B------:R-:W-:Y:S01]  /*e100*/  FMUL R107, R107, R11 ;  /* 0x0000000b6b6b7220 */ /* 0x000fe20000400000 */
[----:B------:R-:W-:Y:S01]  /*e110*/  LDS R10, [R186+0x10000] ;  /* 0x01000000ba0a7984 */ /* 0x000fe20000000800 */
[----:B---3--:R-:W-:-:S06]  /*e120*/  IMAD.WIDE R8, R3, 0x2, R8 ;  /* 0x0000000203087825 */ /* 0x008fcc00078e0208 */
[----:B------:R0:W3:Y:S04]  /*e130*/  LDG.E.U16 R8, [R8.64] ;  /* 0x0000000608087981 */ /* 0x0000e8000c1e1500 */
[----:B0-----:R0:W2:Y:S04]  /*e140*/  LDS R9, [R2+0x10000] ;  /* 0x0100000002097984 */ /* 0x0010a80000000800 */
[----:B0-----:R-:W3:Y:S01]  /*e150*/  LDL.LU R2, [R1+0x18] ;  /* 0x0000180001027983 */ /* 0x001ee20000300800 */
[----:B--2---:R-:W-:-:S03]  /*e160*/  FFMA R225, R185, R225, R9 ;  /* 0x000000e1b9e17223 */ /* 0x004fc60000000009 */
[----:B------:R-:W3:Y:S04]  /*e170*/  LDS R9, [R184+0x10000] ;  /* 0x01000000b8097984 */ /* 0x000ee80000000800 */
[----:B------:R0:W-:Y:S04]  /*e180*/  STL [R1+0x1c], R225 ;  /* 0x00001ce101007387 */ /* 0x0001e80000100800 */
[----:B------:R-:W2:Y:S01]  /*e190*/  LDL.LU R11, [R1+0x14] ;  /* 0x00001400010b7983 */ /* 0x000ea20000300800 */
[----:B0-----:R-:W-:-:S05]  /*e1a0*/  LEA.HI R225, R6, 0x38, RZ, 0x1e ;  /* 0x0000003806e17811 */ /* 0x001fca00078ff0ff */
[----:B------:R-:W-:-:S06]  /*e1b0*/  IMAD.SHL.U32 R225, R225, 0x20, RZ ;  /* 0x00000020e1e17824 */ /* 0x000fcc00078e00ff */
[----:B------:R-:W-:Y:S01]  /*e1c0*/  LDS R225, [R225+0x10000] ;  /* 0x01000000e1e17984 */ /* 0x000fe20000000800 */
[----:B---3--:R-:W-:-:S05]  /*e1d0*/  FFMA R2, R187, R2, R9 ;  /* 0x00000002bb027223 */ /* 0x008fca0000000009 */
[----:B------:R0:W-:Y:S02]  /*e1e0*/  STL [R1+0x18], R2 ;  /* 0x0000180201007387 */ /* 0x0001e40000100800 */
[C---:B0-----:R-:W-:Y:S02]  /*e1f0*/  LEA.HI R2, R6.reuse, 0x30, RZ, 0x1e ;  /* 0x0000003006027811 */ /* 0x041fe400078ff0ff */
[----:B------:R-:W-:Y:S02]  /*e200*/  LEA.HI R6, R6, 0x28, RZ, 0x1e ;  /* 0x0000002806067811 */ /* 0x000fe400078ff0ff */
[----:B------:R-:W-:-:S03]  /*e210*/  SHF.L.U32 R2, R2, 0x5, RZ ;  /* 0x0000000502027819 */ /* 0x000fc600000006ff */
[----:B------:R-:W-:-:S03]  /*e220*/  IMAD.SHL.U32 R6, R6, 0x20, RZ ;  /* 0x0000002006067824 */ /* 0x000fc600078e00ff */
[----:B------:R-:W-:Y:S04]  /*e230*/  LDS R2, [R2+0x10000] ;  /* 0x0100000002027984 */ /* 0x000fe80000000800 */
[----:B------:R-:W-:Y:S04]  /*e240*/  LDS R6, [R6+0x10000] ;  /* 0x0100000006067984 */ /* 0x000fe80000000800 */
[----:B------:R-:W-:Y:S01]  /*e250*/  BAR.SYNC.DEFER_BLOCKING 0x0 ;  /* 0x0000000000007b1d */ /* 0x000fe20000010000 */
[----:B--2---:R-:W-:-:S05]  /*e260*/  FFMA R11, R5, R11, R10 ;  /* 0x0000000b050b7223 */ /* 0x004fca000000000a */
[----:B------:R-:W-:Y:S04]  /*e270*/  STL [R1+0x14], R11 ;  /* 0x0000140b01007387 */ /* 0x000fe80000100800 */
[----:B------:R0:W-:Y:S04]  /*e280*/  STS.U16 [R0+0x10000], R199 ;  /* 0x010000c700007388 */ /* 0x0001e80000000400 */
[----:B------:R1:W-:Y:S04]  /*e290*/  STS.U16 [R0+0x10400], R40 ;  /* 0x0104002800007388 */ /* 0x0003e80000000400 */
[----:B------:R2:W-:Y:S04]  /*e2a0*/  STS.U16 [R0+0x10800], R41 ;  /* 0x0108002900007388 */ /* 0x0005e80000000400 */
[----:B0-----:R-:W3:Y:S04]  /*e2b0*/  LDL.LU R199, [R1+0x93c] ;  /* 0x00093c0001c77983 */ /* 0x001ee80000300800 */
[----:B-1----:R-:W3:Y:S04]  /*e2c0*/  LDL.LU R40, [R1+0x938] ;  /* 0x0009380001287983 */ /* 0x002ee80000300800 */
[----:B--2---:R-:W2:Y:S04]  /*e2d0*/  LDL.LU R41, [R1+0x934] ;  /* 0x0009340001297983 */ /* 0x004ea80000300800 */
[----:B------:R0:W-:Y:S04]  /*e2e0*/  STS.U16 [R0+0x10c00], R42 ;  /* 0x010c002a00007388 */ /* 0x0001e80000000400 */
[----:B------:R1:W-:Y:S04]  /*e2f0*/  STS.U16 [R0+0x11000], R43 ;  /* 0x0110002b00007388 */ /* 0x0003e80000000400 */
[----:B0-----:R-:W2:Y:S04]  /*e300*/  LDL.LU R42, [R1+0x930] ;  /* 0x00093000012a7983 */ /* 0x001ea80000300800 */
[----:B-1----:R-:W2:Y:S04]  /*e310*/  LDL.LU R43, [R1+0x92c] ;  /* 0x00092c00012b7983 */ /* 0x002ea80000300800 */
[----:B------:R0:W-:Y:S04]  /*e320*/  STS.U16 [R0+0x11400], R44 ;  /* 0x0114002c00007388 */ /* 0x0001e80000000400 */
[----:B------:R1:W-:Y:S04]  /*e330*/  STS.U16 [R0+0x11800], R223 ;  /* 0x011800df00007388 */ /* 0x0003e80000000400 */
[----:B------:R4:W-:Y:S04]  /*e340*/  STS.U16 [R0+0x11c00], R45 ;  /* 0x011c002d00007388 */ /* 0x0009e80000000400 */
[----:B0-----:R-:W2:Y:S04]  /*e350*/  LDL.LU R44, [R1+0x928] ;  /* 0x00092800012c7983 */ /* 0x001ea80000300800 */
[----:B-1----:R-:W2:Y:S04]  /*e360*/  LDL.LU R223, [R1+0x924] ;  /* 0x0009240001df7983 */ /* 0x002ea80000300800 */
[----:B----4-:R-:W4:Y:S04]  /*e370*/  LDL.LU R45, [R1+0x920] ;  /* 0x00092000012d7983 */ /* 0x010f280000300800 */
[----:B------:R0:W-:Y:S04]  /*e380*/  STS.U16 [R0+0x12000], R46 ;  /* 0x0120002e00007388 */ /* 0x0001e80000000400 */
[----:B------:R1:W-:Y:S04]  /*e390*/  STS.U16 [R0+0x12400], R222 ;  /* 0x012400de00007388 */ /* 0x0003e80000000400 */
[----:B------:R1:W-:Y:S04]  /*e3a0*/  STS.U16 [R0+0x12800], R47 ;  /* 0x0128002f00007388 */ /* 0x0003e80000000400 */
[----:B0-----:R-:W2:Y:S04]  /*e3b0*/  LDL.LU R46, [R1+0x91c] ;  /* 0x00091c00012e7983 */ /* 0x001ea80000300800 */
[----:B-1----:R-:W2:Y:S04]  /*e3c0*/  LDL.LU R222, [R1+0x918] ;  /* 0x0009180001de7983 */ /* 0x002ea80000300800 */
[----:B------:R-:W2:Y:S04]  /*e3d0*/  LDL.LU R47, [R1+0x914] ;  /* 0x00091400012f7983 */ /* 0x000ea80000300800 */
        /* <DEDUP_REMOVED lines=12> */
[----:B------:R0:W-:Y:S01]  /*e4a0*/  STS.U16 [R0+0x14400], R54 ;  /* 0x0144003600007388 */ /* 0x0001e20000000400 */
[----:B------:R-:W-:-:S03]  /*e4b0*/  LOP3.LUT R9, R0, 0x40, RZ, 0x3c, !PT ;  /* 0x0000004000097812 */ /* 0x000fc600078e3cff */
        /* <DEDUP_REMOVED lines=54> */
[----:B---3--:R-:W3:Y:S04]  /*e820*/  LDL.LU R62, [R1+0x8d8] ;  /* 0x0008d800013e7983 */ /* 0x008ee80000300800 */
        /* <DEDUP_REMOVED lines=25> */
[----:B0-----:R-:W2:Y:S04]  /*e9c0*/  LDL.LU R75, [R1+0x8a4] ;  /* 0x0008a400014b7983 */ /* 0x001ea80000300800 */
        /* <DEDUP_REMOVED lines=43> */
[----:B------:R-:W-:-:S03]  /*ec80*/  F2FP.BF16.PACK_AB R30, R30, R31 ;  /* 0x0000001f1e1e723e */ /* 0x000fc600000010ff */
[----:B------:R-:W-:Y:S01]  /*ec90*/  STS.U16 [R9+0x1e200], R133 ;  /* 0x01e2008509007388 */ /* 0x000fe20000000400 */
[----:B------:R-:W-:-:S03]  /*eca0*/  F2FP.BF16.PACK_AB R28, R28, R29 ;  /* 0x0000001d1c1c723e */ /* 0x000fc600000010ff */
[----:B------:R-:W-:Y:S01]  /*ecb0*/  STS.U16 [R9+0x1e600], R135 ;  /* 0x01e6008709007388 */ /* 0x000fe20000000400 */
[----:B------:R-:W-:Y:S02]  /*ecc0*/  F2FP.BF16.PACK_AB R26, R26, R27 ;  /* 0x0000001b1a1a723e */ /* 0x000fe400000010ff */
[----:B------:R-:W-:Y:S01]  /*ecd0*/  F2FP.BF16.PACK_AB R24, R24, R25 ;  /* 0x000000191818723e */ /* 0x000fe200000010ff */
[----:B------:R-:W-:Y:S01]  /*ece0*/  STS.U16 [R9+0x1ea00], R137 ;  /* 0x01ea008909007388 */ /* 0x000fe20000000400 */
[----:B------:R-:W-:Y:S02]  /*ecf0*/  F2FP.BF16.PACK_AB R22, R22, R23 ;  /* 0x000000171616723e */ /* 0x000fe400000010ff */
[----:B------:R-:W-:Y:S01]  /*ed00*/  F2FP.BF16.PACK_AB R20, R20, R21 ;  /* 0x000000151414723e */ /* 0x000fe200000010ff */
[----:B------:R-:W-:Y:S01]  /*ed10*/  STS.U16 [R9+0x1ee00], R139 ;  /* 0x01ee008b09007388 */ /* 0x000fe20000000400 */
[----:B------:R-:W-:Y:S02]  /*ed20*/  F2FP.BF16.PACK_AB R18, R18, R19 ;  /* 0x000000131212723e */ /* 0x000fe400000010ff */
[----:B------:R-:W-:Y:S01]  /*ed30*/  F2FP.BF16.PACK_AB R16, R16, R17 ;  /* 0x000000111010723e */ /* 0x000fe200000010ff */
[----:B------:R-:W-:Y:S04]  /*ed40*/  STS.U16 [R9+0x1f200], R141 ;  /* 0x01f2008d09007388 */ /* 0x000fe80000000400 */
[----:B------:R-:W-:Y:S04]  /*ed50*/  STS.U16 [R9+0x1f600], R143 ;  /* 0x01f6008f09007388 */ /* 0x000fe80000000400 */
[----:B------:R-:W-:Y:S04]  /*ed60*/  STS.U16 [R9+0x1fa00], R149 ;  /* 0x01fa009509007388 */ /* 0x000fe80000000400 */
[----:B------:R-:W-:Y:S04]  /*ed70*/  STS.U16 [R9+0x1fe00], R8 ;  /* 0x01fe000809007388 */ /* 0x000fe80000000400 */
[----:B------:R-:W-:Y:S04]  /*ed80*/  STS [R228+0x20000], R30 ;  /* 0x0200001ee4007388 */ /* 0x000fe80000000800 */
[----:B------:R-:W-:Y:S04]  /*ed90*/  STS [R228+0x20400], R28 ;  /* 0x0204001ce4007388 */ /* 0x000fe80000000800 */
[----:B------:R-:W-:Y:S04]  /*eda0*/  STS [R228+0x20800], R26 ;  /* 0x0208001ae4007388 */ /* 0x000fe80000000800 */
[----:B------:R-:W-:Y:S04]  /*edb0*/  STS [R228+0x20c00], R24 ;  /* 0x020c0018e4007388 */ /* 0x000fe80000000800 */
[----:B------:R-:W-:Y:S04]  /*edc0*/  STS [R228+0x21000], R22 ;  /* 0x02100016e4007388 */ /* 0x000fe80000000800 */
[----:B------:R-:W-:Y:S04]  /*edd0*/  STS [R228+0x21400], R20 ;  /* 0x02140014e4007388 */ /* 0x000fe80000000800 */
[----:B------:R-:W-:Y:S04]  /*ede0*/  STS [R228+0x21800], R18 ;  /* 0x02180012e4007388 */ /* 0x000fe80000000800 */
[----:B------:R-:W-:Y:S04]  /*edf0*/  STS [R228+0x21c00], R16 ;  /* 0x021c0010e4007388 */ /* 0x000fe80000000800 */
[----:B------:R-:W-:Y:S01]  /*ee00*/  BAR.SYNC.DEFER_BLOCKING 0x0 ;  /* 0x0000000000007b1d */ /* 0x000fe20000010000 */
        /* <DEDUP_REMOVED lines=11> */
[C---:B------:R-:W-:Y:S01]  /*eec0*/  FMUL R145, R185.reuse, R145 ;  /* 0x00000091b9917220 */ /* 0x040fe20000400000 */
[----:B------:R-:W-:Y:S01]  /*eed0*/  LDSM.16.M88.4 R36, [R226+0x10000] ;  /* 0x01000000e224783b */ /* 0x000fe20000000200 */
[----:B------:R-:W-:-:S02]  /*eee0*/  FMUL R176, R185, R176 ;  /* 0x000000b0b9b07220 */ /* 0x000fc40000400000 */
[C---:B------:R-:W-:Y:S01]  /*eef0*/  FMUL R177, R185.reuse, R177 ;  /* 0x000000b1b9b17220 */ /* 0x040fe20000400000 */
[----:B------:R-:W-:Y:S01]  /*ef00*/  LDSM.16.M88.4 R32, [R226+0x12000] ;  /* 0x01200000e220783b */ /* 0x000fe20000000200 */
[----:B------:R-:W-:Y:S02]  /*ef10*/  FMUL R184, R185, R12 ;  /* 0x0000000cb9b87220 */ /* 0x000fe40000400000 */
[C---:B------:R-:W-:Y:S01]  /*ef20*/  FMUL R110, R187.reuse, R110 ;  /* 0x0000006ebb6e7220 */ /* 0x040fe20000400000 */
[----:B------:R-:W-:Y:S01]  /*ef30*/  LDSM.16.M88.4 R28, [R226+0x14000] ;  /* 0x01400000e21c783b */ /* 0x000fe20000000200 */
[C---:B------:R-:W-:Y:S02]  /*ef40*/  FMUL R111, R187.reuse, R111 ;  /* 0x0000006fbb6f7220 */ /* 0x040fe40000400000 */
[C---:B------:R-:W-:Y:S01]  /*ef50*/  FMUL R114, R187.reuse, R114 ;  /* 0x00000072bb727220 */ /* 0x040fe20000400000 */
[----:B------:R-:W-:Y:S01]  /*ef60*/  LDSM.16.M88.4 R24, [R226+0x16000] ;  /* 0x01600000e218783b */ /* 0x000fe20000000200 */
[----:B------:R-:W-:-:S02]  /*ef70*/  FMUL R115, R187, R115 ;  /* 0x00000073bb737220 */ /* 0x000fc40000400000 */
[C---:B------:R-:W-:Y:S01]  /*ef80*/  FMUL R118, R187.reuse, R118 ;  /* 0x00000076bb767220 */ /* 0x040fe20000400000 */
[----:B------:R-:W-:Y:S01]  /*ef90*/  LDSM.16.M88.4 R20, [R226+0x1a000] ;  /* 0x01a00000e214783b */ /* 0x000fe20000000200 */
[C---:B------:R-:W-:Y:S02]  /*efa0*/  FMUL R119, R187.reuse, R119 ;  /* 0x00000077bb777220 */ /* 0x040fe40000400000 */
[C---:B------:R-:W-:Y:S01]  /*efb0*/  FMUL R122, R187.reuse, R122 ;  /* 0x0000007abb7a7220 */ /* 0x040fe20000400000 */
[----:B------:R-:W-:Y:S01]  /*efc0*/  LDSM.16.M88.4 R16, [R226+0x1c000] ;  /* 0x01c00000e210783b */ /* 0x000fe20000000200 */
[C---:B------:R-:W-:Y:S02]  /*efd0*/  FMUL R123, R187.reuse, R123 ;  /* 0x0000007bbb7b7220 */ /* 0x040fe40000400000 */
[C---:B------:R-:W-:Y:S01]  /*efe0*/  FMUL R130, R187.reuse, R130 ;  /* 0x00000082bb827220 */ /* 0x040fe20000400000 */
[----:B------:R-:W-:Y:S01]  /*eff0*/  LDSM.16.M88.4 R8, [R226+0x1e000] ;  /* 0x01e00000e208783b */ /* 0x000fe20000000200 */
[----:B------:R-:W-:-:S02]  /*f000*/  FMUL R131, R187, R131 ;  /* 0x00000083bb837220 */ /* 0x000fc40000400000 */
[C---:B------:R-:W-:Y:S01]  /*f010*/  FMUL R146, R187.reuse, R146 ;  /* 0x00000092bb927220 */ /* 0x040fe20000400000 */
[----:B------:R-:W0:Y:S01]  /*f020*/  LDSM.16.M88.4 R132, [R229+0x20800] ;  /* 0x02080000e584783b */ /* 0x000e220000000200 */
[C---:B------:R-:W-:Y:S02]  /*f030*/  FMUL R147, R187.reuse, R147 ;  /* 0x00000093bb937220 */ /* 0x040fe40000400000 */
[C---:B------:R-:W-:Y:S01]  /*f040*/  FMUL R178, R187.reuse, R178 ;  /* 0x000000b2bbb27220 */ /* 0x040fe20000400000 */
[----:B------:R-:W-:Y:S01]  /*f050*/  LDSM.16.M88.4 R124, [R229+0x21000] ;  /* 0x02100000e57c783b */ /* 0x000fe20000000200 */
[C---:B------:R-:W-:Y:S02]  /*f060*/  FMUL R179, R187.reuse, R179 ;  /* 0x000000b3bbb37220 */ /* 0x040fe40000400000 */
[----:B------:R-:W-:Y:S01]  /*f070*/  FMUL R186, R187, R14 ;  /* 0x0000000ebbba7220 */ /* 0x000fe20000400000 */
[----:B------:R-:W-:Y:S01]  /*f080*/  LDSM.16.M88.4 R136, [R229+0x20000] ;  /* 0x02000000e588783b */ /* 0x000fe20000000200 */
[----:B------:R-:W-:-:S02]  /*f090*/  FMUL R185, R185, R13 ;  /* 0x0000000db9b97220 */ /* 0x000fc40000400000 */
[----:B------:R-:W-:Y:S02]  /*f0a0*/  FMUL R187, R187, R15 ;  /* 0x0000000fbbbb7220 */ /* 0x000fe40000400000 */
[C---:B------:R-:W-:Y:S01]  /*f0b0*/  FMUL R192, R5.reuse, R192 ;  /* 0x000000c005c07220 */ /* 0x040fe20000400000 */
[----:B------:R-:W1:Y:S01]  /*f0c0*/  LDSM.16.M88.4 R12, [R226+0x18000] ;  /* 0x01800000e20c783b */ /* 0x000e620000000200 */
[C---:B------:R-:W-:Y:S02]  /*f0d0*/  FMUL R193, R5.reuse, R193 ;  /* 0x000000c105c17220 */ /* 0x040fe40000400000 */
[C---:B------:R-:W-:Y:S02]  /*f0e0*/  FMUL R194, R224.reuse, R194 ;  /* 0x000000c2e0c27220 */ /* 0x040fe40000400000 */
[----:B------:R-:W-:Y:S02]  /*f0f0*/  FMUL R195, R224, R195 ;  /* 0x000000c3e0c37220 */ /* 0x000fe40000400000 */
[----:B------:R-:W-:-:S02]  /*f100*/  FMUL R200, R5, R200 ;  /* 0x000000c805c87220 */ /* 0x000fc40000400000 */
[C---:B------:R-:W-:Y:S02]  /*f110*/  FMUL R201, R5.reuse, R201 ;  /* 0x000000c905c97220 */ /* 0x040fe40000400000 */
[C---:B------:R-:W-:Y:S02]  /*f120*/  FMUL R202, R224.reuse, R202 ;  /* 0x000000cae0ca7220 */ /* 0x040fe40000400000 */
        /* <DEDUP_REMOVED lines=22> */
[----:B--2---:R-:W-:Y:S02]  /*f290*/  FMUL R41, R5, R41 ;  /* 0x0000002905297220 */ /* 0x004fe40000400000 */
[C---:B------:R-:W-:Y:S02]  /*f2a0*/  FMUL R42, R224.reuse, R42 ;  /* 0x0000002ae02a7220 */ /* 0x040fe40000400000 */
[----:B------:R-:W-:Y:S01]  /*f2b0*/  FMUL R43, R224, R43 ;  /* 0x0000002be02b7220 */ /* 0x000fe20000400000 */
[----:B------:R-:W-:Y:S01]  /*f2c0*/  LOP3.LUT R140, R229, 0x20, RZ, 0x3c, !PT ;  /* 0x00000020e58c7812 */ /* 0x000fe200078e3cff */
[C---:B0-----:R-:W-:Y:S01]  /*f2d0*/  HMMA.16816.F32.BF16 R108, R132.reuse, R36, R108 ;  /* 0x00000024846c723c */ /* 0x041fe2000004186c */
[C---:B------:R-:W-:Y:S01]  /*f2e0*/  FMUL R44, R223.reuse, R44 ;  /* 0x0000002cdf2c7220 */ /* 0x040fe20000400000 */
[----:B------:R-:W2:Y:S01]  /*f2f0*/  LDL.LU R4, [R1+0x8a0] ;  /* 0x0008a00001047983 */ /* 0x000ea20000300800 */
[C---:B------:R-:W-:Y:S02]  /*f300*/  FMUL R45, R223.reuse, R45 ;  /* 0x0000002ddf2d7220 */ /* 0x040fe40000400000 */
[C---:B------:R-:W-:Y:S01]  /*f310*/  FMUL R46, R222.reuse, R46 ;  /* 0x0000002ede2e7220 */ /* 0x040fe20000400000 */
[----:B------:R-:W-:Y:S02]  /*f320*/  LDSM.16.M88.4 R188, [R140+0x20800] ;  /* 0x020800008cbc783b */ /* 0x000fe40000000200 */
[----:B------:R-:W-:Y:S01]  /*f330*/  HMMA.16816.F32.BF16 R112, R132, R32, R112 ;  /* 0x000000208470723c */ /* 0x000fe20000041870 */
[----:B------:R-:W-:Y:S01]  /*f340*/  FMUL R47, R222, R47 ;  /* 0x0000002fde2f7220 */ /* 0x000fe20000400000 */
[----:B------:R-:W2:Y:S01]  /*f350*/  LDL.LU R237, [R1+0x89c] ;  /* 0x00089c0001ed7983 */ /* 0x000ea20000300800 */
[----:B------:R-:W-:-:S02]  /*f360*/  FMUL R48, R223, R48 ;  /* 0x00000030df307220 */ /* 0x000fc40000400000 */
[C---:B------:R-:W-:Y:S01]  /*f370*/  FMUL R49, R223.reuse, R49 ;  /* 0x00000031df317220 */ /* 0x040fe20000400000 */
[----:B------:R-:W2:Y:S02]  /*f380*/  LDL.LU R236, [R1+0x898] ;  /* 0x0008980001ec7983 */ /* 0x000ea40000300800 */
[C---:B------:R-:W-:Y:S01]  /*f390*/  HMMA.16816.F32.BF16 R116, R132.reuse, R28, R116 ;  /* 0x0000001c8474723c */ /* 0x040fe20000041874 */
[C---:B------:R-:W-:Y:S01]  /*f3a0*/  FMUL R50, R222.reuse, R50 ;  /* 0x00000032de327220 */ /* 0x040fe20000400000 */
[----:B------:R-:W2:Y:S01]  /*f3b0*/  LDL.LU R235, [R1+0x894] ;  /* 0x0008940001eb7983 */ /* 0x000ea20000300800 */
[C---:B------:R-:W-:Y:S02]  /*f3c0*/  FMUL R51, R222.reuse, R51 ;  /* 0x00000033de337220 */ /* 0x040fe40000400000 */
[C---:B------:R-:W-:Y:S01]  /*f3d0*/  FMUL R52, R223.reuse, R52 ;  /* 0x00000034df347220 */ /* 0x040fe20000400000 */
[----:B------:R-:W2:Y:S02]  /*f3e0*/  LDL.LU R234, [R1+0x890] ;  /* 0x0008900001ea7983 */ /* 0x000ea40000300800 */
[----:B------:R-:W-:Y:S01]  /*f3f0*/  HMMA.16816.F32.BF16 R120, R132, R24, R120 ;  /* 0x000000188478723c */ /* 0x000fe20000041878 */
[----:B------:R-:W-:Y:S01]  /*f400*/  FMUL R53, R223, R53 ;  /* 0x00000035df357220 */ /* 0x000fe20000400000 */
[----:B------:R-:W2:Y:S01]  /*f410*/  LDL.LU R233, [R1+0x88c] ;  /* 0x00088c0001e97983 */ /* 0x000ea20000300800 */
[----:B------:R-:W-:-:S02]  /*f420*/  FMUL R54, R222, R54 ;  /* 0x00000036de367220 */ /* 0x000fc40000400000 */
[C---:B------:R-:W-:Y:S01]  /*f430*/  FMUL R55, R222.reuse, R55 ;  /* 0x00000037de377220 */ /* 0x040fe20000400000 */
[----:B------:R-:W2:Y:S02]  /*f440*/  LDL.LU R232, [R1+0x888] ;  /* 0x0008880001e87983 */ /* 0x000ea40000300800 */
[C---:B-1----:R-:W-:Y:S01]  /*f450*/  HMMA.16816.F32.BF16 R128, R132.reuse, R12, R128 ;  /* 0x0000000c8480723c */ /* 0x042fe20000041880 */
[C---:B------:R-:W-:Y:S01]  /*f460*/  FMUL R56, R223.reuse, R56 ;  /* 0x00000038df387220 */ /* 0x040fe20000400000 */
[----:B------:R-:W2:Y:S01]  /*f470*/  LDL.LU R231, [R1+0x884] ;  /* 0x0008840001e77983 */ /* 0x000ea20000300800 */
[C---:B------:R-:W-:Y:S02]  /*f480*/  FMUL R57, R223.reuse, R57 ;  /* 0x00000039df397220 */ /* 0x040fe40000400000 */
[C---:B------:R-:W-:Y:S01]  /*f490*/  FMUL R58, R222.reuse, R58 ;  /* 0x0000003ade3a7220 */ /* 0x040fe20000400000 */
[----:B------:R-:W2:Y:S02]  /*f4a0*/  LDL.LU R230, [R1+0x880] ;  /* 0x0008800001e67983 */ /* 0x000ea40000300800 */
[----:B------:R-:W-:Y:S01]  /*f4b0*/  HMMA.16816.F32.BF16 R144, R132, R20, R144 ;  /* 0x000000148490723c */ /* 0x000fe20000041890 */
[----:B------:R-:W-:Y:S01]  /*f4c0*/  FMUL R59, R222, R59 ;  /* 0x0000003bde3b7220 */ /* 0x000fe20000400000 */
[----:B------:R0:W5:Y:S01]  /*f4d0*/  LDL.LU R227, [R1+0x87c] ;  /* 0x00087c0001e37983 */ /* 0x0001620000300800 */
[----:B------:R-:W-:-:S02]  /*f4e0*/  FMUL R60, R223, R60 ;  /* 0x0000003cdf3c7220 */ /* 0x000fc40000400000 */
[C---:B------:R-:W-:Y:S01]  /*f4f0*/  FMUL R61, R223.reuse, R61 ;  /* 0x0000003ddf3d7220 */ /* 0x040fe20000400000 */
[----:B------:R0:W5:Y:S02]  /*f500*/  LDL.LU R221, [R1+0x878] ;  /* 0x0008780001dd7983 */ /* 0x0001640000300800 */
[C---:B------:R-:W-:Y:S01]  /*f510*/  HMMA.16816.F32.BF16 R176, R132.reuse, R16, R176 ;  /* 0x0000001084b0723c */ /* 0x040fe200000418b0 */
[C---:B---3--:R-:W-:Y:S01]  /*f520*/  FMUL R62, R222.reuse, R62 ;  /* 0x0000003ede3e7220 */ /* 0x048fe20000400000 */
[----:B------:R0:W5:Y:S01]  /*f530*/  LDL.LU R220, [R1+0x874] ;  /* 0x0008740001dc7983 */ /* 0x0001620000300800 */
[----:B------:R-:W-:Y:S02]  /*f540*/  FMUL R63, R222, R63 ;  /* 0x0000003fde3f7220 */ /* 0x000fe40000400000 */
[C---:B------:R-:W-:Y:S01]  /*f550*/  FMUL R64, R223.reuse, R64 ;  /* 0x00000040df407220 */ /* 0x040fe20000400000 */
[----:B------:R0:W5:Y:S02]  /*f560*/  LDL.LU R7, [R1+0x870] ;  /* 0x0008700001077983 */ /* 0x0001640000300800 */
[----:B------:R-:W-:Y:S02]  /*f570*/  HMMA.16816.F32.BF16 R184, R132, R8, R184 ;  /* 0x0000000884b8723c */ /* 0x000fe400000418b8 */
[----:B------:R-:W1:Y:S06]  /*f580*/  LDSM.16.M88.4 R132, [R229+0x21800] ;  /* 0x02180000e584783b */ /* 0x000e6c0000000200 */
[C---:B------:R-:W-:Y:S08]  /*f590*/  HMMA.16816.F32.BF16 R192, R124.reuse, R36, R192 ;  /* 0x000000247cc0723c */ /* 0x040ff000000418c0 */
[C---:B------:R-:W-:Y:S08]  /*f5a0*/  HMMA.16816.F32.BF16 R200, R124.reuse, R32, R200 ;  /* 0x000000207cc8723c */ /* 0x040ff000000418c8 */
[C---:B------:R-:W-:Y:S08]  /*f5b0*/  HMMA.16816.F32.BF16 R208, R124.reuse, R28, R208 ;  /* 0x0000001c7cd0723c */ /* 0x040ff000000418d0 */
[C---:B------:R-:W-:Y:S08]  /*f5c0*/  HMMA.16816.F32.BF16 R216, R124.reuse, R24, R216 ;  /* 0x000000187cd8723c */ /* 0x040ff000000418d8 */
[C---:B------:R-:W-:Y:S08]  /*f5d0*/  HMMA.16816.F32.BF16 R212, R124.reuse, R12, R212 ;  /* 0x0000000c7cd4723c */ /* 0x040ff000000418d4 */
[C---:B------:R-:W-:Y:S08]  /*f5e0*/  HMMA.16816.F32.BF16 R204, R124.reuse, R20, R204 ;  /* 0x000000147ccc723c */ /* 0x040ff000000418cc */
[C---:B------:R-:W-:Y:S08]  /*f5f0*/  HMMA.16816.F32.BF16 R196, R124.reuse, R16, R196 ;  /* 0x000000107cc4723c */ /* 0x040ff000000418c4 */
[----:B------:R-:W-:Y:S01]  /*f600*/  HMMA.16816.F32.BF16 R40, R124, R8, R40 ;  /* 0x000000087c28723c */ /* 0x000fe20000041828 */
[----:B------:R-:W3:Y:S07]  /*f610*/  LDSM.16.M88.4 R124, [R140+0x20000] ;  /* 0x020000008c7c783b */ /* 0x000eee0000000200 */
        /* <DEDUP_REMOVED lines=8> */
[----:B----4-:R-:W-:-:S02]  /*f6a0*/  FMUL R65, R223, R65 ;  /* 0x00000041df417220 */ /* 0x010fc40000400000 */
[C---:B------:R-:W-:Y:S02]  /*f6b0*/  FMUL R66, R222.reuse, R66 ;  /* 0x00000042de427220 */ /* 0x040fe40000400000 */
[C---:B------:R-:W-:Y:S02]  /*f6c0*/  FMUL R67, R222.reuse, R67 ;  /* 0x00000043de437220 */ /* 0x040fe40000400000 */
[C---:B------:R-:W-:Y:S02]  /*f6d0*/  FMUL R68, R223.reuse, R68 ;  /* 0x00000044df447220 */ /* 0x040fe40000400000 */
[----:B------:R-:W-:Y:S02]  /*f6e0*/  FMUL R69, R223, R69 ;  /* 0x00000045df457220 */ /* 0x000fe40000400000 */
[C---:B------:R-:W-:Y:S02]  /*f6f0*/  FMUL R70, R222.reuse, R70 ;  /* 0x00000046de467220 */ /* 0x040fe40000400000 */
[----:B------:R-:W-:-:S02]  /*f700*/  FMUL R71, R222, R71 ;  /* 0x00000047de477220 */ /* 0x000fc40000400000 */
[C---:B------:R-:W-:Y:S02]  /*f710*/  FMUL R72, R223.reuse, R72 ;  /* 0x00000048df487220 */ /* 0x040fe40000400000 */
[----:B------:R-:W-:Y:S02]  /*f720*/  FMUL R73, R223, R73 ;  /* 0x00000049df497220 */ /* 0x000fe40000400000 */
[C---:B------:R-:W-:Y:S02]  /*f730*/  FMUL R74, R222.reuse, R74 ;  /* 0x0000004ade4a7220 */ /* 0x040fe40000400000 */
[----:B------:R-:W-:Y:S01]  /*f740*/  FMUL R75, R222, R75 ;  /* 0x0000004bde4b7220 */ /* 0x000fe20000400000 */
[C---:B-1----:R-:W-:Y:S08]  /*f750*/  HMMA.16816.F32.BF16 R44, R132.reuse, R36, R44 ;  /* 0x00000024842c723c */ /* 0x042ff0000004182c */
[C---:B------:R-:W-:Y:S08]  /*f760*/  HMMA.16816.F32.BF16 R48, R132.reuse, R32, R48 ;  /* 0x000000208430723c */ /* 0x040ff00000041830 */
[C---:B------:R-:W-:Y:S08]  /*f770*/  HMMA.16816.F32.BF16 R52, R132.reuse, R28, R52 ;  /* 0x0000001c8434723c */ /* 0x040ff00000041834 */
[C---:B------:R-:W-:Y:S08]  /*f780*/  HMMA.16816.F32.BF16 R56, R132.reuse, R24, R56 ;  /* 0x000000188438723c */ /* 0x040ff00000041838 */
[C---:B------:R-:W-:Y:S08]  /*f790*/  HMMA.16816.F32.BF16 R60, R132.reuse, R12, R60 ;  /* 0x0000000c843c723c */ /* 0x040ff0000004183c */
[C---:B------:R-:W-:Y:S08]  /*f7a0*/  HMMA.16816.F32.BF16 R64, R132.reuse, R20, R64 ;  /* 0x000000148440723c */ /* 0x040ff00000041840 */
[C---:B------:R-:W-:Y:S08]  /*f7b0*/  HMMA.16816.F32.BF16 R68, R132.reuse, R16, R68 ;  /* 0x000000108444723c */ /* 0x040ff00000041844 */
[----:B------:R-:W-:Y:S01]  /*f7c0*/  HMMA.16816.F32.BF16 R72, R132, R8, R72 ;  /* 0x000000088448723c */ /* 0x000fe20000041848 */
[----:B------:R-:W1:Y:S07]  /*f7d0*/  LDSM.16.M88.4 R132, [R140+0x21800] ;  /* 0x021800008c84783b */ /* 0x000e6e0000000200 */
[C---:B---3--:R-:W-:Y:S08]  /*f7e0*/  HMMA.16816.F32.BF16 R76, R124.reuse, R38, R76 ;  /* 0x000000267c4c723c */ /* 0x048ff0000004184c */
        /* <DEDUP_REMOVED lines=8> */
[-C--:B------:R-:W-:Y:S08]  /*f870*/  HMMA.16816.F32.BF16 R116, R188, R30.reuse, R116 ;  /* 0x0000001ebc74723c */ /* 0x080ff00000041874 */
[-C--:B-1----:R-:W-:Y:S08]  /*f880*/  HMMA.16816.F32.BF16 R52, R132, R30.reuse, R52 ;  /* 0x0000001e8434723c */ /* 0x082ff00000041834 */
[----:B---3--:R-:W-:Y:S01]  /*f890*/  HMMA.16816.F32.BF16 R208, R124, R30, R208 ;  /* 0x0000001e7cd0723c */ /* 0x008fe200000418d0 */
[----:B------:R-:W3:Y:S04]  /*f8a0*/  LDL.LU R30, [R1+0x10] ;  /* 0x00001000011e7983 */ /* 0x000ee80000300800 */
[----:B------:R-:W4:Y:S04]  /*f8b0*/  LDL.LU R29, [R1+0xc] ;  /* 0x00000c00011d7983 */ /* 0x000f280000300800 */
[----:B------:R-:W2:Y:S01]  /*f8c0*/  LDL.LU R28, [R1+0x8] ;  /* 0x00000800011c7983 */ /* 0x000ea20000300800 */
[----:B------:R-:W-:-:S02]  /*f8d0*/  LOP3.LUT R172, R226, 0x40, RZ, 0x3c, !PT ;  /* 0x00000040e2ac7812 */ /* 0x000fc400078e3cff */
[C---:B------:R-:W-:Y:S01]  /*f8e0*/  LOP3.LUT R238, R229.reuse, 0x40, RZ, 0x3c, !PT ;  /* 0x00000040e5ee7812 */ /* 0x040fe200078e3cff */
[C---:B------:R-:W-:Y:S02]  /*f8f0*/  HMMA.16816.F32.BF16 R108, R188.reuse, R38, R108 ;  /* 0x00000026bc6c723c */ /* 0x040fe4000004186c */
[----:B------:R-:W-:Y:S04]  /*f900*/  LDSM.16.M88.4 R140, [R172+0x10000] ;  /* 0x01000000ac8c783b */ /* 0x000fe80000000200 */
[----:B------:R-:W-:Y:S02]  /*f910*/  LDSM.16.M88.4 R148, [R172+0x12000] ;  /* 0x01200000ac94783b */ /* 0x000fe40000000200 */
        /* <DEDUP_REMOVED lines=12> */
[C---:B------:R-:W-:Y:S08]  /*f9e0*/  HMMA.16816.F32.BF16 R176, R188.reuse, R18, R176 ;  /* 0x00000012bcb0723c */ /* 0x040ff000000418b0 */
[----:B------:R-:W-:Y:S01]  /*f9f0*/  HMMA.16816.F32.BF16 R184, R188, R10, R184 ;  /* 0x0000000abcb8723c */ /* 0x000fe200000418b8 */
[----:B------:R-:W1:Y:S07]  /*fa00*/  LDSM.16.M88.4 R188, [R238+0x21000] ;  /* 0x02100000eebc783b */ /* 0x000e6e0000000200 */
[-C--:B------:R-:W-:Y:S08]  /*fa10*/  HMMA.16816.F32.BF16 R216, R124, R26.reuse, R216 ;  /* 0x0000001a7cd8723c */ /* 0x080ff000000418d8 */
[----:B------:R-:W-:Y:S01]  /*fa20*/  HMMA.16816.F32.BF16 R56, R132, R26, R56 ;  /* 0x0000001a8438723c */ /* 0x000fe20000041838 */
[----:B------:R-:W0:Y:S01]  /*fa30*/  LDSM.16.M88.4 R24, [R238+0x21800] ;  /* 0x02180000ee18783b */ /* 0x000e220000000200 */
[----:B------:R-:W-:-:S06]  /*fa40*/  LOP3.LUT R5, R229, 0x60, RZ, 0x3c, !PT ;  /* 0x00000060e5057812 */ /* 0x000fcc00078e3cff */
[C---:B------:R-:W-:Y:S08]  /*fa50*/  HMMA.16816.F32.BF16 R212, R124.reuse, R14, R212 ;  /* 0x0000000e7cd4723c */ /* 0x040ff000000418d4 */
[C---:B------:R-:W-:Y:S08]  /*fa60*/  HMMA.16816.F32.BF16 R204, R124.reuse, R22, R204 ;  /* 0x000000167ccc723c */ /* 0x040ff000000418cc */
[C---:B------:R-:W-:Y:S08]  /*fa70*/  HMMA.16816.F32.BF16 R196, R124.reuse, R18, R196 ;  /* 0x000000127cc4723c */ /* 0x040ff000000418c4 */
[----:B------:R-:W-:Y:S08]  /*fa80*/  HMMA.16816.F32.BF16 R40, R124, R10, R40 ;  /* 0x0000000a7c28723c */ /* 0x000ff00000041828 */
[C---:B------:R-:W-:Y:S01]  /*fa90*/  HMMA.16816.F32.BF16 R60, R132.reuse, R14, R60 ;  /* 0x0000000e843c723c */ /* 0x040fe2000004183c */
[----:B------:R-:W-:Y:S07]  /*faa0*/  LDSM.16.M88.4 R12, [R5+0x20800] ;  /* 0x02080000050c783b */ /* 0x000fee0000000200 */
[C---:B------:R-:W-:Y:S01]  /*fab0*/  HMMA.16816.F32.BF16 R64, R132.reuse, R22, R64 ;  /* 0x000000168440723c */ /* 0x040fe20000041840 */
[----:B------:R-:W-:Y:S07]  /*fac0*/  LDSM.16.M88.4 R20, [R5+0x21800] ;  /* 0x021800000514783b */ /* 0x000fee0000000200 */
[C---:B------:R-:W-:Y:S01]  /*fad0*/  HMMA.16816.F32.BF16 R68, R132.reuse, R18, R68 ;  /* 0x000000128444723c */ /* 0x040fe20000041844 */
[----:B------:R-:W0:Y:S07]  /*fae0*/  LDSM.16.M88.4 R16, [R5+0x21000] ;  /* 0x021000000510783b */ /* 0x000e2e0000000200 */
[----:B------:R-:W-:Y:S01]  /*faf0*/  HMMA.16816.F32.BF16 R72, R132, R10, R72 ;  /* 0x0000000a8448723c */ /* 0x000fe20000041848 */
[----:B------:R1:W0:Y:S07]  /*fb00*/  LDSM.16.M88.4 R8, [R5+0x20000] ;  /* 0x020000000508783b */ /* 0x00022e0000000200 */
[C---:B------:R-:W-:Y:S01]  /*fb10*/  HMMA.16816.F32.BF16 R192, R124.reuse, R38, R192 ;  /* 0x000000267cc0723c */ /* 0x040fe200000418c0 */
[----:B-1----:R-:W1:Y:S07]  /*fb20*/  S2R R5, SR_CTAID.X ;  /* 0x0000000000057919 */ /* 0x002e6e0000002500 */
[----:B------:R-:W-:Y:S08]  /*fb30*/  HMMA.16816.F32.BF16 R200, R124, R34, R200 ;  /* 0x000000227cc8723c */ /* 0x000ff000000418c8 */
[C---:B------:R-:W-:Y:S08]  /*fb40*/  HMMA.16816.F32.BF16 R44, R132.reuse, R38, R44 ;  /* 0x00000026842c723c */ /* 0x040ff0000004182c */
[----:B------:R-:W-:Y:S01]  /*fb50*/  HMMA.16816.F32.BF16 R48, R132, R34, R48 ;  /* 0x000000228430723c */ /* 0x000fe20000041830 */
[----:B------:R-:W-:Y:S01]  /*fb60*/  UIADD3 UR4, UP0, UR4, 0x40, URZ ;  /* 0x0000004004047890 */ /* 0x000fe2000ff1e03f */
[----:B-1----:R-:W-:-:S06]  /*fb70*/  SHF.L.U32 R5, R5, 0x6, RZ ;  /* 0x0000000605057819 */ /* 0x002fcc00000006ff */
[----:B------:R-:W-:Y:S01]  /*fb80*/  HMMA.16816.F32.BF16 R192, R188, R140, R192 ;  /* 0x0000008cbcc0723c */ /* 0x000fe200000418c0 */
[----:B------:R-:W-:Y:S01]  /*fb90*/  UIADD3.X UR5, URZ, UR5, URZ, UP0, !UPT ;  /* 0x000000053f057290 */ /* 0x000fe200087fe43f */
[----:B------:R-:W-:-:S06]  /*fba0*/  IADD3 R5, R5, 0x40, RZ ;  /* 0x0000004005057810 */ /* 0x000fcc0007ffe0ff */
[C---:B------:R-:W-:Y:S08]  /*fbb0*/  HMMA.16816.F32.BF16 R200, R188.reuse, R148, R200 ;  /* 0x00000094bcc8723c */ /* 0x040ff000000418c8 */
[C---:B------:R-:W-:Y:S08]  /*fbc0*/  HMMA.16816.F32.BF16 R208, R188.reuse, R152, R208 ;  /* 0x00000098bcd0723c */ /* 0x040ff000000418d0 */
[C---:B------:R-:W-:Y:S08]  /*fbd0*/  HMMA.16816.F32.BF16 R216, R188.reuse, R156, R216 ;  /* 0x0000009cbcd8723c */ /* 0x040ff000000418d8 */
[C---:B------:R-:W-:Y:S08]  /*fbe0*/  HMMA.16816.F32.BF16 R212, R188.reuse, R160, R212 ;  /* 0x000000a0bcd4723c */ /* 0x040ff000000418d4 */
[C---:B------:R-:W-:Y:S08]  /*fbf0*/  HMMA.16816.F32.BF16 R204, R188.reuse, R164, R204 ;  /* 0x000000a4bccc723c */ /* 0x040ff000000418cc */
[C---:B------:R-:W-:Y:S08]  /*fc00*/  HMMA.16816.F32.BF16 R196, R188.reuse, R168, R196 ;  /* 0x000000a8bcc4723c */ /* 0x040ff000000418c4 */
[----:B------:R-:W-:Y:S08]  /*fc10*/  HMMA.16816.F32.BF16 R40, R188, R172, R40 ;  /* 0x000000acbc28723c */ /* 0x000ff00000041828 */
[C---:B------:R-:W-:Y:S08]  /*fc20*/  HMMA.16816.F32.BF16 R76, R136.reuse, R140, R76 ;  /* 0x0000008c884c723c */ /* 0x040ff0000004184c */
[C---:B------:R-:W-:Y:S08]  /*fc30*/  HMMA.16816.F32.BF16 R80, R136.reuse, R148, R80 ;  /* 0x000000948850723c */ /* 0x040ff00000041850 */
[C---:B------:R-:W-:Y:S08]  /*fc40*/  HMMA.16816.F32.BF16 R84, R136.reuse, R152, R84 ;  /* 0x000000988854723c */ /* 0x040ff00000041854 */
[C---:B------:R-:W-:Y:S08]  /*fc50*/  HMMA.16816.F32.BF16 R88, R136.reuse, R156, R88 ;  /* 0x0000009c8858723c */ /* 0x040ff00000041858 */
[C---:B------:R-:W-:Y:S08]  /*fc60*/  HMMA.16816.F32.BF16 R92, R136.reuse, R160, R92 ;  /* 0x000000a0885c723c */ /* 0x040ff0000004185c */
[C---:B------:R-:W-:Y:S08]  /*fc70*/  HMMA.16816.F32.BF16 R96, R136.reuse, R164, R96 ;  /* 0x000000a48860723c */ /* 0x040ff00000041860 */
[----:B------:R-:W-:Y:S01]  /*fc80*/  HMMA.16816.F32.BF16 R100, R136, R168, R100 ;  /* 0x000000a88864723c */ /* 0x000fe20000041864 */
[----:B---3--:R-:W-:-:S07]  /*fc90*/  FFMA R30, R224, R30, R6 ;  /* 0x0000001ee01e7223 */ /* 0x008fce0000000006 */
[----:B------:R-:W-:Y:S01]  /*fca0*/  HMMA.16816.F32.BF16 R108, R180, R140, R108 ;  /* 0x0000008cb46c723c */ /* 0x000fe2000004186c */
[----:B------:R1:W5:Y:S01]  /*fcb0*/  LDL.LU R6, [R1+0x86c] ;  /* 0x00086c0001067983 */ /* 0x0003620000300800 */
[----:B----4-:R-:W-:-:S03]  /*fcc0*/  FFMA R29, R223, R29, R2 ;  /* 0x0000001ddf1d7223 */ /* 0x010fc60000000002 */
[----:B------:R1:W5:Y:S01]  /*fcd0*/  LDL.LU R2, [R1+0x868] ;  /* 0x0008680001027983 */ /* 0x0003620000300800 */
[----:B--2---:R-:W-:Y:S02]  /*fce0*/  FFMA R28, R222, R28, R225 ;  /* 0x0000001cde1c7223 */ /* 0x004fe400000000e1 */
[C---:B------:R-:W-:Y:S01]  /*fcf0*/  HMMA.16816.F32.BF16 R112, R180.reuse, R148, R112 ;  /* 0x00000094b470723c */ /* 0x040fe20000041870 */
[----:B------:R-:W2:Y:S07]  /*fd00*/  S2R R225, SR_TID.X ;  /* 0x0000000000e17919 */ /* 0x000eae0000002100 */
[C---:B------:R-:W-:Y:S01]  /*fd10*/  HMMA.16816.F32.BF16 R116, R180.reuse, R152, R116 ;  /* 0x00000098b474723c */ /* 0x040fe20000041874 */
[----:B------:R1:W-:Y:S07]  /*fd20*/  STL [R1+0x10], R30 ;  /* 0x0000101e01007387 */ /* 0x0003ee0000100800 */
[C---:B------:R-:W-:Y:S01]  /*fd30*/  HMMA.16816.F32.BF16 R120, R180.reuse, R156, R120 ;  /* 0x0000009cb478723c */ /* 0x040fe20000041878 */
[----:B------:R1:W-:Y:S07]  /*fd40*/  STL [R1+0xc], R29 ;  /* 0x00000c1d01007387 */ /* 0x0003ee0000100800 */
[C---:B------:R-:W-:Y:S01]  /*fd50*/  HMMA.16816.F32.BF16 R128, R180.reuse, R160, R128 ;  /* 0x000000a0b480723c */ /* 0x040fe20000041880 */
[----:B------:R1:W-:Y:S07]  /*fd60*/  STL [R1+0x8], R28 ;  /* 0x0000081c01007387 */ /* 0x0003ee0000100800 */
[C---:B------:R-:W-:Y:S01]  /*fd70*/  HMMA.16816.F32.BF16 R144, R180.reuse, R164, R144 ;  /* 0x000000a4b490723c */ /* 0x040fe20000041890 */
[----:B------:R1:W-:Y:S07]  /*fd80*/  STL [R1], R231 ;  /* 0x000000e701007387 */ /* 0x0003ee0000100800 */
[----:B------:R-:W-:Y:S01]  /*fd90*/  HMMA.16816.F32.BF16 R176, R180, R168, R176 ;  /* 0x000000a8b4b0723c */ /* 0x000fe200000418b0 */
[----:B------:R-:W-:-:S07]  /*fda0*/  ISETP.LE.U32.AND P0, PT, R5, UR4, PT ;  /* 0x0000000405007c0c */ /* 0x000fce000bf03070 */
[-C--:B------:R-:W-:Y:S01]  /*fdb0*/  HMMA.16816.F32.BF16 R104, R136, R172.reuse, R104 ;  /* 0x000000ac8868723c */ /* 0x080fe20000041868 */
[----:B------:R1:W-:Y:S07]  /*fdc0*/  STL [R1+0x4], R230 ;  /* 0x000004e601007387 */ /* 0x0003ee0000100800 */
[----:B------:R-:W-:Y:S08]  /*fdd0*/  HMMA.16816.F32.BF16 R184, R180, R172, R184 ;  /* 0x000000acb4b8723c */ /* 0x000ff000000418b8 */
[C---:B0-----:R-:W-:Y:S08]  /*fde0*/  HMMA.16816.F32.BF16 R44, R24.reuse, R140, R44 ;  /* 0x0000008c182c723c */ /* 0x041ff0000004182c */
[C---:B------:R-:W-:Y:S08]  /*fdf0*/  HMMA.16816.F32.BF16 R48, R24.reuse, R148, R48 ;  /* 0x000000941830723c */ /* 0x040ff00000041830 */
[C---:B------:R-:W-:Y:S08]  /*fe00*/  HMMA.16816.F32.BF16 R52, R24.reuse, R152, R52 ;  /* 0x000000981834723c */ /* 0x040ff00000041834 */
[C---:B------:R-:W-:Y:S08]  /*fe10*/  HMMA.16816.F32.BF16 R56, R24.reuse, R156, R56 ;  /* 0x0000009c1838723c */ /* 0x040ff00000041838 */
[C---:B------:R-:W-:Y:S08]  /*fe20*/  HMMA.16816.F32.BF16 R60, R24.reuse, R160, R60 ;  /* 0x000000a0183c723c */ /* 0x040ff0000004183c */
[C---:B------:R-:W-:Y:S08]  /*fe30*/  HMMA.16816.F32.BF16 R64, R24.reuse, R164, R64 ;  /* 0x000000a41840723c */ /* 0x040ff00000041840 */
[C---:B------:R-:W-:Y:S08]  /*fe40*/  HMMA.16816.F32.BF16 R68, R24.reuse, R168, R68 ;  /* 0x000000a81844723c */ /* 0x040ff00000041844 */
[----:B------:R-:W-:Y:S01]  /*fe50*/  HMMA.16816.F32.BF16 R72, R24, R172, R72 ;  /* 0x000000ac1848723c */ /* 0x000fe20000041848 */
[----:B------:R-:W-:-:S04]  /*fe60*/  MOV R5, UR5 ;  /* 0x0000000500057c02 */ /* 0x000fc80008000f00 */
[----:B------:R-:W-:Y:S02]  /*fe70*/  ISETP.GE.U32.AND.EX P0, PT, R5, RZ, PT, P0 ;  /* 0x000000ff0500720c */ /* 0x000fe40003f06100 */
[----:B--2---:R-:W-:Y:S01]  /*fe80*/  LOP3.LUT R225, R225, 0xff, RZ, 0xc0, !PT ;  /* 0x000000ffe1e17812 */ /* 0x004fe200078ec0ff */
[----:B------:R-:W-:Y:S01]  /*fe90*/  HMMA.16816.F32.BF16 R192, R16, R142, R192 ;  /* 0x0000008e10c0723c */ /* 0x000fe200000418c0 */
[----:B------:R-:W-:Y:S01]  /*fea0*/  MOV R32, R237 ;  /* 0x000000ed00207202 */ /* 0x000fe20000000f00 */
[----:B------:R-:W-:Y:S01]  /*feb0*/  IMAD.MOV.U32 R33, RZ, RZ, R236 ;  /* 0x000000ffff217224 */ /* 0x000fe200078e00ec */
[----:B------:R-:W-:-:S05]  /*fec0*/  MOV R34, R235 ;  /* 0x000000eb00227202 */ /* 0x000fca0000000f00 */
[----:B------:R-:W-:Y:S01]  /*fed0*/  HMMA.16816.F32.BF16 R200, R16, R150, R200 ;  /* 0x0000009610c8723c */ /* 0x000fe200000418c8 */
[----:B------:R-:W-:Y:S01]  /*fee0*/  IMAD.SHL.U32 R225, R225, 0x2, RZ ;  /* 0x00000002e1e17824 */ /* 0x000fe200078e00ff */
[----:B------:R-:W-:Y:S01]  /*fef0*/  MOV R164, R233 ;  /* 0x000000e900a47202 */ /* 0x000fe20000000f00 */
[----:B------:R-:W-:-:S05]  /*ff00*/  IMAD.MOV.U32 R35, RZ, RZ, R234 ;  /* 0x000000ffff237224 */ /* 0x000fca00078e00ea */
[----:B------:R-:W-:Y:S01]  /*ff10*/  HMMA.16816.F32.BF16 R208, R16, R154, R208 ;  /* 0x0000009a10d0723c */ /* 0x000fe200000418d0 */
[----:B------:R-:W-:-:S07]  /*ff20*/  IMAD.MOV.U32 R5, RZ, RZ, R232 ;  /* 0x000000ffff057224 */ /* 0x000fce00078e00e8 */
[C---:B------:R-:W-:Y:S08]  /*ff30*/  HMMA.16816.F32.BF16 R216, R16.reuse, R158, R216 ;  /* 0x0000009e10d8723c */ /* 0x040ff000000418d8 */
[C---:B------:R-:W-:Y:S08]  /*ff40*/  HMMA.16816.F32.BF16 R212, R16.reuse, R162, R212 ;  /* 0x000000a210d4723c */ /* 0x040ff000000418d4 */
[C---:B------:R-:W-:Y:S08]  /*ff50*/  HMMA.16816.F32.BF16 R204, R16.reuse, R166, R204 ;  /* 0x000000a610cc723c */ /* 0x040ff000000418cc */
[C---:B------:R-:W-:Y:S08]  /*ff60*/  HMMA.16816.F32.BF16 R196, R16.reuse, R170, R196 ;  /* 0x000000aa10c4723c */ /* 0x040ff000000418c4 */
[----:B------:R-:W-:Y:S07]  /*ff70*/  HMMA.16816.F32.BF16 R40, R16, R174, R40 ;  /* 0x000000ae1028723c */ /* 0x000fee0000041828 */
[----:B------:R-:W-:Y:S01]  /*ff80*/  IMAD.MOV.U32 R16, RZ, RZ, 0x40 ;  /* 0x00000040ff107424 */ /* 0x000fe200078e00ff */
[----:B------:R-:W-:Y:S03]  /*ff90*/  HMMA.16816.F32.BF16 R76, R8, R142, R76 ;  /* 0x0000008e084c723c */ /* 0x000fe6000004184c */
[----:B------:R-:W-:-:S05]  /*ffa0*/  IMAD R4, R16, c[0x0][0x1a4], R4 ;  /* 0x0000690010047a24 */ /* 0x000fca00078e0204 */
[----:B------:R-:W-:Y:S01]  /*ffb0*/  HMMA.16816.F32.BF16 R80, R8, R150, R80 ;  /* 0x000000960850723c */ /* 0x000fe20000041850 */
[----:B------:R-:W-:-:S07]  /*ffc0*/  IMAD R3, R16, c[0x0][0x1b4], R3 ;  /* 0x00006d0010037a24 */ /* 0x000fce00078e0203 */
        /* <DEDUP_REMOVED lines=11> */
[----:B------:R-:W-:Y:S08]  /*10080*/  HMMA.16816.F32.BF16 R176, R12, R170, R176 ;  /* 0x000000aa0cb0723c */ /* 0x000ff000000418b0 */
[-C--:B------:R-:W-:Y:S08]  /*10090*/  HMMA.16816.F32.BF16 R8, R8, R174.reuse, R104 ;  /* 0x000000ae0808723c */ /* 0x080ff00000041868 */
[----:B------:R-:W-:Y:S08]  /*100a0*/  HMMA.16816.F32.BF16 R12, R12, R174, R184 ;  /* 0x000000ae0c0c723c */ /* 0x000ff000000418b8 */
        /* <DEDUP_REMOVED lines=8> */
[----:B-1----:R-:W-:Y:S01]  /*10130*/  @P0 CALL.REL.NOINC `(.L_x_0) ;  /* 0x0000001000000944 */ /* 0x002fe20003c00000 */
[----:B------:R-:W-:Y:S06]  /*10140*/  BRA `(.L_x_19) ;  /* 0xffff6cf000007947 */ /* 0x000fec000383ffff */
.L_x_0:
[----:B------:R-:W2:Y:S04]  /*10150*/  LDL.LU R17, [R1+0x10] ;  /* 0x0000100001117983 */ /* 0x000ea80000300800 */
[----:B------:R-:W3:Y:S04]  /*10160*/  LDL.LU R16, [R1+0xc] ;  /* 0x00000c0001107983 */ /* 0x000ee80000300800 */
[----:B------:R-:W4:Y:S01]  /*10170*/  LDL.LU R18, [R1+0x8] ;  /* 0x0000080001127983 */ /* 0x000f220000300800 */
[----:B------:R-:W-:Y:S01]  /*10180*/  MOV R4, R8 ;  /* 0x0000000800047202 */ /* 0x000fe20000000f00 */
[----:B------:R-:W-:Y:S01]  /*10190*/  IMAD.MOV.U32 R32, RZ, RZ, R59 ;  /* 0x000000ffff207224 */ /* 0x000fe200078e003b */
[----:B-----5:R-:W-:Y:S01]  /*101a0*/  MOV R6, R40 ;  /* 0x0000002800067202 */ /* 0x020fe20000000f00 */
[----:B------:R-:W0:Y:S01]  /*101b0*/  S2R R248, SR_CTAID.X ;  /* 0x0000000000f87919 */ /* 0x000e220000002500 */
[----:B------:R-:W-:Y:S01]  /*101c0*/  MOV R137, R42 ;  /* 0x0000002a00897202 */ /* 0x000fe20000000f00 */
[----:B------:R-:W-:Y:S01]  /*101d0*/  IMAD.MOV.U32 R22, RZ, RZ, R47 ;  /* 0x000000ffff167224 */ /* 0x000fe200078e002f */
[----:B------:R-:W-:Y:S01]  /*101e0*/  MOV R23, R50 ;  /* 0x0000003200177202 */ /* 0x000fe20000000f00 */
[----:B------:R-:W1:Y:S01]  /*101f0*/  S2R R161, SR_TID.X ;  /* 0x0000000000a17919 */ /* 0x000e620000002100 */
[----:B------:R-:W-:Y:S01]  /*10200*/  MOV R24, R61 ;  /* 0x0000003d00187202 */ /* 0x000fe20000000f00 */
[----:B------:R-:W-:Y:S01]  /*10210*/  IMAD.MOV.U32 R25, RZ, RZ, R51 ;  /* 0x000000ffff197224 */ /* 0x000fe200078e0033 */
[----:B------:R-:W-:Y:S01]  /*10220*/  MOV R28, R65 ;  /* 0x00000041001c7202 */ /* 0x000fe20000000f00 */
[----:B------:R-:W1:Y:S01]  /*10230*/  S2R R19, SR_TID.X ;  /* 0x0000000000137919 */ /* 0x000e620000002100 */
[----:B------:R-:W-:Y:S01]  /*10240*/  MOV R27, R54 ;  /* 0x00000036001b7202 */ /* 0x000fe20000000f00 */
[----:B------:R-:W-:Y:S01]  /*10250*/  IMAD.MOV.U32 R29, RZ, RZ, R55 ;  /* 0x000000ffff1d7224 */ /* 0x000fe200078e0037 */
[----:B------:R-:W-:Y:S01]  /*10260*/  MOV R30, R58 ;  /* 0x0000003a001e7202 */ /* 0x000fe20000000f00 */
[----:B------:R-:W1:Y:S01]  /*10270*/  S2R R250, SR_CTAID.Y ;  /* 0x0000000000fa7919 */ /* 0x000e620000002600 */
[----:B------:R-:W-:Y:S01]  /*10280*/  IMAD.MOV.U32 R135, RZ, RZ, R67 ;  /* 0x000000ffff877224 */ /* 0x000fe200078e0043 */
[----:B------:R-:W-:Y:S01]  /*10290*/  MOV R127, R48 ;  /* 0x00000030007f7202 */ /* 0x000fe20000000f00 */
[----:B------:R-:W-:Y:S01]  /*102a0*/  IMAD.MOV.U32 R133, RZ, RZ, R45 ;  /* 0x000000ffff857224 */ /* 0x000fe200078e002d */
[----:B------:R-:W2:Y:S01]  /*102b0*/  LDL.LU R5, [R1+0x24] ;  /* 0x0000240001057983 */ /* 0x000ea20000300800 */
[----:B------:R-:W-:Y:S01]  /*102c0*/  MOV R132, R44 ;  /* 0x0000002c00847202 */ /* 0x000fe20000000f00 */
[----:B------:R-:W-:Y:S01]  /*102d0*/  IMAD.MOV.U32 R126, RZ, RZ, R49 ;  /* 0x000000ffff7e7224 */ /* 0x000fe200078e0031 */
[----:B------:R-:W-:Y:S01]  /*102e0*/  MOV R124, R52 ;  /* 0x00000034007c7202 */ /* 0x000fe20000000f00 */
[----:B------:R-:W-:Y:S01]  /*102f0*/  IMAD.MOV.U32 R125, RZ, RZ, R53 ;  /* 0x000000ffff7d7224 */ /* 0x000fe200078e0035 */
[----:B------:R-:W-:Y:S01]  /*10300*/  MOV R107, R56 ;  /* 0x00000038006b7202 */ /* 0x000fe20000000f00 */
[----:B------:R-:W-:Y:S01]  /*10310*/  IMAD.MOV.U32 R106, RZ, RZ, R57 ;  /* 0x000000ffff6a7224 */ /* 0x000fe200078e0039 */
[----:B------:R-:W-:Y:S01]  /*10320*/  MOV R104, R60 ;  /* 0x0000003c00687202 */ /* 0x000fe20000000f00 */
[----:B0-----:R-:W-:-:S02]  /*10330*/  IMAD.SHL.U32 R248, R248, 0x40, RZ ;  /* 0x00000040f8f87824 */ /* 0x001fc400078e00ff */
[----:B------:R-:W-:Y:S02]  /*10340*/  IMAD.MOV.U32 R105, RZ, RZ, R64 ;  /* 0x000000ffff697224 */ /* 0x000fe400078e0040 */
[----:B------:R-:W-:Y:S01]  /*10350*/  IMAD.MOV.U32 R134, RZ, RZ, R43 ;  /* 0x000000ffff867224 */ /* 0x000fe200078e002b */
[----:B-1----:R-:W-:Y:S02]  /*10360*/  LOP3.LUT R248, R248, 0x3f, R161, 0xf8, !PT ;  /* 0x0000003ff8f87812 */ /* 0x002fe400078ef8a1 */
[C---:B------:R-:W-:Y:S02]  /*10370*/  LOP3.LUT R20, R19.reuse, 0xe0, RZ, 0xc0, !PT ;  /* 0x000000e013147812 */ /* 0x040fe400078ec0ff */
[C---:B------:R-:W-:Y:S01]  /*10380*/  LOP3.LUT R21, R19.reuse, 0x3, RZ, 0xc0, !PT ;  /* 0x0000000313157812 */ /* 0x040fe200078ec0ff */
[----:B------:R-:W-:Y:S01]  /*10390*/  IMAD R7, R248, c[0x0][0x1c4], RZ ;  /* 0x00007100f8077a24 */ /* 0x000fe200078e02ff */
[----:B------:R-:W-:Y:S01]  /*103a0*/  LOP3.LUT R19, R19, 0xff, RZ, 0xc0, !PT ;  /* 0x000000ff13137812 */ /* 0x000fe200078ec0ff */
[----:B------:R-:W-:Y:S01]  /*103b0*/  IMAD R2, R250, c[0x0][0x1c0], RZ ;  /* 0x00007000fa027a24 */ /* 0x000fe200078e02ff */
[----:B------:R-:W-:-:S02]  /*103c0*/  LEA R3, R20, R21, 0x1 ;  /* 0x0000001514037211 */ /* 0x000fc400078e08ff */
[----:B------:R-:W-:Y:S01]  /*103d0*/  ISETP.GE.U32.AND P0, PT, R19, 0x40, PT ;  /* 0x000000401300780c */ /* 0x000fe20003f06070 */
[C---:B------:R-:W-:Y:S01]  /*103e0*/  IMAD.SHL.U32 R0, R2.reuse, 0x2, RZ ;  /* 0x0000000202007824 */ /* 0x040fe200078e00ff */
[----:B------:R-:W-:Y:S01]  /*103f0*/  LOP3.LUT R252, R161, 0x1c, RZ, 0xc0, !PT ;  /* 0x0000001ca1fc7812 */ /* 0x000fe200078ec0ff */
[----:B------:R-:W-:Y:S01]  /*10400*/  IMAD.HI R8, R2, 0x2, RZ ;  /* 0x0000000202087827 */ /* 0x000fe200078e02ff */
[----:B------:R-:W-:Y:S02]  /*10410*/  MOV R21, R46 ;  /* 0x0000002e00157202 */ /* 0x000fe40000000f00 */
[----:B------:R-:W-:Y:S01]  /*10420*/  MOV R31, R68 ;  /* 0x00000044001f7202 */ /* 0x000fe20000000f00 */
[----:B------:R-:W-:Y:S01]  /*10430*/  IMAD.MOV.U32 R33, RZ, RZ, R69 ;  /* 0x000000ffff217224 */ /* 0x000fe200078e0045 */
[----:B------:R-:W0:Y:S04]  /*10440*/  S2R R138, SR_TID.X ;  /* 0x00000000008a7919 */ /* 0x000e280000002100 */
[----:B------:R-:W-:Y:S01]  /*10450*/  BAR.SYNC.DEFER_BLOCKING 0x0 ;  /* 0x0000000000007b1d */ /* 0x000fe20000010000 */
[----:B---3--:R-:W-:-:S02]  /*10460*/  IMAD.MOV.U32 R20, RZ, RZ, R16 ;  /* 0x000000ffff147224 */ /* 0x008fc400078e0010 */
[----:B------:R-:W-:Y:S01]  /*10470*/  IMAD.MOV.U32 R16, RZ, RZ, R9 ;  /* 0x000000ffff107224 */ /* 0x000fe200078e0009 */
[----:B------:R-:W-:Y:S01]  /*10480*/  SHF.L.U32 R9, R7, 0x1, RZ ;  /* 0x0000000107097819 */ /* 0x000fe200000006ff */
[----:B----4-:R-:W-:Y:S01]  /*10490*/  IMAD.MOV.U32 R19, RZ, RZ, R18 ;  /* 0x000000ffff137224 */ /* 0x010fe200078e0012 */
[----:B--2---:R-:W-:Y:S01]  /*104a0*/  MOV R18, R17 ;  /* 0x0000001100127202 */ /* 0x004fe20000000f00 */
[----:B------:R-:W-:Y:S01]  /*104b0*/  IMAD.MOV.U32 R17, RZ, RZ, R41 ;  /* 0x000000ffff117224 */ /* 0x000fe200078e0029 */
[----:B------:R-:W-:Y:S01]  /*104c0*/  IADD3 R0, P1, P2, R9, c[0x0][0x178], R0 ;  /* 0x00005e0009007a10 */ /* 0x000fe20007a3e000 */
[----:B------:R-:W-:Y:S02]  /*104d0*/  IMAD.HI R9, R7, 0x2, RZ ;  /* 0x0000000207097827 */ /* 0x000fe400078e02ff */
[----:B------:R-:W2:Y:S02]  /*104e0*/  LDL.LU R7, [R1+0x20] ;  /* 0x0000200001077983 */ /* 0x000ea40000300800 */
[----:B------:R-:W-:-:S02]  /*104f0*/  IMAD.MOV.U32 R39, RZ, RZ, R18 ;  /* 0x000000ffff277224 */ /* 0x000fc400078e0012 */
[----:B------:R-:W3:Y:S01]  /*10500*/  LDL.LU R18, [R1+0x1c] ;  /* 0x00001c0001127983 */ /* 0x000ee20000300800 */
[----:B------:R-:W-:-:S03]  /*10510*/  MOV R36, R20 ;  /* 0x0000001400247202 */ /* 0x000fc60000000f00 */
[----:B------:R-:W4:Y:S04]  /*10520*/  LDL.LU R20, [R1+0x18] ;  /* 0x0000180001147983 */ /* 0x000f280000300800 */
[----:B------:R-:W2:Y:S01]  /*10530*/  LDL.LU R26, [R1+0x14] ;  /* 0x00001400011a7983 */ /* 0x000ea20000300800 */
[C---:B------:R-:W-:Y:S01]  /*10540*/  FMUL R2, R5.reuse, 8388608 ;  /* 0x4b00000005027820 */ /* 0x040fe20000400000 */
[----:B------:R-:W-:Y:S02]  /*10550*/  FSETP.GEU.AND P5, PT, R5, 1.175494350822287508e-38, PT ;  /* 0x008000000500780b */ /* 0x000fe40003fae000 */
[----:B------:R-:W-:Y:S02]  /*10560*/  MOV R59, R19 ;  /* 0x00000013003b7202 */ /* 0x000fe40000000f00 */
[----:B------:R-:W-:-:S02]  /*10570*/  FSEL R37, R2, R5, !P5 ;  /* 0x0000000502257208 */ /* 0x000fc40006800000 */
[----:B------:R-:W-:Y:S01]  /*10580*/  IADD3.X R2, R9, c[0x0][0x17c], R8, P1, P2 ;  /* 0x00005f0009027a10 */ /* 0x000fe20000fe4408 */
[----:B------:R-:W-:Y:S01]  /*10590*/  IMAD.SHL.U32 R19, R252, 0x4, RZ ;  /* 0x00000004fc137824 */ /* 0x000fe200078e00ff */
[----:B------:R-:W-:-:S04]  /*105a0*/  SHF.L.U32 R34, R3, 0x5, RZ ;  /* 0x0000000503227819 */ /* 0x000fc800000006ff */
[----:B------:R-:W-:Y:S01]  /*105b0*/  LOP3.LUT R19, R34, R19, RZ, 0x3c, !PT ;  /* 0x0000001322137212 */ /* 0x000fe200078e3cff */
[----:B------:R-:W-:Y:S01]  /*105c0*/  FMUL R8, R59, 8388608 ;  /* 0x4b0000003b087820 */ /* 0x000fe20000400000 */
[----:B------:R-:W-:Y:S01]  /*105d0*/  MOV R65, R70 ;  /* 0x0000004600417202 */ /* 0x000fe20000000f00 */
[----:B------:R-:W-:Y:S02]  /*105e0*/  IMAD.MOV.U32 R61, RZ, RZ, R71 ;  /* 0x000000ffff3d7224 */ /* 0x000fe400078e0047 */
[----:B------:R-:W-:Y:S01]  /*105f0*/  IMAD.MOV.U32 R71, RZ, RZ, R36 ;  /* 0x000000ffff477224 */ /* 0x000fe200078e0024 */
[----:B------:R-:W-:-:S03]  /*10600*/  FSEL R48, RZ, -23, P5 ;  /* 0xc1b80000ff307808 */ /* 0x000fc60002800000 */
[C---:B------:R-:W-:Y:S01]  /*10610*/  FMUL R36, R71.reuse, 8388608 ;  /* 0x4b00000047247820 */ /* 0x040fe20000400000 */
[----:B------:R-:W-:Y:S02]  /*10620*/  FSETP.GEU.AND P5, PT, R71, 1.175494350822287508e-38, PT ;  /* 0x008000004700780b */ /* 0x000fe40003fae000 */
[----:B------:R-:W-:Y:S02]  /*10630*/  MOV R136, R39 ;  /* 0x0000002700887202 */ /* 0x000fe40000000f00 */
[----:B------:R-:W-:Y:S02]  /*10640*/  FSEL R36, R36, R71, !P5 ;  /* 0x0000004724247208 */ /* 0x000fe40006800000 */
[C---:B------:R-:W-:Y:S01]  /*10650*/  FSETP.GEU.AND P4, PT, R136.reuse, 1.175494350822287508e-38, PT ;  /* 0x008000008800780b */ /* 0x040fe20003f8e000 */
[----:B------:R-:W-:-:S05]  /*10660*/  FMUL R39, R136, 8388608 ;  /* 0x4b00000088277820 */ /* 0x000fca0000400000 */
[----:B------:R-:W-:Y:S02]  /*10670*/  FSEL R39, R39, R136, !P4 ;  /* 0x0000008827277208 */ /* 0x000fe40006000000 */
[----:B------:R-:W-:-:S04]  /*10680*/  IADD3 R45, R36, -0x3f3504f3, RZ ;  /* 0xc0cafb0d242d7810 */ /* 0x000fc80007ffe0ff */
[----:B------:R-:W-:Y:S02]  /*10690*/  LOP3.LUT R45, R45, 0xff800000, RZ, 0xc0, !PT ;  /* 0xff8000002d2d7812 */ /* 0x000fe400078ec0ff */
[----:B------:R-:W-:Y:S02]  /*106a0*/  FSEL R243, RZ, -23, P4 ;  /* 0xc1b80000fff37808 */ /* 0x000fe40002000000 */
[----:B------:R-:W1:Y:S01]  /*106b0*/  I2F R57, R45 ;  /* 0x0000002d00397306 */ /* 0x000e620000201400 */
[----:B------:R-:W-:Y:S02]  /*106c0*/  FSETP.GEU.AND P4, PT, |R5|, 1.175494350822287508e-38, PT ;  /* 0x008000000500780b */ /* 0x000fe40003f8e200 */
[----:B------:R-:W-:Y:S02]  /*106d0*/  IADD3 R46, R39, -0x3f3504f3, RZ ;  /* 0xc0cafb0d272e7810 */ /* 0x000fe40007ffe0ff */
[----:B------:R-:W-:Y:S02]  /*106e0*/  IADD3 R70, R37, -0x3f3504f3, RZ ;  /* 0xc0cafb0d25467810 */ /* 0x000fe40007ffe0ff */
[----:B------:R-:W-:Y:S01]  /*106f0*/  FSEL R246, RZ, -23, P5 ;  /* 0xc1b80000fff67808 */ /* 0x000fe20002800000 */
[----:B0-----:R-:W-:Y:S01]  /*10700*/  IMAD.SHL.U32 R56, R138, 0x4, RZ ;  /* 0x000000048a387824 */ /* 0x001fe200078e00ff */
[----:B------:R-:W-:-:S02]  /*10710*/  LOP3.LUT R46, R46, 0xff800000, RZ, 0xc0, !PT ;  /* 0xff8000002e2e7812 */ /* 0x000fc400078ec0ff */
[----:B------:R-:W-:Y:S02]  /*10720*/  LOP3.LUT R70, R70, 0xff800000, RZ, 0xc0, !PT ;  /* 0xff80000046467812 */ /* 0x000fe400078ec0ff */
[----:B------:R-:W0:Y:S01]  /*10730*/  I2F R54, R46 ;  /* 0x0000002e00367306 */ /* 0x000e220000201400 */
[----:B------:R-:W-:Y:S01]  /*10740*/  SHF.L.U32 R3, R161, 0x4, RZ ;  /* 0x00000004a1037819 */ /* 0x000fe200000006ff */
[----:B-1----:R-:W-:Y:S01]  /*10750*/  FFMA.FTZ R246, R57, 1.1920928955078125e-07, R246 ;  /* 0x3400000039f67823 */ /* 0x002fe200000100f6 */
[----:B------:R-:W-:-:S05]  /*10760*/  LOP3.LUT R60, R56, 0x80, RZ, 0xc0, !PT ;  /* 0x00000080383c7812 */ /* 0x000fca00078ec0ff */
[----:B------:R-:W1:Y:S01]  /*10770*/  I2F R35, R70 ;  /* 0x0000004600237306 */ /* 0x000e620000201400 */
[----:B------:R-:W-:Y:S02]  /*10780*/  SHF.R.U32.HI R58, RZ, 0x2, R161 ;  /* 0x00000002ff3a7819 */ /* 0x000fe400000116a1 */
[----:B------:R-:W-:Y:S01]  /*10790*/  LOP3.LUT R240, R161, 0x18, RZ, 0xc0, !PT ;  /* 0x00000018a1f07812 */ /* 0x000fe200078ec0ff */
[----:B0-----:R-:W-:Y:S02]  /*107a0*/  FFMA.FTZ R243, R54, 1.1920928955078125e-07, R243 ;  /* 0x3400000036f37823 */ /* 0x001fe400000100f3 */
[----:B-1----:R-:W-:Y:S01]  /*107b0*/  FFMA.FTZ R48, R35, 1.1920928955078125e-07, R48 ;  /* 0x3400000023307823 */ /* 0x002fe20000010030 */
[----:B------:R-:W-:-:S05]  /*107c0*/  IADD3 R70, R37, -R70, RZ ;  /* 0x8000004625467210 */ /* 0x000fca0007ffe0ff */
[----:B------:R-:W-:Y:S02]  /*107d0*/  FADD R70, R70, -1 ;  /* 0xbf80000046467421 */ /* 0x000fe40000000000 */
[C---:B---3--:R-:W-:Y:S01]  /*107e0*/  FMUL R9, R18.reuse, 8388608 ;  /* 0x4b00000012097820 */ /* 0x048fe20000400000 */
[----:B------:R-:W-:-:S04]  /*107f0*/  FSETP.GEU.AND P1, PT, R18, 1.175494350822287508e-38, PT ;  /* 0x008000001200780b */ /* 0x000fc80003f2e000 */
[----:B------:R-:W-:Y:S02]  /*10800*/  FSEL R40, R9, R18, !P1 ;  /* 0x0000001209287208 */ /* 0x000fe40004800000 */
[----:B------:R-:W-:Y:S01]  /*10810*/  FSEL R34, RZ, -23, P1 ;  /* 0xc1b80000ff227808 */ /* 0x000fe20000800000 */
[C---:B--2---:R-:W-:Y:S01]  /*10820*/  FMUL R9, R26.reuse, 8388608 ;  /* 0x4b0000001a097820 */ /* 0x044fe20000400000 */
[----:B------:R-:W-:Y:S02]  /*10830*/  FSETP.GEU.AND P3, PT, R26, 1.175494350822287508e-38, PT ;  /* 0x008000001a00780b */ /* 0x000fe40003f6e000 */
[----:B------:R-:W-:Y:S01]  /*10840*/  FSETP.GT.AND P1, PT, |R59|, 8.50705917302346158658e+37, PT ;  /* 0x7e8000003b00780b */ /* 0x000fe20003f24200 */
[C---:B------:R-:W-:Y:S01]  /*10850*/  FMUL R38, R7.reuse, 8388608 ;  /* 0x4b00000007267820 */ /* 0x040fe20000400000 */
[----:B------:R-:W-:Y:S02]  /*10860*/  FSETP.GEU.AND P6, PT, R7, 1.175494350822287508e-38, PT ;  /* 0x008000000700780b */ /* 0x000fe40003fce000 */
[----:B------:R-:W-:-:S02]  /*10870*/  FSEL R42, R9, R26, !P3 ;  /* 0x0000001a092a7208 */ /* 0x000fc40005800000 */
[----:B------:R-:W-:Y:S02]  /*10880*/  FSEL R242, RZ, -23, P3 ;  /* 0xc1b80000fff27808 */ /* 0x000fe40001800000 */
[C---:B------:R-:W-:Y:S01]  /*10890*/  FSETP.GEU.AND P3, PT, |R59|.reuse, 1.175494350822287508e-38, PT ;  /* 0x008000003b00780b */ /* 0x040fe20003f6e200 */
[----:B----4-:R-:W-:Y:S01]  /*108a0*/  FMUL R41, R20, 8388608 ;  /* 0x4b00000014297820 */ /* 0x010fe20000400000 */
[----:B------:R-:W-:Y:S02]  /*108b0*/  FSEL R38, R38, R7, !P6 ;  /* 0x0000000726267208 */ /* 0x000fe40007000000 */
[----:B------:R-:W-:Y:S02]  /*108c0*/  FSEL R50, RZ, -23, P6 ;  /* 0xc1b80000ff327808 */ /* 0x000fe40003000000 */
[----:B------:R-:W-:Y:S02]  /*108d0*/  FSETP.GEU.AND P6, PT, R59, 1.175494350822287508e-38, PT ;  /* 0x008000003b00780b */ /* 0x000fe40003fce000 */
[----:B------:R-:W-:Y:S01]  /*108e0*/  FSETP.GEU.AND P2, PT, R20, 1.175494350822287508e-38, PT ;  /* 0x008000001400780b */ /* 0x000fe20003f4e000 */
[----:B------:R-:W-:Y:S01]  /*108f0*/  @P1 FMUL R75, R75, 0.25 ;  /* 0x3e8000004b4b1820 */ /* 0x000fe20000400000 */
[----:B------:R-:W-:Y:S01]  /*10900*/  FSEL R8, R8, R59, !P6 ;  /* 0x0000003b08087208 */ /* 0x000fe20007000000 */
[----:B------:R-:W-:Y:S01]  /*10910*/  @P1 FMUL R74, R74, 0.25 ;  /* 0x3e8000004a4a1820 */ /* 0x000fe20000400000 */
[----:B------:R-:W-:Y:S01]  /*10920*/  FSEL R41, R41, R20, !P2 ;  /* 0x0000001429297208 */ /* 0x000fe20005000000 */
[----:B------:R-:W-:Y:S01]  /*10930*/  @P1 FMUL R61, R61, 0.25 ;  /* 0x3e8000003d3d1820 */ /* 0x000fe20000400000 */
[----:B------:R-:W-:Y:S01]  /*10940*/  FSEL R241, RZ, -23, P2 ;  /* 0xc1b80000fff17808 */ /* 0x000fe20001000000 */
[----:B------:R-:W-:Y:S01]  /*10950*/  @P1 FMUL R65, R65, 0.25 ;  /* 0x3e80000041411820 */ /* 0x000fe20000400000 */
[----:B------:R-:W-:Y:S01]  /*10960*/  FSETP.GT.AND P2, PT, |R71|, 8.50705917302346158658e+37, PT ;  /* 0x7e8000004700780b */ /* 0x000fe20003f44200 */
[----:B------:R-:W-:-:S02]  /*10970*/  @P1 FMUL R135, R135, 0.25 ;  /* 0x3e80000087871820 */ /* 0x000fc40000400000 */
[----:B------:R-:W-:Y:S02]  /*10980*/  @P1 FMUL R66, R66, 0.25 ;  /* 0x3e80000042421820 */ /* 0x000fe40000400000 */
[----:B------:R-:W-:Y:S02]  /*10990*/  @P1 FMUL R63, R63, 0.25 ;  /* 0x3e8000003f3f1820 */ /* 0x000fe40000400000 */
[----:B------:R-:W-:Y:S02]  /*109a0*/  @P1 FMUL R62, R62, 0.25 ;  /* 0x3e8000003e3e1820 */ /* 0x000fe40000400000 */
[----:B------:R-:W-:Y:S02]  /*109b0*/  @P1 FMUL R32, R32, 0.25 ;  /* 0x3e80000020201820 */ /* 0x000fe40000400000 */
[----:B------:R-:W-:Y:S02]  /*109c0*/  @P1 FMUL R30, R30, 0.25 ;  /* 0x3e8000001e1e1820 */ /* 0x000fe40000400000 */
[----:B------:R-:W-:-:S02]  /*109d0*/  @P1 FMUL R29, R29, 0.25 ;  /* 0x3e8000001d1d1820 */ /* 0x000fc40000400000 */
[----:B------:R-:W-:Y:S02]  /*109e0*/  @P1 FMUL R59, R59, 0.25 ;  /* 0x3e8000003b3b1820 */ /* 0x000fe40000400000 */
[----:B------:R-:W-:Y:S02]  /*109f0*/  @P1 FMUL R27, R27, 0.25 ;  /* 0x3e8000001b1b1820 */ /* 0x000fe40000400000 */
[----:B------:R-:W-:Y:S02]  /*10a00*/  @P1 FMUL R25, R25, 0.25 ;  /* 0x3e80000019191820 */ /* 0x000fe40000400000 */
[----:B------:R-:W-:Y:S02]  /*10a10*/  @P1 FMUL R23, R23, 0.25 ;  /* 0x3e80000017171820 */ /* 0x000fe40000400000 */
[----:B------:R-:W-:Y:S02]  /*10a20*/  @P1 FMUL R22, R22, 0.25 ;  /* 0x3e80000016161820 */ /* 0x000fe40000400000 */
[----:B------:R-:W-:-:S02]  /*10a30*/  @P1 FMUL R21, R21, 0.25 ;  /* 0x3e80000015151820 */ /* 0x000fc40000400000 */
[----:B------:R-:W-:Y:S02]  /*10a40*/  @!P3 FMUL R59, R59, 16777216 ;  /* 0x4b8000003b3bb820 */ /* 0x000fe40000400000 */
[----:B------:R-:W-:Y:S02]  /*10a50*/  @!P3 FMUL R75, R75, 16777216 ;  /* 0x4b8000004b4bb820 */ /* 0x000fe40000400000 */
[----:B------:R-:W-:Y:S02]  /*10a60*/  @!P3 FMUL R74, R74, 16777216 ;  /* 0x4b8000004a4ab820 */ /* 0x000fe40000400000 */
[----:B------:R-:W-:Y:S02]  /*10a70*/  @!P3 FMUL R61, R61, 16777216 ;  /* 0x4b8000003d3db820 */ /* 0x000fe40000400000 */
[----:B------:R-:W-:Y:S02]  /*10a80*/  @!P3 FMUL R65, R65, 16777216 ;  /* 0x4b8000004141b820 */ /* 0x000fe40000400000 */
[----:B------:R-:W-:-:S02]  /*10a90*/  @!P3 FMUL R135, R135, 16777216 ;  /* 0x4b8000008787b820 */ /* 0x000fc40000400000 */
        /* <DEDUP_REMOVED lines=10> */
[----:B------:R-:W-:Y:S01]  /*10b40*/  @!P3 FMUL R21, R21, 16777216 ;  /* 0x4b8000001515b820 */ /* 0x000fe20000400000 */
[----:B------:R-:W-:Y:S01]  /*10b50*/  FSETP.GEU.AND P3, PT, |R71|, 1.175494350822287508e-38, PT ;  /* 0x008000004700780b */ /* 0x000fe20003f6e200 */
        /* <DEDUP_REMOVED lines=34> */
[----:B------:R-:W-:Y:S01]  /*10d80*/  @!P3 FMUL R132, R132, 16777216 ;  /* 0x4b8000008484b820 */ /* 0x000fe20000400000 */
[----:B------:R-:W-:Y:S01]  /*10d90*/  FSETP.GEU.AND P3, PT, |R136|, 1.175494350822287508e-38, PT ;  /* 0x008000008800780b */ /* 0x000fe20003f6e200 */
[----:B------:R-:W-:Y:S01]  /*10da0*/  @P1 FMUL R134, R134, 0.25 ;  /* 0x3e80000086861820 */ /* 0x000fe20000400000 */
[----:B------:R-:W-:Y:S01]  /*10db0*/  FSETP.GT.AND P2, PT, |R26|, 8.50705917302346158658e+37, PT ;  /* 0x7e8000001a00780b */ /* 0x000fe20003f44200 */
        /* <DEDUP_REMOVED lines=69> */
[----:B------:R-:W-:Y:S02]  /*11210*/  FSETP.GEU.AND P3, PT, |R20|, 1.175494350822287508e-38, PT ;  /* 0x008000001400780b */ /* 0x000fe40003f6e200 */
[----:B------:R-:W-:Y:S02]  /*11220*/  IADD3 R67, R38, -0x3f3504f3, RZ ;  /* 0xc0cafb0d26437810 */ /* 0x000fe40007ffe0ff */
[----:B------:R-:W-:Y:S01]  /*11230*/  IADD3 R43, R40, -0x3f3504f3, RZ ;  /* 0xc0cafb0d282b7810 */ /* 0x000fe20007ffe0ff */
[----:B------:R-:W-:Y:S01]  /*11240*/  @P1 FMUL R15, R15, 0.25 ;  /* 0x3e8000000f0f1820 */ /* 0x000fe20000400000 */
[----:B------:R-:W-:Y:S01]  /*11250*/  LOP3.LUT R67, R67, 0xff800000, RZ, 0xc0, !PT ;  /* 0xff80000043437812 */ /* 0x000fe200078ec0ff */
[----:B------:R-:W-:Y:S01]  /*11260*/  @P1 FMUL R14, R14, 0.25 ;  /* 0x3e8000000e0e1820 */ /* 0x000fe20000400000 */
[----:B------:R-:W-:Y:S01]  /*11270*/  LOP3.LUT R43, R43, 0xff800000, RZ, 0xc0, !PT ;  /* 0xff8000002b2b7812 */ /* 0x000fe200078ec0ff */
        /* <DEDUP_REMOVED lines=15> */
[----:B------:R-:W-:Y:S01]  /*11370*/  @P1 FMUL R110, R110, 0.25 ;  /* 0x3e8000006e6e1820 */ /* 0x000fe20000400000 */
[----:B------:R-:W0:Y:S01]  /*11380*/  I2F R51, R67 ;  /* 0x0000004300337306 */ /* 0x000e220000201400 */
[----:B------:R-:W-:Y:S02]  /*11390*/  @!P3 FMUL R20, R20, 16777216 ;  /* 0x4b8000001414b820 */ /* 0x000fe40000400000 */
[----:B------:R-:W-:Y:S02]  /*113a0*/  @!P3 FMUL R15, R15, 16777216 ;  /* 0x4b8000000f0fb820 */ /* 0x000fe40000400000 */
[----:B------:R-:W-:Y:S02]  /*113b0*/  @!P3 FMUL R14, R14, 16777216 ;  /* 0x4b8000000e0eb820 */ /* 0x000fe40000400000 */
[----:B------:R-:W-:Y:S01]  /*113c0*/  @!P3 FMUL R179, R179, 16777216 ;  /* 0x4b800000b3b3b820 */ /* 0x000fe20000400000 */
[----:B------:R-:W1:Y:S01]  /*113d0*/  I2F R53, R43 ;  /* 0x0000002b00357306 */ /* 0x000e620000201400 */
        /* <DEDUP_REMOVED lines=13> */
[C---:B------:R-:W-:Y:S01]  /*114b0*/  FSETP.GEU.AND P3, PT, |R18|.reuse, 1.175494350822287508e-38, PT ;  /* 0x008000001200780b */ /* 0x040fe20003f6e200 */
        /* <DEDUP_REMOVED lines=18> */
[----:B------:R-:W-:Y:S01]  /*115e0*/  @!P3 FMUL R18, R18, 16777216 ;  /* 0x4b8000001212b820 */ /* 0x000fe20000400000 */
[----:B------:R-:W-:Y:S01]  /*115f0*/  FSETP.GT.AND P2, PT, |R5|, 8.50705917302346158658e+37, PT ;  /* 0x7e8000000500780b */ /* 0x000fe20003f44200 */
        /* <DEDUP_REMOVED lines=17> */
[----:B0-----:R-:W-:Y:S02]  /*11710*/  FFMA.FTZ R50, R51, 1.1920928955078125e-07, R50 ;  /* 0x3400000033327823 */ /* 0x001fe40000010032 */
[----:B-1----:R-:W-:Y:S02]  /*11720*/  FFMA.FTZ R51, R53, 1.1920928955078125e-07, R34 ;  /* 0x3400000035337823 */ /* 0x002fe40000010022 */
[----:B------:R-:W0:Y:S01]  /*11730*/  MUFU.RCP R34, R59 ;  /* 0x0000003b00227308 */ /* 0x000e220000001000 */
[----:B------:R-:W-:Y:S01]  /*11740*/  @P1 FMUL R7, R7, 0.25 ;  /* 0x3e80000007071820 */ /* 0x000fe20000400000 */
[----:B------:R-:W-:-:S06]  /*11750*/  IADD3 R44, R41, -0x3f3504f3, RZ ;  /* 0xc0cafb0d292c7810 */ /* 0x000fcc0007ffe0ff */
[----:B------:R-:W1:Y:S01]  /*11760*/  MUFU.RCP R18, R18 ;  /* 0x0000001200127308 */ /* 0x000e620000001000 */
[----:B------:R-:W-:Y:S01]  /*11770*/  IADD3 R47, R42, -0x3f3504f3, RZ ;  /* 0xc0cafb0d2a2f7810 */ /* 0x000fe20007ffe0ff */
[----:B------:R-:W-:Y:S01]  /*11780*/  @!P3 FMUL R7, R7, 16777216 ;  /* 0x4b8000000707b820 */ /* 0x000fe20000400000 */
[----:B------:R-:W-:Y:S01]  /*11790*/  IADD3 R49, R8, -0x3f3504f3, RZ ;  /* 0xc0cafb0d08317810 */ /* 0x000fe20007ffe0ff */
[----:B------:R-:W-:Y:S01]  /*117a0*/  @P2 FMUL R5, R5, 0.25 ;  /* 0x3e80000005052820 */ /* 0x000fe20000400000 */
[----:B------:R-:W-:Y:S02]  /*117b0*/  LOP3.LUT R44, R44, 0xff800000, RZ, 0xc0, !PT ;  /* 0xff8000002c2c7812 */ /* 0x000fe400078ec0ff */
[----:B------:R-:W-:Y:S01]  /*117c0*/  LOP3.LUT R47, R47, 0xff800000, RZ, 0xc0, !PT ;  /* 0xff8000002f2f7812 */ /* 0x000fe200078ec0ff */
[----:B------:R-:W-:Y:S01]  /*117d0*/  @!P4 FMUL R5, R5, 16777216 ;  /* 0x4b8000000505c820 */ /* 0x000fe20000400000 */
[----:B------:R-:W-:Y:S01]  /*117e0*/  LOP3.LUT R49, R49, 0xff800000, RZ, 0xc0, !PT ;  /* 0xff80000031317812 */ /* 0x000fe200078ec0ff */
[----:B------:R-:W2:Y:S01]  /*117f0*/  I2F R52, R44 ;  /* 0x0000002c00347306 */ /* 0x000ea20000201400 */
[----:B0-----:R-:W-:-:S02]  /*11800*/  FMUL R57, R34, R63 ;  /* 0x0000003f22397220 */ /* 0x001fc40000400000 */
[C---:B------:R-:W-:Y:S02]  /*11810*/  FMUL R69, R34.reuse, R21 ;  /* 0x0000001522457220 */ /* 0x040fe40000400000 */
[----:B------:R-:W-:Y:S02]  /*11820*/  FMUL R63, R34, R27 ;  /* 0x0000001b223f7220 */ /* 0x000fe40000400000 */
[----:B-1----:R-:W-:Y:S01]  /*11830*/  FMUL R27, R18, R13 ;  /* 0x0000000d121b7220 */ /* 0x002fe20000400000 */
[----:B------:R-:W0:Y:S01]  /*11840*/  I2F R55, R47 ;  /* 0x0000002f00377306 */ /* 0x000e220000201400 */
[----:B------:R-:W-:-:S07]  /*11850*/  IMAD R9, R161, 0x2000, R3 ;  /* 0x00002000a1097824 */ /* 0x000fce00078e0203 */
[----:B------:R-:W1:Y:S08]  /*11860*/  MUFU.RCP R21, R71 ;  /* 0x0000004700157308 */ /* 0x000e700000001000 */
[----:B------:R-:W3:Y:S01]  /*11870*/  MUFU.RCP R7, R7 ;  /* 0x0000000700077308 */ /* 0x000ee20000001000 */
[----:B------:R-:W-:-:S07]  /*11880*/  @P1 FMUL R11, R11, 0.25 ;  /* 0x3e8000000b0b1820 */ /* 0x000fce0000400000 */
[----:B------:R-:W4:Y:S08]  /*11890*/  I2F R56, R49 ;  /* 0x0000003100387306 */ /* 0x000f300000201400 */
[----:B------:R-:W0:Y:S01]  /*118a0*/  MUFU.RCP R20, R20 ;  /* 0x0000001400147308 */ /* 0x000e220000001000 */
[----:B------:R-:W-:-:S07]  /*118b0*/  LOP3.LUT R9, R9, 0xc7f0, RZ, 0xc0, !PT ;  /* 0x0000c7f009097812 */ /* 0x000fce00078ec0ff */
[----:B------:R-:W0:Y:S01]  /*118c0*/  MUFU.RCP R26, R26 ;  /* 0x0000001a001a7308 */ /* 0x000e220000001000 */
[----:B------:R-:W-:-:S07]  /*118d0*/  @P1 FMUL R10, R10, 0.25 ;  /* 0x3e8000000a0a1820 */ /* 0x000fce0000400000 */
[----:B------:R-:W0:Y:S01]  /*118e0*/  MUFU.RCP R13, R5 ;  /* 0x00000005000d7308 */ /* 0x000e220000001000 */
[----:B------:R-:W-:Y:S02]  /*118f0*/  @P1 FMUL R91, R91, 0.25 ;  /* 0x3e8000005b5b1820 */ /* 0x000fe40000400000 */
[----:B------:R-:W-:Y:S02]  /*11900*/  @P2 FMUL R4, R4, 0.25 ;  /* 0x3e80000004042820 */ /* 0x000fe40000400000 */
[----:B------:R-:W-:Y:S01]  /*11910*/  @P2 FMUL R100, R100, 0.25 ;  /* 0x3e80000064642820 */ /* 0x000fe20000400000 */
[----:B------:R-:W-:Y:S01]  /*11920*/  FSEL R247, RZ, -23, P6 ;  /* 0xc1b80000fff77808 */ /* 0x000fe20003000000 */
[----:B------:R-:W-:Y:S02]  /*11930*/  @P1 FMUL R99, R99, 0.25 ;  /* 0x3e80000063631820 */ /* 0x000fe40000400000 */
[----:B------:R-:W-:Y:S02]  /*11940*/  @P2 FMUL R96, R96, 0.25 ;  /* 0x3e80000060602820 */ /* 0x000fe40000400000 */
[----:B------:R-:W-:-:S02]  /*11950*/  @P2 FMUL R92, R92, 0.25 ;  /* 0x3e8000005c5c2820 */ /* 0x000fc40000400000 */
[----:B------:R-:W-:Y:S02]  /*11960*/  @P2 FMUL R88, R88, 0.25 ;  /* 0x3e80000058582820 */ /* 0x000fe40000400000 */
[----:B------:R-:W-:Y:S02]  /*11970*/  @P2 FMUL R84, R84, 0.25 ;  /* 0x3e80000054542820 */ /* 0x000fe40000400000 */
[----:B------:R-:W-:Y:S02]  /*11980*/  @P2 FMUL R80, R80, 0.25 ;  /* 0x3e80000050502820 */ /* 0x000fe40000400000 */
[----:B------:R-:W-:Y:S01]  /*11990*/  @P2 FMUL R76, R76, 0.25 ;  /* 0x3e8000004c4c2820 */ /* 0x000fe20000400000 */
[----:B------:R-:W-:Y:S01]  /*119a0*/  LOP3.LUT R3, R3, 0x70, RZ, 0xc0, !PT ;  /* 0x0000007003037812 */ /* 0x000fe200078ec0ff */
[----:B------:R-:W-:Y:S01]  /*119b0*/  @P1 FMUL R94, R94, 0.25 ;  /* 0x3e8000005e5e1820 */ /* 0x000fe20000400000 */
[----:B------:R-:W-:Y:S01]  /*119c0*/  LOP3.LUT R9, R9, 0x20, R58, 0x78, !PT ;  /* 0x0000002009097812 */ /* 0x000fe200078e783a */
[----:B------:R-:W-:-:S02]  /*119d0*/  @!P3 FMUL R11, R11, 16777216 ;  /* 0x4b8000000b0bb820 */ /* 0x000fc40000400000 */
[----:B------:R-:W-:Y:S02]  /*119e0*/  @P1 FMUL R87, R87, 0.25 ;  /* 0x3e80000057571820 */ /* 0x000fe40000400000 */
[----:B------:R-:W-:Y:S02]  /*119f0*/  @P1 FMUL R83, R83, 0.25 ;  /* 0x3e80000053531820 */ /* 0x000fe40000400000 */
[----:B------:R-:W-:Y:S02]  /*11a00*/  @!P3 FMUL R10, R10, 16777216 ;  /* 0x4b8000000a0ab820 */ /* 0x000fe40000400000 */
[----:B------:R-:W-:Y:S02]  /*11a10*/  FMUL R58, R34, R66 ;  /* 0x00000042223a7220 */ /* 0x000fe40000400000 */
        /* <DEDUP_REMOVED lines=12> */
[----:B--2---:R-:W-:Y:S02]  /*11ae0*/  FFMA.FTZ R241, R52, 1.1920928955078125e-07, R241 ;  /* 0x3400000034f17823 */ /* 0x004fe400000100f1 */
[----:B------:R-:W-:-:S02]  /*11af0*/  FMUL R53, R34, R61 ;  /* 0x0000003d22357220 */ /* 0x000fc40000400000 */
[----:B------:R-:W-:Y:S02]  /*11b00*/  FMUL R66, R34, R23 ;  /* 0x0000001722427220 */ /* 0x000fe40000400000 */
[----:B------:R-:W-:Y:S02]  /*11b10*/  @!P3 FMUL R99, R99, 16777216 ;  /* 0x4b8000006363b820 */ /* 0x000fe40000400000 */
[----:B------:R-:W-:Y:S02]  /*11b20*/  @!P4 FMUL R96, R96, 16777216 ;  /* 0x4b8000006060c820 */ /* 0x000fe40000400000 */
[----:B------:R-:W-:Y:S02]  /*11b30*/  @!P4 FMUL R92, R92, 16777216 ;  /* 0x4b8000005c5cc820 */ /* 0x000fe40000400000 */
[----:B------:R-:W-:Y:S02]  /*11b40*/  @!P4 FMUL R88, R88, 16777216 ;  /* 0x4b8000005858c820 */ /* 0x000fe40000400000 */
[----:B------:R-:W-:-:S02]  /*11b50*/  @!P4 FMUL R84, R84, 16777216 ;  /* 0x4b8000005454c820 */ /* 0x000fc40000400000 */
[----:B------:R-:W-:Y:S02]  /*11b60*/  @!P4 FMUL R80, R80, 16777216 ;  /* 0x4b8000005050c820 */ /* 0x000fe40000400000 */
[----:B------:R-:W-:Y:S01]  /*11b70*/  @!P4 FMUL R76, R76, 16777216 ;  /* 0x4b8000004c4cc820 */ /* 0x000fe20000400000 */
[----:B------:R-:W-:Y:S01]  /*11b80*/  IADD3 R3, R3, R60, RZ ;  /* 0x0000003c03037210 */ /* 0x000fe20007ffe0ff */
[----:B0-----:R-:W-:Y:S02]  /*11b90*/  FFMA.FTZ R242, R55, 1.1920928955078125e-07, R242 ;  /* 0x3400000037f27823 */ /* 0x001fe400000100f2 */
[C---:B------:R-:W-:Y:S02]  /*11ba0*/  FMUL R52, R34.reuse, R75 ;  /* 0x0000004b22347220 */ /* 0x040fe40000400000 */
[C---:B------:R-:W-:Y:S02]  /*11bb0*/  FMUL R54, R34.reuse, R74 ;  /* 0x0000004a22367220 */ /* 0x040fe40000400000 */
[----:B------:R-:W-:-:S02]  /*11bc0*/  FMUL R61, R34, R29 ;  /* 0x0000001d223d7220 */ /* 0x000fc40000400000 */
[----:B-1----:R-:W-:Y:S02]  /*11bd0*/  FMUL R68, R21, R73 ;  /* 0x0000004915447220 */ /* 0x002fe40000400000 */
[----:B------:R-:W-:Y:S02]  /*11be0*/  @!P3 FMUL R94, R94, 16777216 ;  /* 0x4b8000005e5eb820 */ /* 0x000fe40000400000 */
[----:B---3--:R-:W-:Y:S02]  /*11bf0*/  FMUL R23, R7, R11 ;  /* 0x0000000b07177220 */ /* 0x008fe40000400000 */
[----:B----4-:R-:W-:Y:S02]  /*11c00*/  FFMA.FTZ R247, R56, 1.1920928955078125e-07, R247 ;  /* 0x3400000038f77823 */ /* 0x010fe400000100f7 */
        /* <DEDUP_REMOVED lines=16> */
[----:B------:R-:W-:Y:S02]  /*11d10*/  FMUL R132, R21, R132 ;  /* 0x0000008415847220 */ /* 0x000fe40000400000 */
[C---:B------:R-:W-:Y:S02]  /*11d20*/  FMUL R35, R20.reuse, R15 ;  /* 0x0000000f14237220 */ /* 0x040fe40000400000 */
[----:B------:R-:W-:Y:S02]  /*11d30*/  FMUL R29, R20, R122 ;  /* 0x0000007a141d7220 */ /* 0x000fe40000400000 */
[----:B------:R-:W-:-:S02]  /*11d40*/  @!P3 FMUL R87, R87, 16777216 ;  /* 0x4b8000005757b820 */ /* 0x000fc40000400000 */
[----:B------:R-:W-:Y:S02]  /*11d50*/  @!P3 FMUL R83, R83, 16777216 ;  /* 0x4b8000005353b820 */ /* 0x000fe40000400000 */
[----:B------:R-:W-:Y:S02]  /*11d60*/  FMUL R11, R7, R10 ;  /* 0x0000000a070b7220 */ /* 0x000fe40000400000 */
[C---:B------:R-:W-:Y:S02]  /*11d70*/  FMUL R56, R34.reuse, R135 ;  /* 0x0000008722387220 */ /* 0x040fe40000400000 */
[C---:B------:R-:W-:Y:S02]  /*11d80*/  FMUL R60, R34.reuse, R32 ;  /* 0x00000020223c7220 */ /* 0x040fe40000400000 */
[C---:B------:R-:W-:Y:S02]  /*11d90*/  FMUL R62, R34.reuse, R30 ;  /* 0x0000001e223e7220 */ /* 0x040fe40000400000 */
[----:B------:R-:W-:-:S02]  /*11da0*/  FMUL R64, R34, R25 ;  /* 0x0000001922407220 */ /* 0x000fc40000400000 */
[----:B------:R-:W-:Y:S02]  /*11db0*/  FMUL R65, R34, R22 ;  /* 0x0000001622417220 */ /* 0x000fe40000400000 */
[C---:B------:R-:W-:Y:S02]  /*11dc0*/  FMUL R149, R26.reuse, R17 ;  /* 0x000000111a957220 */ /* 0x040fe40000400000 */
[----:B------:R-:W-:Y:S02]  /*11dd0*/  FMUL R150, R26, R6 ;  /* 0x000000061a967220 */ /* 0x000fe40000400000 */
[----:B------:R-:W-:Y:S02]  /*11de0*/  FMUL R122, R20, R119 ;  /* 0x00000077147a7220 */ /* 0x000fe40000400000 */
        /* <DEDUP_REMOVED lines=9> */
[----:B------:R-:W-:Y:S02]  /*11e80*/  FMUL R21, R7, R91 ;  /* 0x0000005b07157220 */ /* 0x000fe40000400000 */
[C---:B------:R-:W-:Y:S02]  /*11e90*/  FMUL R10, R13.reuse, R4 ;  /* 0x000000040d0a7220 */ /* 0x040fe40000400000 */
[----:B------:R-:W-:Y:S02]  /*11ea0*/  FMUL R15, R13, R100 ;  /* 0x000000640d0f7220 */ /* 0x000fe40000400000 */
[C---:B------:R-:W-:Y:S02]  /*11eb0*/  FMUL R34, R20.reuse, R147 ;  /* 0x0000009314227220 */ /* 0x040fe40000400000 */
[----:B------:R-:W-:-:S02]  /*11ec0*/  FMUL R33, R20, R123 ;  /* 0x0000007b14217220 */ /* 0x000fc40000400000 */
[----:B------:R-:W-:Y:S02]  /*11ed0*/  FMUL R119, R18, R128 ;  /* 0x0000008012777220 */ /* 0x000fe40000400000 */
[----:B------:R-:W-:Y:S02]  /*11ee0*/  FMUL R22, R7, R99 ;  /* 0x0000006307167220 */ /* 0x000fe40000400000 */
        /* <DEDUP_REMOVED lines=19> */
[----:B------:R-:W-:Y:S02]  /*12020*/  FMUL R159, R26, R192 ;  /* 0x000000c01a9f7220 */ /* 0x000fe40000400000 */
        /* <DEDUP_REMOVED lines=36> */
[----:B------:R-:W-:Y:S01]  /*12270*/  FMUL R83, R7, R78 ;  /* 0x0000004e07537220 */ /* 0x000fe20000400000 */
[----:B------:R-:W-:Y:S01]  /*12280*/  F2FP.BF16.PACK_AB R7, R10, R15 ;  /* 0x0000000f0a07723e */ /* 0x000fe200000010ff */
[----:B------:R-:W-:Y:S01]  /*12290*/  IMAD R10, R240, 0x800, R19 ;  /* 0x00000800f00a7824 */ /* 0x000fe200078e0213 */
[----:B------:R-:W-:Y:S01]  /*122a0*/  F2FP.BF16.PACK_AB R4, R4, R91 ;  /* 0x0000005b0404723e */ /* 0x000fe200000010ff */
[----:B------:R-:W0:Y:S01]  /*122b0*/  MUFU.RCP R153, R136 ;  /* 0x0000008800997308 */ /* 0x000e220000001000 */
[----:B------:R-:W-:-:S02]  /*122c0*/  F2FP.BF16.PACK_AB R5, R5, R84 ;  /* 0x000000540505723e */ /* 0x000fc400000010ff */
[----:B------:R-:W-:Y:S01]  /*122d0*/  F2FP.BF16.PACK_AB R6, R6, R17 ;  /* 0x000000110606723e */ /* 0x000fe200000010ff */
[----:B------:R-:W-:Y:S01]  /*122e0*/  @P2 FMUL R16, R16, 0.25 ;  /* 0x3e80000010102820 */ /* 0x000fe20000400000 */
[----:B------:R-:W-:-:S03]  /*122f0*/  F2FP.BF16.PACK_AB R24, R24, R109 ;  /* 0x0000006d1818723e */ /* 0x000fc600000010ff */
[----:B------:R1:W-:Y:S01]  /*12300*/  STS.128 [R10], R4 ;  /* 0x000000040a007388 */ /* 0x0003e20000000c00 */
[----:B------:R-:W-:Y:S02]  /*12310*/  F2FP.BF16.PACK_AB R25, R25, R128 ;  /* 0x000000801919723e */ /* 0x000fe400000010ff */
[----:B------:R-:W-:Y:S02]  /*12320*/  F2FP.BF16.PACK_AB R26, R26, R129 ;  /* 0x000000811a1a723e */ /* 0x000fe400000010ff */
[----:B------:R-:W-:Y:S01]  /*12330*/  F2FP.BF16.PACK_AB R27, R27, R114 ;  /* 0x000000721b1b723e */ /* 0x000fe200000010ff */
[----:B------:R-:W-:Y:S01]  /*12340*/  @!P4 FMUL R16, R16, 16777216 ;  /* 0x4b8000001010c820 */ /* 0x000fe20000400000 */
[----:B-1----:R-:W-:Y:S02]  /*12350*/  F2FP.BF16.PACK_AB R4, R112, R113 ;  /* 0x000000717004723e */ /* 0x002fe400000010ff */
[----:B------:R-:W-:Y:S02]  /*12360*/  F2FP.BF16.PACK_AB R5, R120, R117 ;  /* 0x000000757805723e */ /* 0x000fe400000010ff */
[----:B------:R-:W-:-:S02]  /*12370*/  F2FP.BF16.PACK_AB R6, R144, R119 ;  /* 0x000000779006723e */ /* 0x000fc400000010ff */
[----:B------:R-:W-:Y:S01]  /*12380*/  F2FP.BF16.PACK_AB R7, R110, R115 ;  /* 0x000000736e07723e */ /* 0x000fe200000010ff */
[----:B------:R1:W-:Y:S04]  /*12390*/  STS.128 [R10+0x500], R24 ;  /* 0x000500180a007388 */ /* 0x0003e80000000c00 */
[----:B------:R2:W-:Y:S01]  /*123a0*/  STS.128 [R10+0x100], R4 ;  /* 0x000100040a007388 */ /* 0x0005e20000000c00 */
[----:B------:R-:W-:Y:S01]  /*123b0*/  FMUL R15, R13, R16 ;  /* 0x000000100d0f7220 */ /* 0x000fe20000400000 */
[----:B------:R-:W-:Y:S01]  /*123c0*/  IADD3 R67, R38, -R67, RZ ;  /* 0x8000004326437210 */ /* 0x000fe20007ffe0ff */
[C---:B0-----:R-:W-:Y:S01]  /*123d0*/  FMUL R134, R153.reuse, R134 ;  /* 0x0000008699867220 */ /* 0x041fe20000400000 */
[----:B------:R-:W-:Y:S01]  /*123e0*/  F2FP.BF16.PACK_AB R16, R82, R83 ;  /* 0x000000535210723e */ /* 0x000fe200000010ff */
[C---:B------:R-:W-:Y:S01]  /*123f0*/  FMUL R137, R153.reuse, R137 ;  /* 0x0000008999897220 */ /* 0x040fe20000400000 */
[----:B------:R-:W-:Y:S01]  /*12400*/  F2FP.BF16.PACK_AB R17, R90, R87 ;  /* 0x000000575a11723e */ /* 0x000fe200000010ff */
[C---:B------:R-:W-:Y:S01]  /*12410*/  FMUL R135, R153.reuse, R199 ;  /* 0x000000c799877220 */ /* 0x040fe20000400000 */
[----:B------:R-:W-:Y:S01]  /*12420*/  F2FP.BF16.PACK_AB R18, R18, R99 ;  /* 0x000000631212723e */ /* 0x000fe200000010ff */
[----:B------:R-:W-:-:S02]  /*12430*/  FMUL R138, R153, R198 ;  /* 0x000000c6998a7220 */ /* 0x000fc40000400000 */
[----:B-1----:R-:W-:Y:S01]  /*12440*/  IMAD.MOV.U32 R25, RZ, RZ, 0x3dc6b27f ;  /* 0x3dc6b27fff197424 */ /* 0x002fe200078e00ff */
[----:B--2---:R-:W-:Y:S02]  /*12450*/  F2FP.BF16.PACK_AB R4, R201, R158 ;  /* 0x0000009ec904723e */ /* 0x004fe400000010ff */
[----:B------:R-:W-:Y:S02]  /*12460*/  F2FP.BF16.PACK_AB R5, R217, R156 ;  /* 0x0000009cd905723e */ /* 0x000fe400000010ff */
[----:B------:R-:W-:Y:S02]  /*12470*/  F2FP.BF16.PACK_AB R6, R205, R154 ;  /* 0x0000009acd06723e */ /* 0x000fe400000010ff */
[----:B------:R-:W-:Y:S01]  /*12480*/  F2FP.BF16.PACK_AB R7, R149, R152 ;  /* 0x000000989507723e */ /* 0x000fe200000010ff */
[----:B------:R-:W-:Y:S01]  /*12490*/  FMUL R136, R153, R207 ;  /* 0x000000cf99887220 */ /* 0x000fe20000400000 */
[----:B------:R-:W-:Y:S01]  /*124a0*/  F2FP.BF16.PACK_AB R19, R11, R102 ;  /* 0x000000660b13723e */ /* 0x000fe200000010ff */
[----:B------:R-:W-:-:S02]  /*124b0*/  FMUL R141, R153, R206 ;  /* 0x000000ce998d7220 */ /* 0x000fc40000400000 */
[C---:B------:R-:W-:Y:S01]  /*124c0*/  FMUL R139, R153.reuse, R215 ;  /* 0x000000d7998b7220 */ /* 0x040fe20000400000 */
[----:B------:R0:W-:Y:S01]  /*124d0*/  STS.128 [R10+0x600], R4 ;  /* 0x000600040a007388 */ /* 0x0001e20000000c00 */
        /* <DEDUP_REMOVED lines=9> */
[----:B0-----:R-:W-:Y:S01]  /*12570*/  FFMA.FTZ R5, R70, R25, -0.16845393180847167969 ;  /* 0xbe2c7f3046057423 */ /* 0x001fe20000010019 */
[----:B------:R0:W-:Y:S01]  /*12580*/  STS.128 [R10+0x80], R16 ;  /* 0x000080100a007388 */ /* 0x0001e20000000c00 */
[----:B------:R-:W-:-:S02]  /*12590*/  FADD R24, R67, -1 ;  /* 0xbf80000043187421 */ /* 0x000fc40000000000 */
[----:B------:R-:W-:Y:S02]  /*125a0*/  FFMA.FTZ R7, R70, R5, 0.1716887056827545166 ;  /* 0x3e2fcf2a46077423 */ /* 0x000fe40000010005 */
[----:B------:R-:W-:Y:S02]  /*125b0*/  FFMA.FTZ R11, R24, R25, -0.16845393180847167969 ;  /* 0xbe2c7f30180b7423 */ /* 0x000fe40000010019 */
[----:B------:R-:W-:Y:S02]  /*125c0*/  FFMA.FTZ R7, R70, R7, -0.17900948226451873779 ;  /* 0xbe374e4346077423 */ /* 0x000fe40000010007 */
[----:B------:R-:W-:Y:S01]  /*125d0*/  IMAD.IADD R43, R40, 0x1, -R43 ;  /* 0x00000001282b7824 */ /* 0x000fe200078e0a2b */
[----:B0-----:R-:W-:Y:S02]  /*125e0*/  F2FP.BF16.PACK_AB R16, R202, R153 ;  /* 0x00000099ca10723e */ /* 0x001fe400000010ff */
[----:B------:R-:W-:Y:S02]  /*125f0*/  F2FP.BF16.PACK_AB R17, R218, R143 ;  /* 0x0000008fda11723e */ /* 0x000fe400000010ff */
[----:B------:R-:W-:-:S02]  /*12600*/  F2FP.BF16.PACK_AB R18, R141, R142 ;  /* 0x0000008e8d12723e */ /* 0x000fc400000010ff */
[----:B------:R-:W-:Y:S02]  /*12610*/  F2FP.BF16.PACK_AB R19, R137, R138 ;  /* 0x0000008a8913723e */ /* 0x000fe400000010ff */
[----:B------:R-:W-:-:S03]  /*12620*/  F2FP.BF16.PACK_AB R4, R126, R133 ;  /* 0x000000857e04723e */ /* 0x000fc600000010ff */
[----:B------:R0:W-:Y:S01]  /*12630*/  STS.128 [R10+0x280], R16 ;  /* 0x000280100a007388 */ /* 0x0001e20000000c00 */
[----:B------:R-:W-:Y:S02]  /*12640*/  F2FP.BF16.PACK_AB R5, R106, R125 ;  /* 0x0000007d6a05723e */ /* 0x000fe400000010ff */
[----:B------:R-:W-:Y:S01]  /*12650*/  F2FP.BF16.PACK_AB R6, R74, R75 ;  /* 0x0000004b4a06723e */ /* 0x000fe200000010ff */
[----:B------:R-:W-:Y:S02]  /*12660*/  FADD R43, R43, -1 ;  /* 0xbf8000002b2b7421 */ /* 0x000fe40000000000 */
[----:B0-----:R-:W-:Y:S02]  /*12670*/  FFMA.FTZ R17, R24, R11, 0.1716887056827545166 ;  /* 0x3e2fcf2a18117423 */ /* 0x001fe4000001000b */
[----:B------:R-:W-:Y:S01]  /*12680*/  FFMA.FTZ R11, R70, R7, 0.20512372255325317383 ;  /* 0x3e520bf4460b7423 */ /* 0x000fe20000010007 */
[----:B------:R-:W-:-:S05]  /*12690*/  F2FP.BF16.PACK_AB R7, R68, R71 ;  /* 0x000000474407723e */ /* 0x000fca00000010ff */
[----:B------:R0:W-:Y:S01]  /*126a0*/  STS.128 [R10+0x700], R4 ;  /* 0x000700040a007388 */ /* 0x0001e20000000c00 */
[----:B------:R-:W-:Y:S02]  /*126b0*/  IMAD.IADD R47, R42, 0x1, -R47 ;  /* 0x000000012a2f7824 */ /* 0x000fe400078e0a2f */
[----:B------:R-:W-:Y:S02]  /*126c0*/  @P2 FMUL R101, R101, 0.25 ;  /* 0x3e80000065652820 */ /* 0x000fe40000400000 */
[----:B------:R-:W-:Y:S02]  /*126d0*/  @P2 FMUL R97, R97, 0.25 ;  /* 0x3e80000061612820 */ /* 0x000fe40000400000 */
[----:B------:R-:W-:Y:S02]  /*126e0*/  @P2 FMUL R93, R93, 0.25 ;  /* 0x3e8000005d5d2820 */ /* 0x000fe40000400000 */
[----:B0-----:R-:W-:-:S04]  /*126f0*/  FFMA.FTZ R4, R43, R25, -0.16845393180847167969 ;  /* 0xbe2c7f302b047423 */ /* 0x001fc80000010019 */
[----:B------:R-:W-:Y:S02]  /*12700*/  FFMA.FTZ R4, R43, R4, 0.1716887056827545166 ;  /* 0x3e2fcf2a2b047423 */ /* 0x000fe40000010004 */
[----:B------:R-:W-:Y:S02]  /*12710*/  @P2 FMUL R89, R89, 0.25 ;  /* 0x3e80000059592820 */ /* 0x000fe40000400000 */
[----:B------:R-:W-:Y:S02]  /*12720*/  FFMA.FTZ R4, R43, R4, -0.17900948226451873779 ;  /* 0xbe374e432b047423 */ /* 0x000fe40000010004 */
[----:B------:R-:W-:Y:S02]  /*12730*/  @P2 FMUL R85, R85, 0.25 ;  /* 0x3e80000055552820 */ /* 0x000fe40000400000 */
[----:B------:R-:W-:Y:S02]  /*12740*/  @P2 FMUL R81, R81, 0.25 ;  /* 0x3e80000051512820 */ /* 0x000fe40000400000 */
[----:B------:R-:W-:-:S02]  /*12750*/  @P2 FMUL R77, R77, 0.25 ;  /* 0x3e8000004d4d2820 */ /* 0x000fc40000400000 */
[----:B------:R-:W-:Y:S02]  /*12760*/  FADD R47, R47, -1 ;  /* 0xbf8000002f2f7421 */ /* 0x000fe40000000000 */
[----:B------:R-:W-:Y:S02]  /*12770*/  FFMA.FTZ R4, R43, R4, 0.20512372255325317383 ;  /* 0x3e520bf42b047423 */ /* 0x000fe40000010004 */
[----:B------:R-:W-:Y:S02]  /*12780*/  @!P4 FMUL R101, R101, 16777216 ;  /* 0x4b8000006565c820 */ /* 0x000fe40000400000 */
[----:B------:R-:W-:Y:S02]  /*12790*/  @!P4 FMUL R97, R97, 16777216 ;  /* 0x4b8000006161c820 */ /* 0x000fe40000400000 */
[----:B------:R-:W-:Y:S02]  /*127a0*/  @!P4 FMUL R93, R93, 16777216 ;  /* 0x4b8000005d5dc820 */ /* 0x000fe40000400000 */
[----:B------:R-:W-:-:S02]  /*127b0*/  @!P4 FMUL R89, R89, 16777216 ;  /* 0x4b8000005959c820 */ /* 0x000fc40000400000 */
[----:B------:R-:W-:Y:S02]  /*127c0*/  @!P4 FMUL R85, R85, 16777216 ;  /* 0x4b8000005555c820 */ /* 0x000fe40000400000 */
[----:B------:R-:W-:Y:S02]  /*127d0*/  @!P4 FMUL R81, R81, 16777216 ;  /* 0x4b8000005151c820 */ /* 0x000fe40000400000 */
[----:B------:R-:W-:Y:S02]  /*127e0*/  @!P4 FMUL R77, R77, 16777216 ;  /* 0x4b8000004d4dc820 */ /* 0x000fe40000400000 */
[----:B------:R-:W-:Y:S02]  /*127f0*/  FFMA.FTZ R6, R47, R25, -0.16845393180847167969 ;  /* 0xbe2c7f302f067423 */ /* 0x000fe40000010019 */
[----:B------:R-:W-:Y:S02]  /*12800*/  FFMA.FTZ R4, R43, R4, -0.24046532809734344482 ;  /* 0xbe763c8b2b047423 */ /* 0x000fe40000010004 */
[----:B------:R-:W-:-:S02]  /*12810*/  FMUL R76, R13, R101 ;  /* 0x000000650d4c7220 */ /* 0x000fc40000400000 */
[C---:B------:R-:W-:Y:S02]  /*12820*/  FMUL R14, R13.reuse, R97 ;  /* 0x000000610d0e7220 */ /* 0x040fe40000400000 */
[C---:B------:R-:W-:Y:S02]  /*12830*/  FMUL R93, R13.reuse, R93 ;  /* 0x0000005d0d5d7220 */ /* 0x040fe40000400000 */
[C---:B------:R-:W-:Y:S02]  /*12840*/  FMUL R12, R13.reuse, R81 ;  /* 0x000000510d0c7220 */ /* 0x040fe40000400000 */
[C---:B------:R-:W-:Y:S02]  /*12850*/  FMUL R77, R13.reuse, R77 ;  /* 0x0000004d0d4d7220 */ /* 0x040fe40000400000 */
[C---:B------:R-:W-:Y:S02]  /*12860*/  FMUL R89, R13.reuse, R89 ;  /* 0x000000590d597220 */ /* 0x040fe40000400000 */
[----:B------:R-:W-:-:S02]  /*12870*/  FMUL R78, R13, R85 ;  /* 0x000000550d4e7220 */ /* 0x000fc40000400000 */
[----:B------:R-:W-:Y:S02]  /*12880*/  FFMA.FTZ R6, R47, R6, 0.1716887056827545166 ;  /* 0x3e2fcf2a2f067423 */ /* 0x000fe40000010006 */
[----:B------:R-:W-:Y:S02]  /*12890*/  FFMA.FTZ R11, R70, R11, -0.24046532809734344482 ;  /* 0xbe763c8b460b7423 */ /* 0x000fe4000001000b */
[----:B------:R-:W-:Y:S01]  /*128a0*/  FFMA.FTZ R4, R43, R4, 0.28857114911079406738 ;  /* 0x3e93bf992b047423 */ /* 0x000fe20000010004 */
[----:B------:R-:W-:Y:S01]  /*128b0*/  F2FP.BF16.PACK_AB R12, R12, R77 ;  /* 0x0000004d0c0c723e */ /* 0x000fe200000010ff */
[----:B------:R-:W-:Y:S01]  /*128c0*/  FFMA.FTZ R6, R47, R6, -0.17900948226451873779 ;  /* 0xbe374e432f067423 */ /* 0x000fe20000010006 */
[----:B------:R-:W-:Y:S02]  /*128d0*/  F2FP.BF16.PACK_AB R13, R89, R78 ;  /* 0x0000004e590d723e */ /* 0x000fe400000010ff */
[----:B------:R-:W-:Y:S02]  /*128e0*/  F2FP.BF16.PACK_AB R14, R14, R93 ;  /* 0x0000005d0e0e723e */ /* 0x000fe400000010ff */
[----:B------:R-:W-:Y:S01]  /*128f0*/  F2FP.BF16.PACK_AB R15, R15, R76 ;  /* 0x0000004c0f0f723e */ /* 0x000fe200000010ff */
[----:B------:R-:W-:Y:S01]  /*12900*/  FFMA.FTZ R11, R70, R11, 0.28857114911079406738 ;  /* 0x3e93bf99460b7423 */ /* 0x000fe2000001000b */
[----:B------:R-:W-:Y:S01]  /*12910*/  IADD3 R44, R41, -R44, RZ ;  /* 0x8000002c292c7210 */ /* 0x000fe20007ffe0ff */
[----:B------:R-:W-:-:S02]  /*12920*/  FFMA.FTZ R4, R43, R4, -0.36067417263984680176 ;  /* 0xbeb8aa492b047423 */ /* 0x000fc40000010004 */
[----:B------:R-:W-:Y:S01]  /*12930*/  FFMA.FTZ R6, R47, R6, 0.20512372255325317383 ;  /* 0x3e520bf42f067423 */ /* 0x000fe20000010006 */
[----:B------:R0:W-:Y:S01]  /*12940*/  STS.128 [R10+0x400], R12 ;  /* 0x0004000c0a007388 */ /* 0x0001e20000000c00 */
[----:B------:R-:W-:Y:S02]  /*12950*/  FFMA.FTZ R11, R70, R11, -0.36067417263984680176 ;  /* 0xbeb8aa49460b7423 */ /* 0x000fe4000001000b */
[----:B------:R-:W-:Y:S01]  /*12960*/  FFMA.FTZ R4, R43, R4, 0.48089820146560668945 ;  /* 0x3ef6384a2b047423 */ /* 0x000fe20000010004 */
[----:B------:R-:W-:Y:S01]  /*12970*/  IADD3 R46, R39, -R46, RZ ;  /* 0x8000002e272e7210 */ /* 0x000fe20007ffe0ff */
[----:B------:R-:W-:Y:S02]  /*12980*/  FADD R44, R44, -1 ;  /* 0xbf8000002c2c7421 */ /* 0x000fe40000000000 */
[----:B------:R-:W-:Y:S02]  /*12990*/  FFMA.FTZ R6, R47, R6, -0.24046532809734344482 ;  /* 0xbe763c8b2f067423 */ /* 0x000fe40000010006 */
[----:B------:R-:W-:-:S02]  /*129a0*/  FFMA.FTZ R11, R70, R11, 0.48089820146560668945 ;  /* 0x3ef6384a460b7423 */ /* 0x000fc4000001000b */
[----:B------:R-:W-:Y:S01]  /*129b0*/  FFMA.FTZ R4, R43, R4, -0.72134751081466674805 ;  /* 0xbf38aa3b2b047423 */ /* 0x000fe20000010004 */
[----:B0-----:R-:W-:Y:S02]  /*129c0*/  F2FP.BF16.PACK_AB R12, R200, R159 ;  /* 0x0000009fc80c723e */ /* 0x001fe400000010ff */
[----:B------:R-:W-:Y:S02]  /*129d0*/  F2FP.BF16.PACK_AB R13, R216, R157 ;  /* 0x0000009dd80d723e */ /* 0x000fe400000010ff */
[----:B------:R-:W-:Y:S02]  /*129e0*/  F2FP.BF16.PACK_AB R14, R204, R155 ;  /* 0x0000009bcc0e723e */ /* 0x000fe400000010ff */
[----:B------:R-:W-:Y:S01]  /*129f0*/  F2FP.BF16.PACK_AB R15, R150, R151 ;  /* 0x00000097960f723e */ /* 0x000fe200000010ff */
[----:B------:R-:W-:Y:S02]  /*12a00*/  FFMA.FTZ R17, R24, R17, -0.17900948226451873779 ;  /* 0xbe374e4318117423 */ /* 0x000fe40000010011 */
[----:B------:R-:W-:-:S02]  /*12a10*/  FFMA.FTZ R7, R44, R25, -0.16845393180847167969 ;  /* 0xbe2c7f302c077423 */ /* 0x000fc40000010019 */
[----:B------:R0:W-:Y:S01]  /*12a20*/  STS.128 [R10+0x200], R12 ;  /* 0x0002000c0a007388 */ /* 0x0001e20000000c00 */
[----:B------:R-:W-:Y:S01]  /*12a30*/  FFMA.FTZ R6, R47, R6, 0.28857114911079406738 ;  /* 0x3e93bf992f067423 */ /* 0x000fe20000010006 */
[----:B------:R-:W-:Y:S01]  /*12a40*/  ISETP.GE.U32.AND P1, PT, R37, 0x7f800000, PT ;  /* 0x7f8000002500780c */ /* 0x000fe20003f26070 */
[----:B------:R-:W-:Y:S02]  /*12a50*/  FFMA.FTZ R11, R70, R11, -0.72134751081466674805 ;  /* 0xbf38aa3b460b7423 */ /* 0x000fe4000001000b */
[----:B------:R-:W-:Y:S02]  /*12a60*/  FADD R46, R46, -1 ;  /* 0xbf8000002e2e7421 */ /* 0x000fe40000000000 */
[----:B------:R-:W-:Y:S02]  /*12a70*/  FMUL R4, R43, R4 ;  /* 0x000000042b047220 */ /* 0x000fe40000400000 */
[----:B------:R-:W-:Y:S02]  /*12a80*/  FFMA.FTZ R17, R24, R17, 0.20512372255325317383 ;  /* 0x3e520bf418117423 */ /* 0x000fe40000010011 */
[----:B------:R-:W-:Y:S01]  /*12a90*/  FFMA.FTZ R7, R44, R7, 0.1716887056827545166 ;  /* 0x3e2fcf2a2c077423 */ /* 0x000fe20000010007 */
[----:B0-----:R-:W-:-:S02]  /*12aa0*/  F2FP.BF16.PACK_AB R12, R127, R132 ;  /* 0x000000847f0c723e */ /* 0x001fc400000010ff */
[----:B------:R-:W-:Y:S02]  /*12ab0*/  F2FP.BF16.PACK_AB R13, R107, R124 ;  /* 0x0000007c6b0d723e */ /* 0x000fe400000010ff */
[----:B------:R-:W-:Y:S02]  /*12ac0*/  F2FP.BF16.PACK_AB R14, R105, R104 ;  /* 0x00000068690e723e */ /* 0x000fe400000010ff */
[----:B------:R-:W-:Y:S01]  /*12ad0*/  F2FP.BF16.PACK_AB R15, R72, R73 ;  /* 0x00000049480f723e */ /* 0x000fe200000010ff */
[----:B------:R-:W-:Y:S02]  /*12ae0*/  FFMA.FTZ R6, R47, R6, -0.36067417263984680176 ;  /* 0xbeb8aa492f067423 */ /* 0x000fe40000010006 */
[----:B------:R-:W-:Y:S02]  /*12af0*/  FMUL R11, R70, R11 ;  /* 0x0000000b460b7220 */ /* 0x000fe40000400000 */
[----:B------:R0:W-:Y:S01]  /*12b00*/  STS.128 [R10+0x300], R12 ;  /* 0x0003000c0a007388 */ /* 0x0001e20000000c00 */
[----:B------:R-:W-:-:S02]  /*12b10*/  FMUL R4, R43, R4 ;  /* 0x000000042b047220 */ /* 0x000fc40000400000 */
[----:B------:R-:W-:Y:S02]  /*12b20*/  FFMA.FTZ R19, R24, R17, -0.24046532809734344482 ;  /* 0xbe763c8b18137423 */ /* 0x000fe40000010011 */
[----:B------:R-:W-:Y:S02]  /*12b30*/  FFMA.FTZ R7, R44, R7, -0.17900948226451873779 ;  /* 0xbe374e432c077423 */ /* 0x000fe40000010007 */
[----:B------:R-:W-:Y:S02]  /*12b40*/  FFMA.FTZ R6, R47, R6, 0.48089820146560668945 ;  /* 0x3ef6384a2f067423 */ /* 0x000fe40000010006 */
[----:B------:R-:W-:Y:S02]  /*12b50*/  FMUL R11, R70, R11 ;  /* 0x0000000b460b7220 */ /* 0x000fe40000400000 */
[----:B------:R-:W-:Y:S02]  /*12b60*/  FFMA.FTZ R4, R43, 1.4426950216293334961, R4 ;  /* 0x3fb8aa3b2b047823 */ /* 0x000fe40000010004 */
[----:B0-----:R-:W-:-:S02]  /*12b70*/  FFMA.FTZ R13, R46, R25, -0.16845393180847167969 ;  /* 0xbe2c7f302e0d7423 */ /* 0x001fc40000010019 */
[----:B------:R-:W-:Y:S02]  /*12b80*/  FFMA.FTZ R19, R24, R19, 0.28857114911079406738 ;  /* 0x3e93bf9918137423 */ /* 0x000fe40000010013 */
[----:B------:R-:W-:Y:S02]  /*12b90*/  FFMA.FTZ R13, R46, R13, 0.1716887056827545166 ;  /* 0x3e2fcf2a2e0d7423 */ /* 0x000fe4000001000d */
[----:B------:R-:W-:Y:S02]  /*12ba0*/  FFMA.FTZ R7, R44, R7, 0.20512372255325317383 ;  /* 0x3e520bf42c077423 */ /* 0x000fe40000010007 */
[----:B------:R-:W-:Y:S02]  /*12bb0*/  FFMA.FTZ R6, R47, R6, -0.72134751081466674805 ;  /* 0xbf38aa3b2f067423 */ /* 0x000fe40000010006 */
[----:B------:R-:W-:Y:S02]  /*12bc0*/  IMAD.IADD R45, R36, 0x1, -R45 ;  /* 0x00000001242d7824 */ /* 0x000fe400078e0a2d */
[----:B------:R-:W-:-:S02]  /*12bd0*/  FFMA.FTZ R11, R70, 1.4426950216293334961, R11 ;  /* 0x3fb8aa3b460b7823 */ /* 0x000fc4000001000b */
[----:B------:R-:W-:Y:S02]  /*12be0*/  FFMA.FTZ R13, R46, R13, -0.17900948226451873779 ;  /* 0xbe374e432e0d7423 */ /* 0x000fe4000001000d */
[----:B------:R-:W-:Y:S01]  /*12bf0*/  FADD R51, R51, R4 ;  /* 0x0000000433337221 */ /* 0x000fe20000000000 */
[----:B------:R-:W-:Y:S01]  /*12c00*/  IADD3 R49, R8, -R49, RZ ;  /* 0x8000003108317210 */ /* 0x000fe20007ffe0ff */
[----:B------:R-:W-:Y:S02]  /*12c10*/  @P1 IMAD.MOV.U32 R4, RZ, RZ, 0x7f800000 ;  /* 0x7f800000ff041424 */ /* 0x000fe400078e00ff */
[----:B------:R-:W-:Y:S02]  /*12c20*/  FFMA.FTZ R5, R24, R19, -0.36067417263984680176 ;  /* 0xbeb8aa4918057423 */ /* 0x000fe40000010013 */
[----:B------:R-:W-:Y:S02]  /*12c30*/  FFMA.FTZ R7, R44, R7, -0.24046532809734344482 ;  /* 0xbe763c8b2c077423 */ /* 0x000fe40000010007 */
[----:B------:R-:W-:-:S02]  /*12c40*/  FMUL R6, R47, R6 ;  /* 0x000000062f067220 */ /* 0x000fc40000400000 */
[----:B------:R-:W-:Y:S02]  /*12c50*/  FADD R45, R45, -1 ;  /* 0xbf8000002d2d7421 */ /* 0x000fe40000000000 */
[----:B------:R-:W-:Y:S02]  /*12c60*/  FFMA.FTZ R13, R46, R13, 0.20512372255325317383 ;  /* 0x3e520bf42e0d7423 */ /* 0x000fe4000001000d */
[----:B------:R-:W-:Y:S02]  /*12c70*/  FADD R244, R48, R11 ;  /* 0x0000000b30f47221 */ /* 0x000fe40000000000 */
[----:B------:R-:W-:Y:S02]  /*12c80*/  @P1 FFMA.FTZ R244, R37, R4, +INF ;  /* 0x7f80000025f41423 */ /* 0x000fe40000010004 */
[----:B------:R-:W-:Y:S02]  /*12c90*/  FFMA.FTZ R5, R24, R5, 0.48089820146560668945 ;  /* 0x3ef6384a18057423 */ /* 0x000fe40000010005 */
[----:B------:R-:W-:-:S02]  /*12ca0*/  FFMA.FTZ R7, R44, R7, 0.28857114911079406738 ;  /* 0x3e93bf992c077423 */ /* 0x000fc40000010007 */
[----:B------:R-:W-:Y:S02]  /*12cb0*/  FMUL R6, R47, R6 ;  /* 0x000000062f067220 */ /* 0x000fe40000400000 */
[----:B------:R-:W-:Y:S02]  /*12cc0*/  FFMA.FTZ R4, R45, R25, -0.16845393180847167969 ;  /* 0xbe2c7f302d047423 */ /* 0x000fe40000010019 */
[----:B------:R-:W-:Y:S02]  /*12cd0*/  FADD R49, R49, -1 ;  /* 0xbf80000031317421 */ /* 0x000fe40000000000 */
[----:B------:R-:W-:Y:S02]  /*12ce0*/  FFMA.FTZ R13, R46, R13, -0.24046532809734344482 ;  /* 0xbe763c8b2e0d7423 */ /* 0x000fe4000001000d */
[----:B------:R-:W-:Y:S02]  /*12cf0*/  FFMA.FTZ R5, R24, R5, -0.72134751081466674805 ;  /* 0xbf38aa3b18057423 */ /* 0x000fe40000010005 */
[----:B------:R-:W-:-:S02]  /*12d00*/  FFMA.FTZ R7, R44, R7, -0.36067417263984680176 ;  /* 0xbeb8aa492c077423 */ /* 0x000fc40000010007 */
[----:B------:R-:W-:Y:S02]  /*12d10*/  FFMA.FTZ R47, R47, 1.4426950216293334961, R6 ;  /* 0x3fb8aa3b2f2f7823 */ /* 0x000fe40000010006 */
[----:B------:R-:W-:Y:S02]  /*12d20*/  FFMA.FTZ R4, R45, R4, 0.1716887056827545166 ;  /* 0x3e2fcf2a2d047423 */ /* 0x000fe40000010004 */
[----:B------:R-:W-:Y:S02]  /*12d30*/  FFMA.FTZ R6, R49, R25, -0.16845393180847167969 ;  /* 0xbe2c7f3031067423 */ /* 0x000fe40000010019 */
[----:B------:R-:W-:Y:S01]  /*12d40*/  FFMA.FTZ R13, R46, R13, 0.28857114911079406738 ;  /* 0x3e93bf992e0d7423 */ /* 0x000fe2000001000d */
[----:B------:R-:W-:Y:S01]  /*12d50*/  ISETP.GE.U32.AND P2, PT, R38, 0x7f800000, PT ;  /* 0x7f8000002600780c */ /* 0x000fe20003f46070 */
[----:B------:R-:W-:Y:S02]  /*12d60*/  FMUL R5, R24, R5 ;  /* 0x0000000518057220 */ /* 0x000fe40000400000 */
[----:B------:R-:W-:-:S02]  /*12d70*/  FFMA.FTZ R7, R44, R7, 0.48089820146560668945 ;  /* 0x3ef6384a2c077423 */ /* 0x000fc40000010007 */
[----:B------:R-:W-:Y:S02]  /*12d80*/  FFMA.FTZ R4, R45, R4, -0.17900948226451873779 ;  /* 0xbe374e432d047423 */ /* 0x000fe40000010004 */
[----:B------:R-:W-:Y:S01]  /*12d90*/  FFMA.FTZ R6, R49, R6, 0.1716887056827545166 ;  /* 0x3e2fcf2a31067423 */ /* 0x000fe20000010006 */
[----:B------:R-:W-:Y:S01]  /*12da0*/  ISETP.GE.U32.AND P3, PT, R41, 0x7f800000, PT ;  /* 0x7f8000002900780c */ /* 0x000fe20003f66070 */
[----:B------:R-:W-:Y:S01]  /*12db0*/  FFMA.FTZ R13, R46, R13, -0.36067417263984680176 ;  /* 0xbeb8aa492e0d7423 */ /* 0x000fe2000001000d */
[----:B------:R-:W-:Y:S01]  /*12dc0*/  F2FP.BF16.PACK_AB R20, R20, R79 ;  /* 0x0000004f1414723e */ /* 0x000fe200000010ff */
[----:B------:R-:W-:Y:S01]  /*12dd0*/  FMUL R5, R24, R5 ;  /* 0x0000000518057220 */ /* 0x000fe20000400000 */
[----:B------:R-:W-:Y:S01]  /*12de0*/  F2FP.BF16.PACK_AB R21, R21, R94 ;  /* 0x0000005e1515723e */ /* 0x000fe200000010ff */
[----:B------:R-:W-:Y:S01]  /*12df0*/  FFMA.FTZ R7, R44, R7, -0.72134751081466674805 ;  /* 0xbf38aa3b2c077423 */ /* 0x000fe20000010007 */
[----:B------:R-:W-:Y:S01]  /*12e00*/  F2FP.BF16.PACK_AB R22, R22, R95 ;  /* 0x0000005f1616723e */ /* 0x000fe200000010ff */
[----:B------:R-:W-:Y:S01]  /*12e10*/  FFMA.FTZ R4, R45, R4, 0.20512372255325317383 ;  /* 0x3e520bf42d047423 */ /* 0x000fe20000010004 */
[----:B------:R-:W-:Y:S01]  /*12e20*/  F2FP.BF16.PACK_AB R23, R23, R108 ;  /* 0x0000006c1717723e */ /* 0x000fe200000010ff */
[----:B------:R-:W-:Y:S01]  /*12e30*/  FFMA.FTZ R6, R49, R6, -0.17900948226451873779 ;  /* 0xbe374e4331067423 */ /* 0x000fe20000010006 */
[----:B------:R-:W-:Y:S01]  /*12e40*/  FSETP.NEU.AND P6, PT, R37, RZ, PT ;  /* 0x000000ff2500720b */ /* 0x000fe20003fcd000 */
[----:B------:R-:W-:Y:S01]  /*12e50*/  FFMA.FTZ R13, R46, R13, 0.48089820146560668945 ;  /* 0x3ef6384a2e0d7423 */ /* 0x000fe2000001000d */
[----:B------:R-:W-:Y:S01]  /*12e60*/  F2FP.BF16.PACK_AB R16, R66, R69 ;  /* 0x000000454210723e */ /* 0x000fe200000010ff */
[----:B------:R-:W-:Y:S01]  /*12e70*/  FFMA.FTZ R5, R24, 1.4426950216293334961, R5 ;  /* 0x3fb8aa3b18057823 */ /* 0x000fe20000010005 */
[----:B------:R-:W-:Y:S01]  /*12e80*/  FSEL R244, R244, -INF , P6 ;  /* 0xff800000f4f47808 */ /* 0x000fe20003000000 */
[----:B------:R-:W-:Y:S01]  /*12e90*/  FMUL R7, R44, R7 ;  /* 0x000000072c077220 */ /* 0x000fe20000400000 */
[----:B------:R0:W-:Y:S01]  /*12ea0*/  STS.128 [R10+0x480], R20 ;  /* 0x000480140a007388 */ /* 0x0001e20000000c00 */
[----:B------:R-:W-:Y:S01]  /*12eb0*/  FFMA.FTZ R4, R45, R4, -0.24046532809734344482 ;  /* 0xbe763c8b2d047423 */ /* 0x000fe20000010004 */
[----:B------:R-:W-:Y:S01]  /*12ec0*/  F2FP.BF16.PACK_AB R64, R64, R65 ;  /* 0x000000414040723e */ /* 0x000fe200000010ff */
[----:B------:R-:W-:Y:S01]  /*12ed0*/  FFMA.FTZ R6, R49, R6, 0.20512372255325317383 ;  /* 0x3e520bf431067423 */ /* 0x000fe20000010006 */
[----:B------:R-:W-:Y:S01]  /*12ee0*/  ISETP.GE.U32.AND P6, PT, R39, 0x7f800000, PT ;  /* 0x7f8000002700780c */ /* 0x000fe20003fc6070 */
[----:B------:R-:W-:Y:S01]  /*12ef0*/  FFMA.FTZ R13, R46, R13, -0.72134751081466674805 ;  /* 0xbf38aa3b2e0d7423 */ /* 0x000fe2000001000d */
[----:B------:R-:W-:-:S02]  /*12f00*/  F2FP.BF16.PACK_AB R28, R28, R123 ;  /* 0x0000007b1c1c723e */ /* 0x000fc400000010ff */
[----:B------:R-:W-:Y:S02]  /*12f10*/  F2FP.BF16.PACK_AB R32, R32, R111 ;  /* 0x0000006f2020723e */ /* 0x000fe400000010ff */
[----:B------:R-:W-:Y:S02]  /*12f20*/  F2FP.BF16.PACK_AB R29, R29, R118 ;  /* 0x000000761d1d723e */ /* 0x000fe400000010ff */
[----:B------:R-:W-:Y:S02]  /*12f30*/  F2FP.BF16.PACK_AB R33, R33, R122 ;  /* 0x0000007a2121723e */ /* 0x000fe400000010ff */
[----:B------:R-:W-:Y:S02]  /*12f40*/  F2FP.BF16.PACK_AB R30, R30, R147 ;  /* 0x000000931e1e723e */ /* 0x000fe400000010ff */
[----:B------:R-:W-:Y:S02]  /*12f50*/  F2FP.BF16.PACK_AB R34, R34, R131 ;  /* 0x000000832222723e */ /* 0x000fe400000010ff */
[----:B------:R-:W-:-:S02]  /*12f60*/  F2FP.BF16.PACK_AB R31, R31, R178 ;  /* 0x000000b21f1f723e */ /* 0x000fc400000010ff */
[----:B------:R-:W-:Y:S02]  /*12f70*/  F2FP.BF16.PACK_AB R35, R35, R160 ;  /* 0x000000a02323723e */ /* 0x000fe400000010ff */
[----:B0-----:R-:W-:Y:S02]  /*12f80*/  F2FP.BF16.PACK_AB R20, R203, R148 ;  /* 0x00000094cb14723e */ /* 0x001fe400000010ff */
[----:B------:R-:W-:Y:S02]  /*12f90*/  F2FP.BF16.PACK_AB R21, R140, R211 ;  /* 0x000000d38c15723e */ /* 0x000fe400000010ff */
[----:B------:R-:W-:Y:S02]  /*12fa0*/  F2FP.BF16.PACK_AB R22, R136, R139 ;  /* 0x0000008b8816723e */ /* 0x000fe400000010ff */
[----:B------:R-:W-:Y:S02]  /*12fb0*/  F2FP.BF16.PACK_AB R23, R134, R135 ;  /* 0x000000878617723e */ /* 0x000fe400000010ff */
[----:B------:R-:W-:-:S02]  /*12fc0*/  F2FP.BF16.PACK_AB R17, R62, R63 ;  /* 0x0000003f3e11723e */ /* 0x000fc400000010ff */
[----:B------:R-:W-:Y:S02]  /*12fd0*/  F2FP.BF16.PACK_AB R65, R60, R61 ;  /* 0x0000003d3c41723e */ /* 0x000fe400000010ff */
[----:B------:R-:W-:Y:S02]  /*12fe0*/  F2FP.BF16.PACK_AB R18, R58, R59 ;  /* 0x0000003b3a12723e */ /* 0x000fe400000010ff */
[----:B------:R-:W-:Y:S02]  /*12ff0*/  F2FP.BF16.PACK_AB R66, R56, R57 ;  /* 0x000000393842723e */ /* 0x000fe400000010ff */
[----:B------:R-:W-:Y:S02]  /*13000*/  F2FP.BF16.PACK_AB R19, R54, R55 ;  /* 0x000000373613723e */ /* 0x000fe400000010ff */
[----:B------:R-:W-:Y:S01]  /*13010*/  F2FP.BF16.PACK_AB R67, R52, R53 ;  /* 0x000000353443723e */ /* 0x000fe200000010ff */
[----:B------:R-:W-:Y:S02]  /*13020*/  FMUL R7, R44, R7 ;  /* 0x000000072c077220 */ /* 0x000fe40000400000 */
[----:B------:R-:W-:Y:S01]  /*13030*/  FADD R245, R50, R5 ;  /* 0x0000000532f57221 */ /* 0x000fe20000000000 */
[----:B------:R-:W-:Y:S01]  /*13040*/  @P2 MOV R5, 0x7f800000 ;  /* 0x7f80000000052802 */ /* 0x000fe20000000f00 */
[----:B------:R-:W-:-:S02]  /*13050*/  FFMA.FTZ R4, R45, R4, 0.28857114911079406738 ;  /* 0x3e93bf992d047423 */ /* 0x000fc40000010004 */
[----:B------:R-:W-:Y:S01]  /*13060*/  FFMA.FTZ R6, R49, R6, -0.24046532809734344482 ;  /* 0xbe763c8b31067423 */ /* 0x000fe20000010006 */
[----:B------:R-:W-:Y:S01]  /*13070*/  STS.128 [R10+0x180], R28 ;  /* 0x0001801c0a007388 */ /* 0x000fe20000000c00 */
[----:B------:R-:W-:Y:S02]  /*13080*/  FMUL R13, R46, R13 ;  /* 0x0000000d2e0d7220 */ /* 0x000fe40000400000 */
[----:B------:R-:W-:Y:S01]  /*13090*/  FFMA.FTZ R44, R44, 1.4426950216293334961, R7 ;  /* 0x3fb8aa3b2c2c7823 */ /* 0x000fe20000010007 */
[----:B------:R-:W-:Y:S01]  /*130a0*/  STS.128 [R10+0x580], R32 ;  /* 0x000580200a007388 */ /* 0x000fe20000000c00 */
[----:B------:R-:W-:-:S03]  /*130b0*/  FFMA.FTZ R4, R45, R4, -0.36067417263984680176 ;  /* 0xbeb8aa492d047423 */ /* 0x000fc60000010004 */
[----:B------:R-:W-:Y:S01]  /*130c0*/  STS.128 [R10+0x680], R20 ;  /* 0x000680140a007388 */ /* 0x000fe20000000c00 */
[----:B------:R-:W-:-:S03]  /*130d0*/  FFMA.FTZ R6, R49, R6, 0.28857114911079406738 ;  /* 0x3e93bf9931067423 */ /* 0x000fc60000010006 */
[----:B------:R-:W-:Y:S01]  /*130e0*/  STS.128 [R10+0x380], R16 ;  /* 0x000380100a007388 */ /* 0x000fe20000000c00 */
[----:B------:R-:W-:-:S03]  /*130f0*/  FMUL R13, R46, R13 ;  /* 0x0000000d2e0d7220 */ /* 0x000fc60000400000 */
[----:B------:R0:W-:Y:S01]  /*13100*/  STS.128 [R10+0x780], R64 ;  /* 0x000780400a007388 */ /* 0x0001e20000000c00 */
[C---:B------:R-:W-:Y:S01]  /*13110*/  @P2 FFMA.FTZ R245, R38.reuse, R5, +INF ;  /* 0x7f80000026f52423 */ /* 0x040fe20000010005 */
[----:B------:R-:W-:Y:S01]  /*13120*/  FSETP.NEU.AND P1, PT, R38, RZ, PT ;  /* 0x000000ff2600720b */ /* 0x000fe20003f2d000 */
[----:B------:R-:W-:Y:S01]  /*13130*/  FADD R241, R241, R44 ;  /* 0x0000002cf1f17221 */ /* 0x000fe20000000000 */
[----:B------:R-:W-:Y:S01]  /*13140*/  SHF.R.U32.HI R84, RZ, 0x6, R161 ;  /* 0x00000006ff547819 */ /* 0x000fe200000116a1 */
[----:B------:R-:W-:Y:S01]  /*13150*/  FFMA.FTZ R4, R45, R4, 0.48089820146560668945 ;  /* 0x3ef6384a2d047423 */ /* 0x000fe20000010004 */
[----:B------:R-:W-:Y:S01]  /*13160*/  BAR.SYNC.DEFER_BLOCKING 0x0 ;  /* 0x0000000000007b1d */ /* 0x000fe20000010000 */
[----:B------:R-:W-:Y:S01]  /*13170*/  FFMA.FTZ R6, R49, R6, -0.36067417263984680176 ;  /* 0xbeb8aa4931067423 */ /* 0x000fe20000010006 */
[----:B------:R-:W-:Y:S01]  /*13180*/  FSEL R245, R245, -INF , P1 ;  /* 0xff800000f5f57808 */ /* 0x000fe20000800000 */
[----:B------:R-:W-:Y:S01]  /*13190*/  FFMA.FTZ R46, R46, 1.4426950216293334961, R13 ;  /* 0x3fb8aa3b2e2e7823 */ /* 0x000fe2000001000d */
[----:B0-----:R-:W-:Y:S01]  /*131a0*/  @P3 MOV R10, 0x7f800000 ;  /* 0x7f800000000a3802 */ /* 0x001fe20000000f00 */
[----:B------:R-:W-:Y:S01]  /*131b0*/  FFMA.FTZ R4, R45, R4, -0.72134751081466674805 ;  /* 0xbf38aa3b2d047423 */ /* 0x000fe20000010004 */
[----:B------:R-:W-:-:S03]  /*131c0*/  ISETP.GE.U32.AND P1, PT, R36, 0x7f800000, PT ;  /* 0x7f8000002400780c */ /* 0x000fc60003f26070 */
[----:B------:R-:W-:Y:S01]  /*131d0*/  @P3 FFMA.FTZ R241, R41, R10, +INF ;  /* 0x7f80000029f13423 */ /* 0x000fe2000001000a */
[----:B------:R-:W-:Y:S01]  /*131e0*/  @P6 MOV R10, 0x7f800000 ;  /* 0x7f800000000a6802 */ /* 0x000fe20000000f00 */
[----:B------:R-:W-:Y:S01]  /*131f0*/  FFMA.FTZ R6, R49, R6, 0.48089820146560668945 ;  /* 0x3ef6384a31067423 */ /* 0x000fe20000010006 */
[----:B------:R-:W-:Y:S01]  /*13200*/  SGXT.U32 R84, R84, 0x2 ;  /* 0x000000025454781a */ /* 0x000fe20000000000 */
[----:B------:R-:W-:Y:S02]  /*13210*/  FADD R243, R243, R46 ;  /* 0x0000002ef3f37221 */ /* 0x000fe40000000000 */
[----:B------:R-:W-:Y:S01]  /*13220*/  @P6 FFMA.FTZ R243, R39, R10, +INF ;  /* 0x7f80000027f36423 */ /* 0x000fe2000001000a */
[----:B------:R-:W-:Y:S01]  /*13230*/  ISETP.GE.U32.AND P6, PT, R8, 0x7f800000, PT ;  /* 0x7f8000000800780c */ /* 0x000fe20003fc6070 */
[----:B------:R-:W-:Y:S02]  /*13240*/  FMUL R10, R45, R4 ;  /* 0x000000042d0a7220 */ /* 0x000fe40000400000 */
[----:B------:R-:W-:Y:S01]  /*13250*/  IMAD.MOV.U32 R17, RZ, RZ, c[0x0][0x1c8] ;  /* 0x00007200ff117624 */ /* 0x000fe200078e00ff */
[----:B------:R-:W-:Y:S01]  /*13260*/  ISETP.GE.U32.AND P4, PT, R40, 0x7f800000, PT ;  /* 0x7f8000002800780c */ /* 0x000fe20003f86070 */
[----:B------:R-:W-:Y:S01]  /*13270*/  FFMA.FTZ R6, R49, R6, -0.72134751081466674805 ;  /* 0xbf38aa3b31067423 */ /* 0x000fe20000010006 */
[----:B------:R-:W-:Y:S01]  /*13280*/  ISETP.GE.U32.AND P2, PT, R42, 0x7f800000, PT ;  /* 0x7f8000002a00780c */ /* 0x000fe20003f46070 */
[----:B------:R-:W-:Y:S01]  /*13290*/  IMAD R11, R84, c[0x0][0x1c8], RZ ;  /* 0x00007200540b7a24 */ /* 0x000fe200078e02ff */
[----:B------:R-:W-:Y:S01]  /*132a0*/  LOP3.LUT R16, R9, 0x40, RZ, 0x3c, !PT ;  /* 0x0000004009107812 */ /* 0x000fe200078e3cff */
[----:B------:R-:W-:Y:S01]  /*132b0*/  FMUL R10, R45, R10 ;  /* 0x0000000a2d0a7220 */ /* 0x000fe20000400000 */
[----:B------:R-:W0:Y:S01]  /*132c0*/  LDS.128 R80, [R9] ;  /* 0x0000000009507984 */ /* 0x000e220000000c00 */
[----:B------:R-:W-:Y:S01]  /*132d0*/  FMUL R12, R49, R6 ;  /* 0x00000006310c7220 */ /* 0x000fe20000400000 */
[----:B------:R-:W-:Y:S01]  /*132e0*/  LEA R13, R17, R11, 0x2 ;  /* 0x0000000b110d7211 */ /* 0x000fe200078e10ff */
[----:B------:R-:W-:Y:S01]  /*132f0*/  FFMA.FTZ R45, R45, 1.4426950216293334961, R10 ;  /* 0x3fb8aa3b2d2d7823 */ /* 0x000fe2000001000a */
[----:B------:R-:W1:Y:S01]  /*13300*/  LDS.128 R76, [R16] ;  /* 0x00000000104c7984 */ /* 0x000e620000000c00 */
[----:B------:R-:W-:Y:S01]  /*13310*/  FMUL R12, R49, R12 ;  /* 0x0000000c310c7220 */ /* 0x000fe20000400000 */
[----:B------:R-:W-:Y:S01]  /*13320*/  LEA R15, R17, R13, 0x2 ;  /* 0x0000000d110f7211 */ /* 0x000fe200078e10ff */
[----:B------:R-:W-:Y:S01]  /*13330*/  @P1 IMAD.MOV.U32 R19, RZ, RZ, 0x7f800000 ;  /* 0x7f800000ff131424 */ /* 0x000fe200078e00ff */
[----:B------:R-:W-:Y:S01]  /*13340*/  LDS.128 R100, [R16+0x800] ;  /* 0x0008000010647984 */ /* 0x000fe20000000c00 */
[----:B------:R-:W-:-:S02]  /*13350*/  FADD R246, R246, R45 ;  /* 0x0000002df6f67221 */ /* 0x000fc40000000000 */
[----:B------:R-:W-:Y:S01]  /*13360*/  FFMA.FTZ R12, R49, 1.4426950216293334961, R12 ;  /* 0x3fb8aa3b310c7823 */ /* 0x000fe2000001000c */
[----:B------:R-:W-:Y:S01]  /*13370*/  LDS.128 R96, [R9+0x1000] ;  /* 0x0010000009607984 */ /* 0x000fe20000000c00 */
[----:B------:R-:W-:Y:S01]  /*13380*/  @P1 FFMA.FTZ R246, R36, R19, +INF ;  /* 0x7f80000024f61423 */ /* 0x000fe20000010013 */
[----:B------:R-:W-:Y:S01]  /*13390*/  LEA R19, R17, R15, 0x2 ;  /* 0x0000000f11137211 */ /* 0x000fe200078e10ff */
[----:B------:R-:W-:Y:S01]  /*133a0*/  @P6 IMAD.MOV.U32 R21, RZ, RZ, 0x7f800000 ;  /* 0x7f800000ff156424 */ /* 0x000fe200078e00ff */
[----:B------:R-:W-:Y:S01]  /*133b0*/  LDS.128 R92, [R16+0x1000] ;  /* 0x00100000105c7984 */ /* 0x000fe20000000c00 */
[----:B------:R-:W-:Y:S02]  /*133c0*/  FADD R247, R247, R12 ;  /* 0x0000000cf7f77221 */ /* 0x000fe40000000000 */
[----:B------:R-:W-:Y:S01]  /*133d0*/  @P6 FFMA.FTZ R247, R8, R21, +INF ;  /* 0x7f80000008f76423 */ /* 0x000fe20000010015 */
[----:B------:R-:W-:Y:S01]  /*133e0*/  LDS.128 R88, [R9+0x1800] ;  /* 0x0018000009587984 */ /* 0x000fe20000000c00 */
[----:B------:R-:W-:-:S02]  /*133f0*/  IMAD R21, R17, 0x4, R19 ;  /* 0x0000000411157824 */ /* 0x000fc400078e0213 */
[----:B------:R-:W-:Y:S01]  /*13400*/  @P4 IMAD.MOV.U32 R5, RZ, RZ, 0x7f800000 ;  /* 0x7f800000ff054424 */ /* 0x000fe200078e00ff */
[----:B------:R-:W-:Y:S02]  /*13410*/  LDS.128 R84, [R16+0x1800] ;  /* 0x0018000010547984 */ /* 0x000fe40000000c00 */
[C---:B------:R-:W-:Y:S01]  /*13420*/  LEA R23, R17.reuse, R21, 0x2 ;  /* 0x0000001511177211 */ /* 0x040fe200078e10ff */
[----:B------:R-:W-:Y:S01]  /*13430*/  @P4 FFMA.FTZ R51, R40, R5, +INF ;  /* 0x7f80000028334423 */ /* 0x000fe20000010005 */
[----:B------:R-:W-:Y:S01]  /*13440*/  LDS.128 R132, [R9+0x2000] ;  /* 0x0020000009847984 */ /* 0x000fe20000000c00 */
[----:B------:R-:W-:Y:S02]  /*13450*/  @P2 IMAD.MOV.U32 R5, RZ, RZ, 0x7f800000 ;  /* 0x7f800000ff052424 */ /* 0x000fe400078e00ff */
[----:B------:R-:W-:Y:S01]  /*13460*/  IMAD R25, R17, 0x4, R23 ;  /* 0x0000000411197824 */ /* 0x000fe200078e0217 */
[----:B------:R-:W-:Y:S01]  /*13470*/  LDS.128 R128, [R16+0x2000] ;  /* 0x0020000010807984 */ /* 0x000fe20000000c00 */
[----:B------:R-:W-:-:S02]  /*13480*/  FADD R242, R242, R47 ;  /* 0x0000002ff2f27221 */ /* 0x000fc40000000000 */
[----:B------:R-:W-:Y:S01]  /*13490*/  @P2 FFMA.FTZ R242, R42, R5, +INF ;  /* 0x7f8000002af22423 */ /* 0x000fe20000010005 */
[----:B------:R-:W-:Y:S01]  /*134a0*/  LEA R27, R17, R25, 0x2 ;  /* 0x00000019111b7211 */ /* 0x000fe200078e10ff */
[----:B------:R-:W2:Y:S01]  /*134b0*/  LDS.128 R4, [R9+0x800] ;  /* 0x0008000009047984 */ /* 0x000ea20000000c00 */
[----:B------:R-:W-:-:S03]  /*134c0*/  LEA R12, P6, R13, R0, 0x1 ;  /* 0x000000000d0c7211 */ /* 0x000fc600078c08ff */
[----:B------:R-:W-:Y:S01]  /*134d0*/  IMAD R29, R17, 0x4, R27 ;  /* 0x00000004111d7824 */ /* 0x000fe200078e021b */
[----:B------:R-:W-:Y:S01]  /*134e0*/  LEA.HI.X.SX32 R13, R13, R2, 0x1, P6 ;  /* 0x000000020d0d7211 */ /* 0x000fe200030f0eff */
[----:B------:R-:W3:Y:S01]  /*134f0*/  LDS.128 R124, [R9+0x2800] ;  /* 0x00280000097c7984 */ /* 0x000ee20000000c00 */
[----:B------:R-:W-:Y:S02]  /*13500*/  LEA R14, P6, R15, R0, 0x1 ;  /* 0x000000000f0e7211 */ /* 0x000fe400078c08ff */
[----:B------:R-:W-:Y:S01]  /*13510*/  LEA R31, R17, R29, 0x2 ;  /* 0x0000001d111f7211 */ /* 0x000fe200078e10ff */
[----:B------:R-:W4:Y:S01]  /*13520*/  LDS.128 R120, [R16+0x2800] ;  /* 0x0028000010787984 */ /* 0x000f220000000c00 */
[----:B------:R-:W-:Y:S02]  /*13530*/  LEA.HI.X.SX32 R15, R15, R2, 0x1, P6 ;  /* 0x000000020f0f7211 */ /* 0x000fe400030f0eff */
[-C--:B------:R-:W-:Y:S01]  /*13540*/  LEA R10, P1, R11, R0.reuse, 0x1 ;  /* 0x000000000b0a7211 */ /* 0x080fe200078208ff */
[----:B------:R-:W-:Y:S01]  /*13550*/  IMAD R33, R17, 0x4, R31 ;  /* 0x0000000411217824 */ /* 0x000fe200078e021f */
[----:B------:R-:W-:Y:S01]  /*13560*/  LEA R18, P6, R19, R0, 0x1 ;  /* 0x0000000013127211 */ /* 0x000fe200078c08ff */
[----:B------:R-:W3:Y:S01]  /*13570*/  LDS.128 R116, [R9+0x3000] ;  /* 0x0030000009747984 */ /* 0x000ee20000000c00 */
[----:B------:R-:W-:-:S02]  /*13580*/  LEA.HI.X.SX32 R11, R11, R2, 0x1, P1 ;  /* 0x000000020b0b7211 */ /* 0x000fc400008f0eff */
[----:B------:R-:W-:Y:S01]  /*13590*/  LEA.HI.X.SX32 R19, R19, R2, 0x1, P6 ;  /* 0x0000000213137211 */ /* 0x000fe200030f0eff */
[----:B------:R-:W-:Y:S01]  /*135a0*/  LDS.128 R108, [R9+0x3800] ;  /* 0x00380000096c7984 */ /* 0x000fe20000000c00 */
[----:B------:R-:W-:Y:S02]  /*135b0*/  LEA R20, P6, R21, R0, 0x1 ;  /* 0x0000000015147211 */ /* 0x000fe400078c08ff */
[----:B------:R-:W-:Y:S01]  /*135c0*/  LEA R35, R17, R33, 0x2 ;  /* 0x0000002111237211 */ /* 0x000fe200078e10ff */
[----:B0-----:R0:W-:Y:S01]  /*135d0*/  STG.E.U16 [R10.64], R80 ;  /* 0x000000500a007986 */ /* 0x0011e2000c101506 */
[----:B------:R-:W-:-:S03]  /*135e0*/  LEA.HI.X.SX32 R21, R21, R2, 0x1, P6 ;  /* 0x0000000215157211 */ /* 0x000fc600030f0eff */
[----:B------:R-:W-:Y:S01]  /*135f0*/  IMAD R37, R17, 0x4, R35 ;  /* 0x0000000411257824 */ /* 0x000fe200078e0223 */
[----:B-1----:R1:W-:Y:S04]  /*13600*/  STG.E.U16 [R12.64], R76 ;  /* 0x0000004c0c007986 */ /* 0x0023e8000c101506 */
[----:B------:R-:W3:Y:S01]  /*13610*/  LDS.128 R112, [R16+0x3000] ;  /* 0x0030000010707984 */ /* 0x000ee20000000c00 */
[----:B0-----:R-:W-:-:S03]  /*13620*/  LEA R10, P6, R23, R0, 0x1 ;  /* 0x00000000170a7211 */ /* 0x001fc600078c08ff */
[----:B------:R-:W0:Y:S01]  /*13630*/  LDS.128 R104, [R16+0x3800] ;  /* 0x0038000010687984 */ /* 0x000e220000000c00 */
[----:B------:R-:W-:Y:S02]  /*13640*/  LEA.HI.X.SX32 R11, R23, R2, 0x1, P6 ;  /* 0x00000002170b7211 */ /* 0x000fe400030f0eff */
[----:B-1----:R-:W-:Y:S02]  /*13650*/  LEA R12, P6, R25, R0, 0x1 ;  /* 0x00000000190c7211 */ /* 0x002fe400078c08ff */
[----:B------:R-:W-:Y:S02]  /*13660*/  LEA R23, R17, R37, 0x2 ;  /* 0x0000002511177211 */ /* 0x000fe400078e10ff */
[----:B------:R-:W-:-:S03]  /*13670*/  LEA.HI.X.SX32 R13, R25, R2, 0x1, P6 ;  /* 0x00000002190d7211 */ /* 0x000fc600030f0eff */
[----:B------:R-:W-:Y:S01]  /*13680*/  IMAD R25, R17, 0x4, R23 ;  /* 0x0000000411197824 */ /* 0x000fe200078e0217 */
[----:B------:R-:W-:Y:S01]  /*13690*/  FSETP.NEU.AND P2, PT, R39, RZ, PT ;  /* 0x000000ff2700720b */ /* 0x000fe20003f4d000 */
[----:B--2---:R1:W-:Y:S03]  /*136a0*/  STG.E.U16 [R14.64], R4 ;  /* 0x000000040e007986 */ /* 0x0043e6000c101506 */
[----:B------:R-:W-:Y:S02]  /*136b0*/  LEA R39, R17, R25, 0x2 ;  /* 0x0000001911277211 */ /* 0x000fe400078e10ff */
[----:B-1----:R-:W-:-:S04]  /*136c0*/  LEA R14, P6, R27, R0, 0x1 ;  /* 0x000000001b0e7211 */ /* 0x002fc800078c08ff */
[----:B------:R-:W-:Y:S01]  /*136d0*/  LEA.HI.X.SX32 R15, R27, R2, 0x1, P6 ;  /* 0x000000021b0f7211 */ /* 0x000fe200030f0eff */
[----:B------:R-:W-:Y:S01]  /*136e0*/  IMAD R27, R17, 0x4, R39 ;  /* 0x00000004111b7824 */ /* 0x000fe200078e0227 */
[----:B------:R-:W-:Y:S01]  /*136f0*/  FSETP.NEU.AND P4, PT, R41, RZ, PT ;  /* 0x000000ff2900720b */ /* 0x000fe20003f8d000 */
[----:B------:R1:W-:Y:S03]  /*13700*/  STG.E.U16 [R18.64], R100 ;  /* 0x0000006412007986 */ /* 0x0003e6000c101506 */
[----:B------:R-:W-:Y:S01]  /*13710*/  LEA R41, R17, R27, 0x2 ;  /* 0x0000001b11297211 */ /* 0x000fe200078e10ff */
[----:B------:R-:W-:Y:S01]  /*13720*/  STG.E.U16 [R20.64], R96 ;  /* 0x0000006014007986 */ /* 0x000fe2000c101506 */
[----:B-1----:R-:W-:-:S04]  /*13730*/  LEA R18, P6, R29, R0, 0x1 ;  /* 0x000000001d127211 */ /* 0x002fc800078c08ff */
[----:B------:R-:W-:Y:S01]  /*13740*/  LEA.HI.X.SX32 R19, R29, R2, 0x1, P6 ;  /* 0x000000021d137211 */ /* 0x000fe200030f0eff */
[C---:B------:R-:W-:Y:S01]  /*13750*/  IMAD R29, R17.reuse, 0x4, R41 ;  /* 0x00000004111d7824 */ /* 0x040fe200078e0229 */
[----:B------:R1:W-:Y:S04]  /*13760*/  STG.E.U16 [R10.64], R92 ;  /* 0x0000005c0a007986 */ /* 0x0003e8000c101506 */
[----:B------:R-:W-:Y:S02]  /*13770*/  LEA R43, R17, R29, 0x2 ;  /* 0x0000001d112b7211 */ /* 0x000fe400078e10ff */
[----:B-1----:R-:W-:-:S04]  /*13780*/  LEA R10, P6, R31, R0, 0x1 ;  /* 0x000000001f0a7211 */ /* 0x002fc800078c08ff */
[----:B------:R-:W-:Y:S01]  /*13790*/  LEA.HI.X.SX32 R11, R31, R2, 0x1, P6 ;  /* 0x000000021f0b7211 */ /* 0x000fe200030f0eff */
[C---:B------:R-:W-:Y:S01]  /*137a0*/  IMAD R31, R17.reuse, 0x4, R43 ;  /* 0x00000004111f7824 */ /* 0x040fe200078e022b */
[----:B------:R1:W-:Y:S04]  /*137b0*/  STG.E.U16 [R12.64], R88 ;  /* 0x000000580c007986 */ /* 0x0003e8000c101506 */
[----:B------:R-:W-:Y:S02]  /*137c0*/  LEA R9, R17, R31, 0x2 ;  /* 0x0000001f11097211 */ /* 0x000fe400078e10ff */
[----:B-1----:R-:W-:-:S04]  /*137d0*/  LEA R12, P6, R33, R0, 0x1 ;  /* 0x00000000210c7211 */ /* 0x002fc800078c08ff */
[----:B------:R-:W-:Y:S01]  /*137e0*/  LEA.HI.X.SX32 R13, R33, R2, 0x1, P6 ;  /* 0x00000002210d7211 */ /* 0x000fe200030f0eff */
[----:B------:R-:W-:Y:S01]  /*137f0*/  IMAD R33, R17, 0x4, R9 ;  /* 0x0000000411217824 */ /* 0x000fe200078e0209 */
[C---:B------:R-:W-:Y:S01]  /*13800*/  LEA R20, P6, R35.reuse, R0, 0x1 ;  /* 0x0000000023147211 */ /* 0x040fe200078c08ff */
[----:B------:R1:W-:Y:S03]  /*13810*/  STG.E.U16 [R14.64], R84 ;  /* 0x000000540e007986 */ /* 0x0003e6000c101506 */
[----:B------:R-:W-:Y:S02]  /*13820*/  LEA.HI.X.SX32 R21, R35, R2, 0x1, P6 ;  /* 0x0000000223157211 */ /* 0x000fe400030f0eff */
[----:B------:R-:W-:Y:S01]  /*13830*/  LEA R35, R17, R33, 0x2 ;  /* 0x0000002111237211 */ /* 0x000fe200078e10ff */
[----:B------:R2:W-:Y:S01]  /*13840*/  STG.E.U16 [R18.64], R132 ;  /* 0x0000008412007986 */ /* 0x0005e2000c101506 */
[----:B-1----:R-:W-:-:S04]  /*13850*/  LEA R14, P6, R37, R0, 0x1 ;  /* 0x00000000250e7211 */ /* 0x002fc800078c08ff */
[----:B------:R-:W-:Y:S01]  /*13860*/  LEA.HI.X.SX32 R15, R37, R2, 0x1, P6 ;  /* 0x00000002250f7211 */ /* 0x000fe200030f0eff */
[----:B------:R-:W-:Y:S01]  /*13870*/  IMAD R37, R17, 0x4, R35 ;  /* 0x0000000411257824 */ /* 0x000fe200078e0223 */
[C---:B--2---:R-:W-:Y:S01]  /*13880*/  LEA R18, P6, R23.reuse, R0, 0x1 ;  /* 0x0000000017127211 */ /* 0x044fe200078c08ff */
[----:B------:R1:W-:Y:S03]  /*13890*/  STG.E.U16 [R10.64], R128 ;  /* 0x000000800a007986 */ /* 0x0003e6000c101506 */
[----:B------:R-:W-:Y:S02]  /*138a0*/  LEA.HI.X.SX32 R19, R23, R2, 0x1, P6 ;  /* 0x0000000217137211 */ /* 0x000fe400030f0eff */
[----:B------:R-:W-:Y:S02]  /*138b0*/  LEA R23, R17, R37, 0x2 ;  /* 0x0000002511177211 */ /* 0x000fe400078e10ff */
[----:B-1----:R-:W-:-:S04]  /*138c0*/  LEA R10, P6, R25, R0, 0x1 ;  /* 0x00000000190a7211 */ /* 0x002fc800078c08ff */
[----:B------:R-:W-:Y:S01]  /*138d0*/  LEA.HI.X.SX32 R11, R25, R2, 0x1, P6 ;  /* 0x00000002190b7211 */ /* 0x000fe200030f0eff */
[C---:B------:R-:W-:Y:S01]  /*138e0*/  IMAD R25, R17.reuse, 0x4, R23 ;  /* 0x0000000411197824 */ /* 0x040fe200078e0217 */
[----:B---3--:R1:W-:Y:S04]  /*138f0*/  STG.E.U16 [R12.64], R124 ;  /* 0x0000007c0c007986 */ /* 0x0083e8000c101506 */
[----:B------:R-:W-:Y:S02]  /*13900*/  LEA R45, R17, R25, 0x2 ;  /* 0x00000019112d7211 */ /* 0x000fe400078e10ff */
[----:B-1----:R-:W-:-:S04]  /*13910*/  LEA R12, P6, R39, R0, 0x1 ;  /* 0x00000000270c7211 */ /* 0x002fc800078c08ff */
[----:B------:R-:W-:Y:S01]  /*13920*/  LEA.HI.X.SX32 R13, R39, R2, 0x1, P6 ;  /* 0x00000002270d7211 */ /* 0x000fe200030f0eff */
[C---:B------:R-:W-:Y:S01]  /*13930*/  IMAD R39, R17.reuse, 0x4, R45 ;  /* 0x0000000411277824 */ /* 0x040fe200078e022d */
[----:B----4-:R1:W-:Y:S04]  /*13940*/  STG.E.U16 [R20.64], R120 ;  /* 0x0000007814007986 */ /* 0x0103e8000c101506 */
[----:B------:R-:W-:Y:S01]  /*13950*/  LEA R47, R17, R39, 0x2 ;  /* 0x00000027112f7211 */ /* 0x000fe200078e10ff */
[----:B------:R2:W-:Y:S01]  /*13960*/  STG.E.U16 [R14.64], R116 ;  /* 0x000000740e007986 */ /* 0x0005e2000c101506 */
[----:B-1----:R-:W-:-:S04]  /*13970*/  LEA R20, P6, R27, R0, 0x1 ;  /* 0x000000001b147211 */ /* 0x002fc800078c08ff */
[----:B------:R-:W-:Y:S01]  /*13980*/  LEA.HI.X.SX32 R21, R27, R2, 0x1, P6 ;  /* 0x000000021b157211 */ /* 0x000fe200030f0eff */
[----:B------:R-:W-:Y:S01]  /*13990*/  IMAD R27, R17, 0x4, R47 ;  /* 0x00000004111b7824 */ /* 0x000fe200078e022f */
[----:B--2---:R-:W-:-:S04]  /*139a0*/  LEA R14, P6, R41, R0, 0x1 ;  /* 0x00000000290e7211 */ /* 0x004fc800078c08ff */
[----:B------:R-:W-:Y:S02]  /*139b0*/  LEA.HI.X.SX32 R15, R41, R2, 0x1, P6 ;  /* 0x00000002290f7211 */ /* 0x000fe400030f0eff */
[C---:B------:R-:W-:Y:S01]  /*139c0*/  LEA R41, R17.reuse, R27, 0x2 ;  /* 0x0000001b11297211 */ /* 0x040fe200078e10ff */
[----:B------:R-:W-:Y:S04]  /*139d0*/  STG.E.U16 [R18.64], R112 ;  /* 0x0000007012007986 */ /* 0x000fe8000c101506 */
[----:B------:R1:W-:Y:S01]  /*139e0*/  STG.E.U16 [R10.64], R108 ;  /* 0x0000006c0a007986 */ /* 0x0003e2000c101506 */
[----:B------:R-:W-:-:S03]  /*139f0*/  IMAD R49, R17, 0x4, R41 ;  /* 0x0000000411317824 */ /* 0x000fc600078e0229 */
[----:B0-----:R0:W-:Y:S01]  /*13a00*/  STG.E.U16 [R12.64], R104 ;  /* 0x000000680c007986 */ /* 0x0011e2000c101506 */
[----:B-1----:R-:W-:-:S04]  /*13a10*/  LEA R10, P6, R29, R0, 0x1 ;  /* 0x000000001d0a7211 */ /* 0x002fc800078c08ff */
[----:B------:R-:W-:Y:S02]  /*13a20*/  LEA.HI.X.SX32 R11, R29, R2, 0x1, P6 ;  /* 0x000000021d0b7211 */ /* 0x000fe400030f0eff */
[----:B0-----:R-:W-:Y:S02]  /*13a30*/  LEA R12, P6, R43, R0, 0x1 ;  /* 0x000000002b0c7211 */ /* 0x001fe400078c08ff */
[----:B------:R-:W-:Y:S02]  /*13a40*/  LEA R29, R17, R49, 0x2 ;  /* 0x00000031111d7211 */ /* 0x000fe400078e10ff */
[----:B------:R-:W-:-:S03]  /*13a50*/  LEA.HI.X.SX32 R13, R43, R2, 0x1, P6 ;  /* 0x000000022b0d7211 */ /* 0x000fc600030f0eff */
[----:B------:R-:W-:Y:S01]  /*13a60*/  IMAD R43, R17, 0x4, R29 ;  /* 0x00000004112b7824 */ /* 0x000fe200078e021d */
[----:B------:R-:W-:-:S04]  /*13a70*/  LEA R18, P6, R31, R0, 0x1 ;  /* 0x000000001f127211 */ /* 0x000fc800078c08ff */
[----:B------:R-:W-:Y:S02]  /*13a80*/  LEA R53, R17, R43, 0x2 ;  /* 0x0000002b11357211 */ /* 0x000fe400078e10ff */
[----:B------:R-:W-:Y:S02]  /*13a90*/  PRMT R80, R80, 0x7632, R80 ;  /* 0x0000763250507816 */ /* 0x000fe40000000050 */
[----:B------:R-:W-:Y:S02]  /*13aa0*/  PRMT R76, R76, 0x7632, R76 ;  /* 0x000076324c4c7816 */ /* 0x000fe4000000004c */
[----:B------:R-:W-:Y:S01]  /*13ab0*/  LEA.HI.X.SX32 R19, R31, R2, 0x1, P6 ;  /* 0x000000021f137211 */ /* 0x000fe200030f0eff */
[C---:B------:R-:W-:Y:S01]  /*13ac0*/  IMAD R31, R17.reuse, 0x4, R53 ;  /* 0x00000004111f7824 */ /* 0x040fe200078e0235 */
[----:B------:R-:W-:Y:S04]  /*13ad0*/  STG.E.U16 [R20.64], R80 ;  /* 0x0000005014007986 */ /* 0x000fe8000c101506 */
[----:B------:R0:W-:Y:S01]  /*13ae0*/  STG.E.U16 [R14.64], R76 ;  /* 0x0000004c0e007986 */ /* 0x0001e2000c101506 */
[----:B------:R-:W-:-:S02]  /*13af0*/  LEA R55, R17, R31, 0x2 ;  /* 0x0000001f11377211 */ /* 0x000fc400078e10ff */
[----:B------:R-:W-:Y:S02]  /*13b00*/  PRMT R4, R4, 0x7632, R4 ;  /* 0x0000763204047816 */ /* 0x000fe40000000004 */
[----:B0-----:R-:W-:-:S04]  /*13b10*/  LEA R14, P6, R9, R0, 0x1 ;  /* 0x00000000090e7211 */ /* 0x001fc800078c08ff */
[----:B------:R-:W-:Y:S01]  /*13b20*/  LEA.HI.X.SX32 R15, R9, R2, 0x1, P6 ;  /* 0x00000002090f7211 */ /* 0x000fe200030f0eff */
[C---:B------:R-:W-:Y:S01]  /*13b30*/  IMAD R9, R17.reuse, 0x4, R55 ;  /* 0x0000000411097824 */ /* 0x040fe200078e0237 */
[----:B------:R-:W-:Y:S01]  /*13b40*/  PRMT R100, R100, 0x7632, R100 ;  /* 0x0000763264647816 */ /* 0x000fe20000000064 */
[----:B------:R0:W-:Y:S03]  /*13b50*/  STG.E.U16 [R10.64], R4 ;  /* 0x000000040a007986 */ /* 0x0001e6000c101506 */
[----:B------:R-:W-:Y:S01]  /*13b60*/  LEA R57, R17, R9, 0x2 ;  /* 0x0000000911397211 */ /* 0x000fe200078e10ff */
[----:B------:R1:W-:Y:S01]  /*13b70*/  STG.E.U16 [R12.64], R100 ;  /* 0x000000640c007986 */ /* 0x0003e2000c101506 */
[----:B0-----:R-:W-:-:S04]  /*13b80*/  LEA R10, P6, R33, R0, 0x1 ;  /* 0x00000000210a7211 */ /* 0x001fc800078c08ff */
[----:B------:R-:W-:Y:S01]  /*13b90*/  LEA.HI.X.SX32 R11, R33, R2, 0x1, P6 ;  /* 0x00000002210b7211 */ /* 0x000fe200030f0eff */
[----:B------:R-:W-:Y:S01]  /*13ba0*/  IMAD R33, R17, 0x4, R57 ;  /* 0x0000000411217824 */ /* 0x000fe200078e0239 */
[C---:B-1----:R-:W-:Y:S02]  /*13bb0*/  LEA R12, P6, R35.reuse, R0, 0x1 ;  /* 0x00000000230c7211 */ /* 0x042fe400078c08ff */
[----:B------:R-:W-:Y:S02]  /*13bc0*/  PRMT R96, R96, 0x7632, R96 ;  /* 0x0000763260607816 */ /* 0x000fe40000000060 */
[----:B------:R-:W-:Y:S02]  /*13bd0*/  LEA.HI.X.SX32 R13, R35, R2, 0x1, P6 ;  /* 0x00000002230d7211 */ /* 0x000fe400030f0eff */
[----:B------:R-:W-:Y:S01]  /*13be0*/  LEA R35, R17, R33, 0x2 ;  /* 0x0000002111237211 */ /* 0x000fe200078e10ff */
[----:B------:R0:W-:Y:S01]  /*13bf0*/  STG.E.U16 [R18.64], R96 ;  /* 0x0000006012007986 */ /* 0x0001e2000c101506 */
[----:B------:R-:W-:-:S03]  /*13c00*/  PRMT R92, R92, 0x7632, R92 ;  /* 0x000076325c5c7816 */ /* 0x000fc6000000005c */
[----:B------:R-:W-:Y:S02]  /*13c10*/  IMAD R59, R17, 0x4, R35 ;  /* 0x00000004113b7824 */ /* 0x000fe400078e0223 */
[----:B------:R1:W-:Y:S01]  /*13c20*/  STG.E.U16 [R14.64], R92 ;  /* 0x0000005c0e007986 */ /* 0x0003e2000c101506 */
[----:B0-----:R-:W-:-:S04]  /*13c30*/  LEA R18, P6, R37, R0, 0x1 ;  /* 0x0000000025127211 */ /* 0x001fc800078c08ff */
[----:B------:R-:W-:Y:S02]  /*13c40*/  LEA.HI.X.SX32 R19, R37, R2, 0x1, P6 ;  /* 0x0000000225137211 */ /* 0x000fe400030f0eff */
[----:B-1----:R-:W-:Y:S02]  /*13c50*/  LEA R14, P6, R23, R0, 0x1 ;  /* 0x00000000170e7211 */ /* 0x002fe400078c08ff */
[----:B------:R-:W-:Y:S02]  /*13c60*/  LEA R37, R17, R59, 0x2 ;  /* 0x0000003b11257211 */ /* 0x000fe400078e10ff */
[----:B------:R-:W-:Y:S02]  /*13c70*/  PRMT R88, R88, 0x7632, R88 ;  /* 0x0000763258587816 */ /* 0x000fe40000000058 */
[----:B------:R-:W-:Y:S01]  /*13c80*/  LEA.HI.X.SX32 R15, R23, R2, 0x1, P6 ;  /* 0x00000002170f7211 */ /* 0x000fe200030f0eff */
[C---:B------:R-:W-:Y:S02]  /*13c90*/  IMAD R23, R17.reuse, 0x4, R37 ;  /* 0x0000000411177824 */ /* 0x040fe400078e0225 */
[----:B------:R0:W-:Y:S03]  /*13ca0*/  STG.E.U16 [R10.64], R88 ;  /* 0x000000580a007986 */ /* 0x0001e6000c101506 */
[----:B------:R-:W-:-:S02]  /*13cb0*/  LEA R61, R17, R23, 0x2 ;  /* 0x00000017113d7211 */ /* 0x000fc400078e10ff */
[----:B------:R-:W-:Y:S02]  /*13cc0*/  PRMT R84, R84, 0x7632, R84 ;  /* 0x0000763254547816 */ /* 0x000fe40000000054 */
[----:B0-----:R-:W-:-:S04]  /*13cd0*/  LEA R10, P6, R25, R0, 0x1 ;  /* 0x00000000190a7211 */ /* 0x001fc800078c08ff */
[----:B------:R-:W-:Y:S01]  /*13ce0*/  LEA.HI.X.SX32 R11, R25, R2, 0x1, P6 ;  /* 0x00000002190b7211 */ /* 0x000fe200030f0eff */
[C---:B------:R-:W-:Y:S01]  /*13cf0*/  IMAD R25, R17.reuse, 0x4, R61 ;  /* 0x0000000411197824 */ /* 0x040fe200078e023d */
[----:B------:R0:W-:Y:S04]  /*13d00*/  STG.E.U16 [R12.64], R84 ;  /* 0x000000540c007986 */ /* 0x0001e8000c101506 */
[----:B------:R-:W-:Y:S02]  /*13d10*/  LEA R63, R17, R25, 0x2 ;  /* 0x00000019113f7211 */ /* 0x000fe400078e10ff */
        /* <DEDUP_REMOVED lines=23> */
[----:B------:R-:W-:-:S03]  /*13e90*/  LEA.HI.X.SX32 R13, R41, R2, 0x1, P6 ;  /* 0x00000002290d7211 */ /* 0x000fc600030f0eff */
[----:B------:R-:W-:Y:S01]  /*13ea0*/  IMAD R41, R17, 0x4, R27 ;  /* 0x0000000411297824 */ /* 0x000fe200078e021b */
[----:B------:R-:W-:Y:S02]  /*13eb0*/  PRMT R116, R116, 0x7632, R116 ;  /* 0x0000763274747816 */ /* 0x000fe40000000074 */
[----:B------:R-:W-:Y:S02]  /*13ec0*/  PRMT R112, R112, 0x7632, R112 ;  /* 0x0000763270707816 */ /* 0x000fe40000000070 */
[----:B------:R-:W-:Y:S02]  /*13ed0*/  LEA R20, P6, R49, R0, 0x1 ;  /* 0x0000000031147211 */ /* 0x000fe400078c08ff */
[----:B------:R-:W-:Y:S01]  /*13ee0*/  LEA R69, R17, R41, 0x2 ;  /* 0x0000002911457211 */ /* 0x000fe200078e10ff */
[----:B------:R-:W-:Y:S01]  /*13ef0*/  STG.E.U16 [R18.64], R116 ;  /* 0x0000007412007986 */ /* 0x000fe2000c101506 */
[----:B------:R-:W-:-:S03]  /*13f00*/  LEA.HI.X.SX32 R21, R49, R2, 0x1, P6 ;  /* 0x0000000231157211 */ /* 0x000fc600030f0eff */
[----:B------:R0:W-:Y:S01]  /*13f10*/  STG.E.U16 [R14.64], R112 ;  /* 0x000000700e007986 */ /* 0x0001e2000c101506 */
[----:B------:R-:W-:Y:S01]  /*13f20*/  IMAD R49, R17, 0x4, R69 ;  /* 0x0000000411317824 */ /* 0x000fe200078e0245 */
[----:B------:R-:W-:Y:S02]  /*13f30*/  PRMT R108, R108, 0x7632, R108 ;  /* 0x000076326c6c7816 */ /* 0x000fe4000000006c */
[----:B0-----:R-:W-:-:S04]  /*13f40*/  LEA R14, P6, R29, R0, 0x1 ;  /* 0x000000001d0e7211 */ /* 0x001fc800078c08ff */
[----:B------:R-:W-:Y:S02]  /*13f50*/  LEA.HI.X.SX32 R15, R29, R2, 0x1, P6 ;  /* 0x000000021d0f7211 */ /* 0x000fe400030f0eff */
[----:B------:R-:W-:Y:S02]  /*13f60*/  LEA R18, P6, R43, R0, 0x1 ;  /* 0x000000002b127211 */ /* 0x000fe400078c08ff */
[----:B------:R-:W-:Y:S02]  /*13f70*/  LEA R29, R17, R49, 0x2 ;  /* 0x00000031111d7211 */ /* 0x000fe400078e10ff */
[----:B------:R-:W-:-:S03]  /*13f80*/  LEA.HI.X.SX32 R19, R43, R2, 0x1, P6 ;  /* 0x000000022b137211 */ /* 0x000fc600030f0eff */
[----:B------:R-:W-:Y:S01]  /*13f90*/  IMAD R43, R17, 0x4, R29 ;  /* 0x00000004112b7824 */ /* 0x000fe200078e021d */
[----:B------:R0:W-:Y:S01]  /*13fa0*/  STG.E.U16 [R10.64], R108 ;  /* 0x0000006c0a007986 */ /* 0x0001e2000c101506 */
[----:B------:R-:W-:-:S03]  /*13fb0*/  PRMT R104, R104, 0x7632, R104 ;  /* 0x0000763268687816 */ /* 0x000fc60000000068 */
[----:B------:R-:W-:Y:S02]  /*13fc0*/  LEA R71, R17, R43, 0x2 ;  /* 0x0000002b11477211 */ /* 0x000fe400078e10ff */
[----:B------:R1:W-:Y:S01]  /*13fd0*/  STG.E.U16 [R12.64], R104 ;  /* 0x000000680c007986 */ /* 0x0003e2000c101506 */
[----:B0-----:R-:W-:-:S04]  /*13fe0*/  LEA R10, P6, R53, R0, 0x1 ;  /* 0x00000000350a7211 */ /* 0x001fc800078c08ff */
[----:B------:R-:W-:Y:S01]  /*13ff0*/  LEA.HI.X.SX32 R11, R53, R2, 0x1, P6 ;  /* 0x00000002350b7211 */ /* 0x000fe200030f0eff */
[----:B------:R-:W-:Y:S01]  /*14000*/  IMAD R53, R17, 0x4, R71 ;  /* 0x0000000411357824 */ /* 0x000fe200078e0247 */
[C---:B-1----:R-:W-:Y:S01]  /*14010*/  LEA R12, P6, R31.reuse, R0, 0x1 ;  /* 0x000000001f0c7211 */ /* 0x042fe200078c08ff */
[----:B------:R0:W-:Y:S03]  /*14020*/  STG.E.U16 [R20.64], R81 ;  /* 0x0000005114007986 */ /* 0x0001e6000c101506 */
[----:B------:R-:W-:Y:S02]  /*14030*/  LEA.HI.X.SX32 R13, R31, R2, 0x1, P6 ;  /* 0x000000021f0d7211 */ /* 0x000fe400030f0eff */
[----:B------:R-:W-:Y:S02]  /*14040*/  LEA R31, R17, R53, 0x2 ;  /* 0x00000035111f7211 */ /* 0x000fe400078e10ff */
[----:B0-----:R-:W-:-:S04]  /*14050*/  LEA R20, P6, R55, R0, 0x1 ;  /* 0x0000000037147211 */ /* 0x001fc800078c08ff */
[----:B------:R-:W-:Y:S01]  /*14060*/  LEA.HI.X.SX32 R21, R55, R2, 0x1, P6 ;  /* 0x0000000237157211 */ /* 0x000fe200030f0eff */
[C---:B------:R-:W-:Y:S01]  /*14070*/  IMAD R55, R17.reuse, 0x4, R31 ;  /* 0x0000000411377824 */ /* 0x040fe200078e021f */
[----:B------:R0:W-:Y:S04]  /*14080*/  STG.E.U16 [R14.64], R77 ;  /* 0x0000004d0e007986 */ /* 0x0001e8000c101506 */
[----:B------:R-:W-:Y:S01]  /*14090*/  LEA R73, R17, R55, 0x2 ;  /* 0x0000003711497211 */ /* 0x000fe200078e10ff */
        /* <DEDUP_REMOVED lines=25> */
[----:B------:R-:W-:Y:S02]  /*14230*/  LEA R137, R17, R37, 0x2 ;  /* 0x0000002511897211 */ /* 0x000fe400078e10ff */
[----:B0-----:R-:W-:-:S04]  /*14240*/  LEA R18, P6, R23, R0, 0x1 ;  /* 0x0000000017127211 */ /* 0x001fc800078c08ff */
[----:B------:R-:W-:Y:S01]  /*14250*/  LEA.HI.X.SX32 R19, R23, R2, 0x1, P6 ;  /* 0x0000000217137211 */ /* 0x000fe200030f0eff */
[----:B------:R-:W-:Y:S01]  /*14260*/  IMAD R23, R17, 0x4, R137 ;  /* 0x0000000411177824 */ /* 0x000fe200078e0289 */
[----:B------:R-:W-:Y:S04]  /*14270*/  STG.E.U16 [R10.64], R133 ;  /* 0x000000850a007986 */ /* 0x000fe8000c101506 */
[----:B------:R0:W-:Y:S01]  /*14280*/  STG.E.U16 [R12.64], R129 ;  /* 0x000000810c007986 */ /* 0x0001e2000c101506 */
[----:B------:R-:W-:-:S03]  /*14290*/  FSETP.NEU.AND P5, PT, R40, RZ, PT ;  /* 0x000000ff2800720b */ /* 0x000fc60003fad000 */
[----:B------:R1:W-:Y:S01]  /*142a0*/  STG.E.U16 [R20.64], R125 ;  /* 0x0000007d14007986 */ /* 0x0003e2000c101506 */
[----:B0-----:R-:W-:-:S05]  /*142b0*/  LEA R13, R17, R23, 0x2 ;  /* 0x00000017110d7211 */ /* 0x001fca00078e10ff */
[----:B-1----:R-:W-:Y:S01]  /*142c0*/  IMAD R21, R17, 0x4, R13 ;  /* 0x0000000411157824 */ /* 0x002fe200078e020d */
[----:B------:R-:W-:Y:S02]  /*142d0*/  FSEL R4, R51, -INF , P5 ;  /* 0xff80000033047808 */ /* 0x000fe40002800000 */
[----:B------:R-:W-:Y:S02]  /*142e0*/  LEA R10, P6, R61, R0, 0x1 ;  /* 0x000000003d0a7211 */ /* 0x000fe400078c08ff */
[----:B------:R-:W-:Y:S01]  /*142f0*/  LEA R51, R17, R21, 0x2 ;  /* 0x0000001511337211 */ /* 0x000fe200078e10ff */
[----:B------:R0:W-:Y:S01]  /*14300*/  STG.E.U16 [R14.64], R121 ;  /* 0x000000790e007986 */ /* 0x0001e2000c101506 */
[----:B------:R-:W-:Y:S02]  /*14310*/  LEA.HI.X.SX32 R11, R61, R2, 0x1, P6 ;  /* 0x000000023d0b7211 */ /* 0x000fe400030f0eff */
[-C--:B------:R-:W-:Y:S01]  /*14320*/  LEA R226, P6, R63, R0.reuse, 0x1 ;  /* 0x000000003fe27211 */ /* 0x080fe200078c08ff */
[----:B------:R1:W-:Y:S01]  /*14330*/  STG.E.U16 [R18.64], R117 ;  /* 0x0000007512007986 */ /* 0x0003e2000c101506 */
[----:B------:R-:W-:-:S02]  /*14340*/  LEA R228, P5, R25, R0, 0x1 ;  /* 0x0000000019e47211 */ /* 0x000fc400078a08ff */
[----:B------:R-:W-:Y:S01]  /*14350*/  LEA.HI.X.SX32 R227, R63, R2, 0x1, P6 ;  /* 0x000000023fe37211 */ /* 0x000fe200030f0eff */
[----:B0-----:R-:W-:Y:S01]  /*14360*/  IMAD R15, R17, 0x4, R51 ;  /* 0x00000004110f7824 */ /* 0x001fe200078e0233 */
[----:B------:R-:W-:-:S04]  /*14370*/  LEA R222, P6, R65, R0, 0x1 ;  /* 0x0000000041de7211 */ /* 0x000fc800078c08ff */
[----:B-1----:R-:W-:Y:S01]  /*14380*/  LEA R19, R17, R15, 0x2 ;  /* 0x0000000f11137211 */ /* 0x002fe200078e10ff */
[----:B------:R0:W-:Y:S01]  /*14390*/  STG.E.U16 [R10.64], R113 ;  /* 0x000000710a007986 */ /* 0x0001e2000c101506 */
[-C--:B------:R-:W-:Y:S02]  /*143a0*/  LEA.HI.X.SX32 R229, R25, R2.reuse, 0x1, P5 ;  /* 0x0000000219e57211 */ /* 0x080fe400028f0eff */
[----:B------:R-:W-:Y:S02]  /*143b0*/  LEA.HI.X.SX32 R223, R65, R2, 0x1, P6 ;  /* 0x0000000241df7211 */ /* 0x000fe400030f0eff */
[-C--:B------:R-:W-:Y:S02]  /*143c0*/  LEA R224, P5, R45, R0.reuse, 0x1 ;  /* 0x000000002de07211 */ /* 0x080fe400078a08ff */
[----:B------:R-:W-:Y:S01]  /*143d0*/  LEA R218, P6, R47, R0, 0x1 ;  /* 0x000000002fda7211 */ /* 0x000fe200078c08ff */
[----:B0-----:R-:W-:Y:S01]  /*143e0*/  IMAD R11, R17, 0x4, R19 ;  /* 0x00000004110b7824 */ /* 0x001fe200078e0213 */
[----:B------:R-:W-:-:S02]  /*143f0*/  LEA.HI.X.SX32 R225, R45, R2, 0x1, P5 ;  /* 0x000000022de17211 */ /* 0x000fc400028f0eff */
[----:B------:R-:W-:Y:S02]  /*14400*/  LEA.HI.X.SX32 R219, R47, R2, 0x1, P6 ;  /* 0x000000022fdb7211 */ /* 0x000fe400030f0eff */
[-C--:B------:R-:W-:Y:S02]  /*14410*/  LEA R220, P5, R39, R0.reuse, 0x1 ;  /* 0x0000000027dc7211 */ /* 0x080fe400078a08ff */
[----:B------:R-:W-:Y:S02]  /*14420*/  LEA R214, P6, R27, R0, 0x1 ;  /* 0x000000001bd67211 */ /* 0x000fe400078c08ff */
[----:B------:R-:W-:Y:S02]  /*14430*/  LEA R25, R17, R11, 0x2 ;  /* 0x0000000b11197211 */ /* 0x000fe400078e10ff */
[-C--:B------:R-:W-:Y:S02]  /*14440*/  LEA.HI.X.SX32 R221, R39, R2.reuse, 0x1, P5 ;  /* 0x0000000227dd7211 */ /* 0x080fe400028f0eff */
[----:B------:R-:W-:Y:S01]  /*14450*/  LEA.HI.X.SX32 R215, R27, R2, 0x1, P6 ;  /* 0x000000021bd77211 */ /* 0x000fe200030f0eff */
[----:B------:R-:W-:Y:S01]  /*14460*/  IMAD R27, R17, 0x4, R25 ;  /* 0x00000004111b7824 */ /* 0x000fe200078e0219 */
[----:B------:R-:W-:-:S02]  /*14470*/  LEA R216, P5, R67, R0, 0x1 ;  /* 0x0000000043d87211 */ /* 0x000fc400078a08ff */
[----:B------:R-:W-:Y:S02]  /*14480*/  LEA R210, P6, R69, R0, 0x1 ;  /* 0x0000000045d27211 */ /* 0x000fe400078c08ff */
[----:B------:R-:W-:Y:S02]  /*14490*/  LEA.HI.X.SX32 R217, R67, R2, 0x1, P5 ;  /* 0x0000000243d97211 */ /* 0x000fe400028f0eff */
[----:B------:R-:W-:Y:S02]  /*144a0*/  LEA R212, P5, R41, R0, 0x1 ;  /* 0x0000000029d47211 */ /* 0x000fe400078a08ff */
[----:B------:R-:W-:Y:S02]  /*144b0*/  LEA R39, R17, R27, 0x2 ;  /* 0x0000001b11277211 */ /* 0x000fe400078e10ff */
[-C--:B------:R-:W-:Y:S02]  /*144c0*/  LEA.HI.X.SX32 R213, R41, R2.reuse, 0x1, P5 ;  /* 0x0000000229d57211 */ /* 0x080fe400028f0eff */
[----:B------:R-:W-:Y:S01]  /*144d0*/  LEA.HI.X.SX32 R211, R69, R2, 0x1, P6 ;  /* 0x0000000245d37211 */ /* 0x000fe200030f0eff */
[----:B------:R-:W-:Y:S01]  /*144e0*/  IMAD R41, R17, 0x4, R39 ;  /* 0x0000000411297824 */ /* 0x000fe200078e0227 */
[----:B------:R-:W-:-:S02]  /*144f0*/  LEA R208, P5, R49, R0, 0x1 ;  /* 0x0000000031d07211 */ /* 0x000fc400078a08ff */
[----:B------:R-:W-:Y:S02]  /*14500*/  LEA R206, P6, R29, R0, 0x1 ;  /* 0x000000001dce7211 */ /* 0x000fe400078c08ff */
[-C--:B------:R-:W-:Y:S02]  /*14510*/  LEA.HI.X.SX32 R209, R49, R2.reuse, 0x1, P5 ;  /* 0x0000000231d17211 */ /* 0x080fe400028f0eff */
[----:B------:R-:W-:Y:S02]  /*14520*/  LEA.HI.X.SX32 R207, R29, R2, 0x1, P6 ;  /* 0x000000021dcf7211 */ /* 0x000fe400030f0eff */
[----:B------:R-:W-:Y:S02]  /*14530*/  LEA R204, P5, R43, R0, 0x1 ;  /* 0x000000002bcc7211 */ /* 0x000fe400078a08ff */
[----:B------:R-:W-:Y:S02]  /*14540*/  LEA R29, R17, R41, 0x2 ;  /* 0x00000029111d7211 */ /* 0x000fe400078e10ff */
[----:B------:R-:W-:-:S02]  /*14550*/  LEA.HI.X.SX32 R205, R43, R2, 0x1, P5 ;  /* 0x000000022bcd7211 */ /* 0x000fc400028f0eff */
[-C--:B------:R-:W-:Y:S01]  /*14560*/  LEA R202, P6, R71, R0.reuse, 0x1 ;  /* 0x0000000047ca7211 */ /* 0x080fe200078c08ff */
[----:B------:R-:W-:Y:S01]  /*14570*/  IMAD R43, R17, 0x4, R29 ;  /* 0x00000004112b7824 */ /* 0x000fe200078e021d */
[----:B------:R-:W-:Y:S02]  /*14580*/  LEA R200, P5, R53, R0, 0x1 ;  /* 0x0000000035c87211 */ /* 0x000fe400078a08ff */
[----:B------:R-:W-:Y:S02]  /*14590*/  LEA.HI.X.SX32 R203, R71, R2, 0x1, P6 ;  /* 0x0000000247cb7211 */ /* 0x000fe400030f0eff */
[----:B------:R-:W-:Y:S02]  /*145a0*/  LEA R194, P6, R31, R0, 0x1 ;  /* 0x000000001fc27211 */ /* 0x000fe400078c08ff */
[----:B------:R-:W-:Y:S02]  /*145b0*/  LEA R45, R17, R43, 0x2 ;  /* 0x0000002b112d7211 */ /* 0x000fe400078e10ff */
[----:B------:R-:W-:-:S02]  /*145c0*/  LEA.HI.X.SX32 R201, R53, R2, 0x1, P5 ;  /* 0x0000000235c97211 */ /* 0x000fc400028f0eff */
[----:B------:R-:W-:Y:S01]  /*145d0*/  LEA.HI.X.SX32 R195, R31, R2, 0x1, P6 ;  /* 0x000000021fc37211 */ /* 0x000fe200030f0eff */
[----:B------:R-:W-:Y:S01]  /*145e0*/  IMAD R31, R17, 0x4, R45 ;  /* 0x00000004111f7824 */ /* 0x000fe200078e022d */
[----:B------:R-:W-:-:S04]  /*145f0*/  LEA R198, P5, R55, R0, 0x1 ;  /* 0x0000000037c67211 */ /* 0x000fc800078a08ff */
[----:B------:R-:W-:Y:S02]  /*14600*/  LEA.HI.X.SX32 R199, R55, R2, 0x1, P5 ;  /* 0x0000000237c77211 */ /* 0x000fe400028f0eff */
[----:B------:R-:W-:Y:S02]  /*14610*/  LEA R192, P5, R9, R0, 0x1 ;  /* 0x0000000009c07211 */ /* 0x000fe400078a08ff */
[----:B------:R-:W-:Y:S02]  /*14620*/  LEA R47, R17, R31, 0x2 ;  /* 0x0000001f112f7211 */ /* 0x000fe400078e10ff */
[----:B------:R-:W-:Y:S02]  /*14630*/  LEA.HI.X.SX32 R193, R9, R2, 0x1, P5 ;  /* 0x0000000209c17211 */ /* 0x000fe400028f0eff */
[-C--:B------:R-:W-:Y:S01]  /*14640*/  LEA R196, P6, R73, R0.reuse, 0x1 ;  /* 0x0000000049c47211 */ /* 0x080fe200078c08ff */
[----:B------:R-:W-:Y:S01]  /*14650*/  IMAD R9, R17, 0x4, R47 ;  /* 0x0000000411097824 */ /* 0x000fe200078e022f */
[----:B------:R-:W-:-:S02]  /*14660*/  LEA R188, P5, R33, R0, 0x1 ;  /* 0x0000000021bc7211 */ /* 0x000fc400078a08ff */
[-C--:B------:R-:W-:Y:S02]  /*14670*/  LEA.HI.X.SX32 R197, R73, R2.reuse, 0x1, P6 ;  /* 0x0000000249c57211 */ /* 0x080fe400030f0eff */
[----:B------:R-:W-:Y:S02]  /*14680*/  LEA.HI.X.SX32 R189, R33, R2, 0x1, P5 ;  /* 0x0000000221bd7211 */ /* 0x000fe400028f0eff */
[-C--:B------:R-:W-:Y:S02]  /*14690*/  LEA R190, P6, R57, R0.reuse, 0x1 ;  /* 0x0000000039be7211 */ /* 0x080fe400078c08ff */
[----:B------:R-:W-:Y:S02]  /*146a0*/  LEA R184, P5, R35, R0, 0x1 ;  /* 0x0000000023b87211 */ /* 0x000fe400078a08ff */
[----:B------:R-:W-:Y:S02]  /*146b0*/  LEA R33, R17, R9, 0x2 ;  /* 0x0000000911217211 */ /* 0x000fe400078e10ff */
[----:B------:R-:W-:-:S02]  /*146c0*/  LEA.HI.X.SX32 R191, R57, R2, 0x1, P6 ;  /* 0x0000000239bf7211 */ /* 0x000fc400030f0eff */
[----:B------:R-:W-:Y:S01]  /*146d0*/  LEA.HI.X.SX32 R185, R35, R2, 0x1, P5 ;  /* 0x0000000223b97211 */ /* 0x000fe200028f0eff */
[----:B------:R-:W-:Y:S01]  /*146e0*/  IMAD R35, R17, 0x4, R33 ;  /* 0x0000000411237824 */ /* 0x000fe200078e0221 */
[-C--:B------:R-:W-:Y:S02]  /*146f0*/  LEA R186, P6, R75, R0.reuse, 0x1 ;  /* 0x000000004bba7211 */ /* 0x080fe400078c08ff */
[----:B------:R-:W-:Y:S02]  /*14700*/  LEA R180, P5, R37, R0, 0x1 ;  /* 0x0000000025b47211 */ /* 0x000fe400078a08ff */
[----:B------:R-:W-:Y:S02]  /*14710*/  LEA.HI.X.SX32 R187, R75, R2, 0x1, P6 ;  /* 0x000000024bbb7211 */ /* 0x000fe400030f0eff */
[----:B------:R-:W-:Y:S02]  /*14720*/  LEA R182, P6, R59, R0, 0x1 ;  /* 0x000000003bb67211 */ /* 0x000fe400078c08ff */
[----:B------:R-:W-:-:S02]  /*14730*/  LEA R49, R17, R35, 0x2 ;  /* 0x0000002311317211 */ /* 0x000fc400078e10ff */
[-C--:B------:R-:W-:Y:S02]  /*14740*/  LEA.HI.X.SX32 R183, R59, R2.reuse, 0x1, P6 ;  /* 0x000000023bb77211 */ /* 0x080fe400030f0eff */
[----:B------:R-:W-:Y:S01]  /*14750*/  LEA.HI.X.SX32 R181, R37, R2, 0x1, P5 ;  /* 0x0000000225b57211 */ /* 0x000fe200028f0eff */
[----:B------:R-:W-:Y:S01]  /*14760*/  IMAD R37, R17, 0x4, R49 ;  /* 0x0000000411257824 */ /* 0x000fe200078e0231 */
[-C--:B------:R-:W-:Y:S02]  /*14770*/  LEA R178, P6, R137, R0.reuse, 0x1 ;  /* 0x0000000089b27211 */ /* 0x080fe400078c08ff */
[----:B------:R-:W-:Y:S02]  /*14780*/  LEA R176, P5, R23, R0, 0x1 ;  /* 0x0000000017b07211 */ /* 0x000fe400078a08ff */
[-C--:B------:R-:W-:Y:S02]  /*14790*/  LEA.HI.X.SX32 R179, R137, R2.reuse, 0x1, P6 ;  /* 0x0000000289b37211 */ /* 0x080fe400030f0eff */
[----:B------:R-:W-:-:S02]  /*147a0*/  LEA.HI.X.SX32 R177, R23, R2, 0x1, P5 ;  /* 0x0000000217b17211 */ /* 0x000fc400028f0eff */
[----:B------:R-:W-:Y:S02]  /*147b0*/  LEA R174, P6, R13, R0, 0x1 ;  /* 0x000000000dae7211 */ /* 0x000fe400078c08ff */
[----:B------:R-:W-:Y:S02]  /*147c0*/  LEA R23, R17, R37, 0x2 ;  /* 0x0000002511177211 */ /* 0x000fe400078e10ff */
[----:B------:R-:W-:Y:S02]  /*147d0*/  LEA.HI.X.SX32 R175, R13, R2, 0x1, P6 ;  /* 0x000000020daf7211 */ /* 0x000fe400030f0eff */
[----:B------:R-:W-:Y:S01]  /*147e0*/  LEA R172, P5, R21, R0, 0x1 ;  /* 0x0000000015ac7211 */ /* 0x000fe200078a08ff */
[----:B------:R-:W-:-:S03]  /*147f0*/  IMAD R13, R17, 0x4, R23 ;  /* 0x00000004110d7824 */ /* 0x000fc600078e0217 */
        /* <DEDUP_REMOVED lines=25> */
[-C--:B------:R-:W-:Y:S02]  /*14990*/  LEA.HI.X.SX32 R155, R29, R2.reuse, 0x1, P6 ;  /* 0x000000021d9b7211 */ /* 0x080fe400030f0eff */
[----:B------:R-:W-:Y:S02]  /*149a0*/  LEA.HI.X.SX32 R153, R43, R2, 0x1, P5 ;  /* 0x000000022b997211 */ /* 0x000fe400028f0eff */
[----:B------:R-:W-:-:S02]  /*149b0*/  LEA R148, P5, R31, R0, 0x1 ;  /* 0x000000001f947211 */ /* 0x000fc400078a08ff */
[----:B------:R-:W-:Y:S02]  /*149c0*/  LEA R29, R17, R27, 0x2 ;  /* 0x0000001b111d7211 */ /* 0x000fe400078e10ff */
[----:B------:R-:W-:Y:S02]  /*149d0*/  LEA.HI.X.SX32 R149, R31, R2, 0x1, P5 ;  /* 0x000000021f957211 */ /* 0x000fe400028f0eff */
[-C--:B------:R-:W-:Y:S01]  /*149e0*/  LEA R150, P6, R45, R0.reuse, 0x1 ;  /* 0x000000002d967211 */ /* 0x080fe200078c08ff */
[----:B------:R-:W-:Y:S01]  /*149f0*/  IMAD R31, R17, 0x4, R29 ;  /* 0x00000004111f7824 */ /* 0x000fe200078e021d */
[----:B------:R-:W-:Y:S02]  /*14a00*/  LEA R144, P5, R9, R0, 0x1 ;  /* 0x0000000009907211 */ /* 0x000fe400078a08ff */
[----:B------:R-:W-:Y:S02]  /*14a10*/  LEA.HI.X.SX32 R151, R45, R2, 0x1, P6 ;  /* 0x000000022d977211 */ /* 0x000fe400030f0eff */
[----:B------:R-:W-:-:S02]  /*14a20*/  LEA R146, P6, R47, R0, 0x1 ;  /* 0x000000002f927211 */ /* 0x000fc400078c08ff */
[----:B------:R-:W-:Y:S02]  /*14a30*/  LEA R39, R17, R31, 0x2 ;  /* 0x0000001f11277211 */ /* 0x000fe400078e10ff */
[-C--:B------:R-:W-:Y:S02]  /*14a40*/  LEA.HI.X.SX32 R147, R47, R2.reuse, 0x1, P6 ;  /* 0x000000022f937211 */ /* 0x080fe400030f0eff */
[----:B------:R-:W-:Y:S01]  /*14a50*/  LEA.HI.X.SX32 R145, R9, R2, 0x1, P5 ;  /* 0x0000000209917211 */ /* 0x000fe200028f0eff */
[----:B------:R-:W-:Y:S01]  /*14a60*/  IMAD R9, R17, 0x4, R39 ;  /* 0x0000000411097824 */ /* 0x000fe200078e0227 */
[-C--:B------:R-:W-:Y:S02]  /*14a70*/  LEA R142, P6, R33, R0.reuse, 0x1 ;  /* 0x00000000218e7211 */ /* 0x080fe400078c08ff */
[----:B------:R-:W-:Y:S02]  /*14a80*/  LEA R140, P5, R35, R0, 0x1 ;  /* 0x00000000238c7211 */ /* 0x000fe400078a08ff */
        /* <DEDUP_REMOVED lines=24> */
[----:B------:R-:W-:Y:S02]  /*14c10*/  LEA.HI.X.SX32 R59, R19, R2, 0x1, P5 ;  /* 0x00000002133b7211 */ /* 0x000fe400028f0eff */
[----:B------:R-:W-:Y:S02]  /*14c20*/  LEA R50, P5, R27, R0, 0x1 ;  /* 0x000000001b327211 */ /* 0x000fe400078a08ff */
[----:B------:R-:W-:Y:S02]  /*14c30*/  LEA R21, R17, R11, 0x2 ;  /* 0x0000000b11157211 */ /* 0x000fe400078e10ff */
[----:B------:R-:W-:Y:S02]  /*14c40*/  FSETP.NEU.AND P3, PT, R42, RZ, PT ;  /* 0x000000ff2a00720b */ /* 0x000fe40003f6d000 */
[-C--:B------:R-:W-:Y:S01]  /*14c50*/  LEA.HI.X.SX32 R55, R25, R2.reuse, 0x1, P6 ;  /* 0x0000000219377211 */ /* 0x080fe200030f0eff */
[----:B------:R-:W-:Y:S01]  /*14c60*/  IMAD R25, R17, 0x4, R21 ;  /* 0x0000000411197824 */ /* 0x000fe200078e0215 */
[----:B------:R-:W-:-:S02]  /*14c70*/  LEA.HI.X.SX32 R51, R27, R2, 0x1, P5 ;  /* 0x000000021b337211 */ /* 0x000fc400028f0eff */
[-C--:B------:R-:W-:Y:S02]  /*14c80*/  LEA R46, P6, R29, R0.reuse, 0x1 ;  /* 0x000000001d2e7211 */ /* 0x080fe400078c08ff */
[----:B------:R-:W-:Y:S02]  /*14c90*/  LEA R42, P5, R31, R0, 0x1 ;  /* 0x000000001f2a7211 */ /* 0x000fe400078a08ff */
[-C--:B------:R-:W-:Y:S02]  /*14ca0*/  LEA.HI.X.SX32 R47, R29, R2.reuse, 0x1, P6 ;  /* 0x000000021d2f7211 */ /* 0x080fe400030f0eff */
[----:B------:R-:W-:Y:S02]  /*14cb0*/  LEA.HI.X.SX32 R43, R31, R2, 0x1, P5 ;  /* 0x000000021f2b7211 */ /* 0x000fe400028f0eff */
[-C--:B------:R-:W-:Y:S02]  /*14cc0*/  LEA R38, P6, R39, R0.reuse, 0x1 ;  /* 0x0000000027267211 */ /* 0x080fe400078c08ff */
        /* <DEDUP_REMOVED lines=8> */
[----:B------:R-:W-:Y:S02]  /*14d50*/  LEA R33, R17, R9, 0x2 ;  /* 0x0000000911217211 */ /* 0x000fe400078e10ff */
[----:B------:R-:W-:Y:S02]  /*14d60*/  LEA.HI.X.SX32 R27, R37, R2, 0x1, P5 ;  /* 0x00000002251b7211 */ /* 0x000fe400028f0eff */
[-C--:B------:R-:W-:Y:S01]  /*14d70*/  LEA R22, P6, R23, R0.reuse, 0x1 ;  /* 0x0000000017167211 */ /* 0x080fe200078c08ff */
[----:B------:R-:W-:Y:S01]  /*14d80*/  IMAD R37, R17, 0x4, R33 ;  /* 0x0000000411257824 */ /* 0x000fe200078e0221 */
[----:B------:R-:W-:Y:S02]  /*14d90*/  LEA R18, P5, R13, R0, 0x1 ;  /* 0x000000000d127211 */ /* 0x000fe400078a08ff */
[----:B------:R-:W-:Y:S02]  /*14da0*/  LEA.HI.X.SX32 R23, R23, R2, 0x1, P6 ;  /* 0x0000000217177211 */ /* 0x000fe400030f0eff */
[----:B------:R-:W-:-:S02]  /*14db0*/  PRMT R112, R81, 0x7632, R112 ;  /* 0x0000763251707816 */ /* 0x000fc40000000070 */
[----:B------:R-:W-:Y:S02]  /*14dc0*/  LEA R14, P6, R15, R0, 0x1 ;  /* 0x000000000f0e7211 */ /* 0x000fe400078c08ff */
[----:B------:R-:W-:Y:S02]  /*14dd0*/  LEA R41, R17, R37, 0x2 ;  /* 0x0000002511297211 */ /* 0x000fe400078e10ff */
[----:B------:R-:W-:Y:S01]  /*14de0*/  PRMT R77, R77, 0x7632, R77 ;  /* 0x000076324d4d7816 */ /* 0x000fe2000000004d */
[----:B------:R-:W-:Y:S01]  /*14df0*/  STG.E.U16 [R228.64], R109 ;  /* 0x0000006de4007986 */ /* 0x000fe2000c101506 */
[----:B------:R-:W-:Y:S02]  /*14e00*/  PRMT R5, R5, 0x7632, R5 ;  /* 0x0000763205057816 */ /* 0x000fe40000000005 */
[----:B------:R-:W-:Y:S01]  /*14e10*/  PRMT R101, R101, 0x7632, R101 ;  /* 0x0000763265657816 */ /* 0x000fe20000000065 */
[----:B------:R0:W-:Y:S01]  /*14e20*/  STG.E.U16 [R226.64], R105 ;  /* 0x00000069e2007986 */ /* 0x0001e2000c101506 */
[----:B------:R-:W-:-:S02]  /*14e30*/  LEA.HI.X.SX32 R19, R13, R2, 0x1, P5 ;  /* 0x000000020d137211 */ /* 0x000fc400028f0eff */
[----:B------:R-:W-:Y:S01]  /*14e40*/  PRMT R108, R97, 0x7632, R108 ;  /* 0x00007632616c7816 */ /* 0x000fe2000000006c */
[----:B------:R-:W-:Y:S01]  /*14e50*/  STG.E.U16 [R224.64], R112 ;  /* 0x00000070e0007986 */ /* 0x000fe2000c101506 */
[----:B------:R-:W-:Y:S01]  /*14e60*/  LEA R12, P5, R11, R0, 0x1 ;  /* 0x000000000b0c7211 */ /* 0x000fe200078a08ff */
[----:B------:R-:W-:Y:S01]  /*14e70*/  IMAD R45, R17, 0x4, R41 ;  /* 0x00000004112d7824 */ /* 0x000fe200078e0229 */
[----:B------:R-:W-:Y:S01]  /*14e80*/  LEA.HI.X.SX32 R15, R15, R2, 0x1, P6 ;  /* 0x000000020f0f7211 */ /* 0x000fe200030f0eff */
[----:B------:R-:W-:Y:S01]  /*14e90*/  STG.E.U16 [R222.64], R77 ;  /* 0x0000004dde007986 */ /* 0x000fe2000c101506 */
[----:B------:R-:W-:Y:S02]  /*14ea0*/  PRMT R93, R93, 0x7632, R93 ;  /* 0x000076325d5d7816 */ /* 0x000fe4000000005d */
[----:B------:R-:W-:Y:S01]  /*14eb0*/  LEA R10, P6, R21, R0, 0x1 ;  /* 0x00000000150a7211 */ /* 0x000fe200078c08ff */
[----:B------:R-:W-:Y:S01]  /*14ec0*/  STG.E.U16 [R220.64], R5 ;  /* 0x00000005dc007986 */ /* 0x000fe2000c101506 */
[----:B------:R-:W-:-:S02]  /*14ed0*/  PRMT R89, R89, 0x7632, R89 ;  /* 0x0000763259597816 */ /* 0x000fc40000000059 */
[----:B0-----:R-:W-:Y:S01]  /*14ee0*/  PRMT R105, R85, 0x7632, R105 ;  /* 0x0000763255697816 */ /* 0x001fe20000000069 */
[----:B------:R0:W-:Y:S01]  /*14ef0*/  STG.E.U16 [R218.64], R101 ;  /* 0x00000065da007986 */ /* 0x0001e2000c101506 */
[----:B------:R-:W-:Y:S02]  /*14f00*/  PRMT R104, R133, 0x7632, R104 ;  /* 0x0000763285687816 */ /* 0x000fe40000000068 */
[-C--:B------:R-:W-:Y:S01]  /*14f10*/  LEA.HI.X.SX32 R13, R11, R2.reuse, 0x1, P5 ;  /* 0x000000020b0d7211 */ /* 0x080fe200028f0eff */
[----:B------:R-:W-:Y:S01]  /*14f20*/  STG.E.U16 [R216.64], R108 ;  /* 0x0000006cd8007986 */ /* 0x000fe2000c101506 */
[----:B------:R-:W-:Y:S02]  /*14f30*/  PRMT R129, R129, 0x7632, R129 ;  /* 0x0000763281817816 */ /* 0x000fe40000000081 */
[----:B------:R-:W-:Y:S01]  /*14f40*/  LEA.HI.X.SX32 R11, R21, R2, 0x1, P6 ;  /* 0x00000002150b7211 */ /* 0x000fe200030f0eff */
[----:B------:R-:W-:Y:S01]  /*14f50*/  STG.E.U16 [R214.64], R93 ;  /* 0x0000005dd6007986 */ /* 0x000fe2000c101506 */
[----:B------:R-:W-:-:S02]  /*14f60*/  PRMT R125, R125, 0x7632, R125 ;  /* 0x000076327d7d7816 */ /* 0x000fc4000000007d */
[----:B------:R-:W-:Y:S01]  /*14f70*/  LEA R68, P5, R25, R0, 0x1 ;  /* 0x0000000019447211 */ /* 0x000fe200078a08ff */
[----:B------:R-:W-:Y:S01]  /*14f80*/  STG.E.U16 [R212.64], R89 ;  /* 0x00000059d4007986 */ /* 0x000fe2000c101506 */
[----:B------:R-:W-:Y:S02]  /*14f90*/  LEA R21, R17, R45, 0x2 ;  /* 0x0000002d11157211 */ /* 0x000fe400078e10ff */
[----:B0-----:R-:W-:Y:S01]  /*14fa0*/  PRMT R101, R121, 0x7632, R101 ;  /* 0x0000763279657816 */ /* 0x001fe20000000065 */
[----:B------:R0:W-:Y:S01]  /*14fb0*/  STG.E.U16 [R210.64], R105 ;  /* 0x00000069d2007986 */ /* 0x0001e2000c101506 */
[----:B------:R-:W-:Y:S02]  /*14fc0*/  PRMT R100, R117, 0x7632, R100 ;  /* 0x0000763275647816 */ /* 0x000fe40000000064 */
[----:B------:R-:W-:Y:S01]  /*14fd0*/  PRMT R97, R113, 0x7632, R97 ;  /* 0x0000763271617816 */ /* 0x000fe20000000061 */
[----:B------:R-:W-:Y:S01]  /*14fe0*/  STG.E.U16 [R208.64], R104 ;  /* 0x00000068d0007986 */ /* 0x000fe2000c101506 */
[----:B------:R-:W-:-:S02]  /*14ff0*/  PRMT R109, R109, 0x7632, R109 ;  /* 0x000076326d6d7816 */ /* 0x000fc4000000006d */
[----:B------:R-:W-:Y:S01]  /*15000*/  LEA.HI.X.SX32 R69, R25, R2, 0x1, P5 ;  /* 0x0000000219457211 */ /* 0x000fe200028f0eff */
[----:B------:R-:W-:Y:S01]  /*15010*/  STG.E.U16 [R206.64], R129 ;  /* 0x00000081ce007986 */ /* 0x000fe2000c101506 */
[-C--:B------:R-:W-:Y:S01]  /*15020*/  LEA R64, P6, R29, R0.reuse, 0x1 ;  /* 0x000000001d407211 */ /* 0x080fe200078c08ff */
[----:B------:R-:W-:Y:S01]  /*15030*/  IMAD R25, R17, 0x4, R21 ;  /* 0x0000000411197824 */ /* 0x000fe200078e0215 */
[----:B------:R-:W-:Y:S01]  /*15040*/  LEA R60, P5, R9, R0, 0x1 ;  /* 0x00000000093c7211 */ /* 0x000fe200078a08ff */
[----:B------:R-:W-:Y:S01]  /*15050*/  STG.E.U16 [R204.64], R125 ;  /* 0x0000007dcc007986 */ /* 0x000fe2000c101506 */
[----:B0-----:R-:W-:-:S03]  /*15060*/  PRMT R105, R105, 0x7632, R105 ;  /* 0x0000763269697816 */ /* 0x001fc60000000069 */
[----:B------:R-:W-:Y:S01]  /*15070*/  STG.E.U16 [R202.64], R101 ;  /* 0x00000065ca007986 */ /* 0x000fe2000c101506 */
[----:B------:R-:W-:-:S03]  /*15080*/  LEA.HI.X.SX32 R65, R29, R2, 0x1, P6 ;  /* 0x000000021d417211 */ /* 0x000fc600030f0eff */
[----:B------:R-:W-:Y:S01]  /*15090*/  STG.E.U16 [R200.64], R100 ;  /* 0x00000064c8007986 */ /* 0x000fe2000c101506 */
[----:B------:R-:W-:-:S03]  /*150a0*/  LEA.HI.X.SX32 R61, R9, R2, 0x1, P5 ;  /* 0x00000002093d7211 */ /* 0x000fc600028f0eff */
[----:B------:R-:W-:Y:S01]  /*150b0*/  STG.E.U16 [R194.64], R97 ;  /* 0x00000061c2007986 */ /* 0x000fe2000c101506 */
[----:B------:R-:W-:-:S03]  /*150c0*/  LEA R56, P6, R33, R0, 0x1 ;  /* 0x0000000021387211 */ /* 0x000fc600078c08ff */
[----:B------:R-:W-:Y:S01]  /*150d0*/  STG.E.U16 [R198.64], R109 ;  /* 0x0000006dc6007986 */ /* 0x000fe2000c101506 */
[----:B------:R-:W-:-:S03]  /*150e0*/  LEA R9, R17, R25, 0x2 ;  /* 0x0000001911097211 */ /* 0x000fc600078e10ff */
[----:B------:R-:W-:Y:S04]  /*150f0*/  STG.E.U16 [R196.64], R105 ;  /* 0x00000069c4007986 */ /* 0x000fe8000c101506 */
[----:B------:R-:W-:Y:S01]  /*15100*/  STG.E.U16 [R192.64], R82 ;  /* 0x00000052c0007986 */ /* 0x000fe2000c101506 */
[----:B------:R-:W-:-:S03]  /*15110*/  LEA.HI.X.SX32 R57, R33, R2, 0x1, P6 ;  /* 0x0000000221397211 */ /* 0x000fc600030f0eff */
[----:B------:R0:W-:Y:S01]  /*15120*/  STG.E.U16 [R190.64], R78 ;  /* 0x0000004ebe007986 */ /* 0x0001e2000c101506 */
[----:B------:R-:W-:-:S03]  /*15130*/  LEA R48, P6, R41, R0, 0x1 ;  /* 0x0000000029307211 */ /* 0x000fc600078c08ff */
[----:B------:R1:W-:Y:S01]  /*15140*/  STG.E.U16 [R188.64], R6 ;  /* 0x00000006bc007986 */ /* 0x0003e2000c101506 */
[----:B------:R-:W-:-:S03]  /*15150*/  IMAD R29, R17, 0x4, R9 ;  /* 0x00000004111d7824 */ /* 0x000fc600078e0209 */
[----:B------:R-:W-:Y:S04]  /*15160*/  STG.E.U16 [R186.64], R102 ;  /* 0x00000066ba007986 */ /* 0x000fe8000c101506 */
[----:B------:R-:W-:Y:S01]  /*15170*/  STG.E.U16 [R184.64], R98 ;  /* 0x00000062b8007986 */ /* 0x000fe2000c101506 */
[----:B------:R-:W-:-:S03]  /*15180*/  LEA R52, P5, R37, R0, 0x1 ;  /* 0x0000000025347211 */ /* 0x000fc600078a08ff */
[----:B------:R2:W-:Y:S01]  /*15190*/  STG.E.U16 [R182.64], R94 ;  /* 0x0000005eb6007986 */ /* 0x0005e2000c101506 */
[----:B------:R-:W-:-:S03]  /*151a0*/  LEA.HI.X.SX32 R49, R41, R2, 0x1, P6 ;  /* 0x0000000229317211 */ /* 0x000fc600030f0eff */
[----:B------:R3:W-:Y:S01]  /*151b0*/  STG.E.U16 [R180.64], R90 ;  /* 0x0000005ab4007986 */ /* 0x0007e2000c101506 */
[----:B------:R-:W-:-:S03]  /*151c0*/  LEA R40, P6, R21, R0, 0x1 ;  /* 0x0000000015287211 */ /* 0x000fc600078c08ff */
[----:B------:R4:W-:Y:S01]  /*151d0*/  STG.E.U16 [R178.64], R86 ;  /* 0x00000056b2007986 */ /* 0x0009e2000c101506 */
[----:B------:R-:W-:-:S03]  /*151e0*/  LEA R239, R17, R29, 0x2 ;  /* 0x0000001d11ef7211 */ /* 0x000fc600078e10ff */
[----:B------:R1:W-:Y:S01]  /*151f0*/  STG.E.U16 [R176.64], R134 ;  /* 0x00000086b0007986 */ /* 0x0003e2000c101506 */
[----:B------:R-:W-:-:S03]  /*15200*/  PRMT R80, R82, 0x7632, R80 ;  /* 0x0000763252507816 */ /* 0x000fc60000000050 */
[----:B------:R2:W-:Y:S01]  /*15210*/  STG.E.U16 [R174.64], R130 ;  /* 0x00000082ae007986 */ /* 0x0005e2000c101506 */
[----:B------:R-:W-:-:S03]  /*15220*/  LEA.HI.X.SX32 R53, R37, R2, 0x1, P5 ;  /* 0x0000000225357211 */ /* 0x000fc600028f0eff */
[----:B------:R2:W-:Y:S01]  /*15230*/  STG.E.U16 [R172.64], R126 ;  /* 0x0000007eac007986 */ /* 0x0005e2000c101506 */
[----:B0-----:R-:W-:-:S03]  /*15240*/  PRMT R78, R78, 0x7632, R78 ;  /* 0x000076324e4e7816 */ /* 0x001fc6000000004e */
[----:B------:R0:W-:Y:S01]  /*15250*/  STG.E.U16 [R170.64], R122 ;  /* 0x0000007aaa007986 */ /* 0x0001e2000c101506 */
[----:B------:R-:W-:Y:S02]  /*15260*/  LEA R44, P5, R45, R0, 0x1 ;  /* 0x000000002d2c7211 */ /* 0x000fe400078a08ff */
[----:B-1----:R-:W-:Y:S01]  /*15270*/  PRMT R6, R6, 0x7632, R6 ;  /* 0x0000763206067816 */ /* 0x002fe20000000006 */
[----:B------:R1:W-:Y:S01]  /*15280*/  STG.E.U16 [R168.64], R118 ;  /* 0x00000076a8007986 */ /* 0x0003e2000c101506 */
[----:B------:R-:W-:Y:S01]  /*15290*/  LEA.HI.X.SX32 R41, R21, R2, 0x1, P6 ;  /* 0x0000000215297211 */ /* 0x000fe200030f0eff */
[----:B------:R-:W-:Y:S01]  /*152a0*/  IMAD R21, R17, 0x4, R239 ;  /* 0x0000000411157824 */ /* 0x000fe200078e02ef */
[----:B------:R-:W-:Y:S01]  /*152b0*/  PRMT R77, R102, 0x7632, R77 ;  /* 0x00007632664d7816 */ /* 0x000fe2000000004d */
[----:B------:R0:W-:Y:S01]  /*152c0*/  STG.E.U16 [R166.64], R114 ;  /* 0x00000072a6007986 */ /* 0x0001e2000c101506 */
[----:B------:R-:W-:-:S03]  /*152d0*/  PRMT R76, R98, 0x7632, R76 ;  /* 0x00007632624c7816 */ /* 0x000fc6000000004c */
[----:B------:R0:W-:Y:S01]  /*152e0*/  STG.E.U16 [R164.64], R110 ;  /* 0x0000006ea4007986 */ /* 0x0001e2000c101506 */
[----:B--2---:R-:W-:-:S03]  /*152f0*/  PRMT R94, R94, 0x7632, R94 ;  /* 0x000076325e5e7816 */ /* 0x004fc6000000005e */
[----:B------:R2:W-:Y:S01]  /*15300*/  STG.E.U16 [R162.64], R106 ;  /* 0x0000006aa2007986 */ /* 0x0005e2000c101506 */
[----:B------:R-:W-:Y:S02]  /*15310*/  FSETP.NEU.AND P1, PT, R36, RZ, PT ;  /* 0x000000ff2400720b */ /* 0x000fe40003f2d000 */
[----:B------:R-:W-:Y:S01]  /*15320*/  LEA.HI.X.SX32 R45, R45, R2, 0x1, P5 ;  /* 0x000000022d2d7211 */ /* 0x000fe200028f0eff */
[----:B------:R-:W-:Y:S01]  /*15330*/  STG.E.U16 [R160.64], R80 ;  /* 0x00000050a0007986 */ /* 0x000fe2000c101506 */
[----:B---3--:R-:W-:Y:S02]  /*15340*/  PRMT R90, R90, 0x7632, R90 ;  /* 0x000076325a5a7816 */ /* 0x008fe4000000005a */
[-C--:B------:R-:W-:Y:S01]  /*15350*/  LEA R36, P5, R25, R0.reuse, 0x1 ;  /* 0x0000000019247211 */ /* 0x080fe200078a08ff */
[----:B------:R-:W-:Y:S01]  /*15360*/  STG.E.U16 [R158.64], R78 ;  /* 0x0000004e9e007986 */ /* 0x000fe2000c101506 */
[----:B----4-:R-:W-:Y:S02]  /*15370*/  PRMT R86, R86, 0x7632, R86 ;  /* 0x0000763256567816 */ /* 0x010fe40000000056 */
[----:B------:R-:W-:Y:S01]  /*15380*/  LEA R32, P6, R9, R0, 0x1 ;  /* 0x0000000009207211 */ /* 0x000fe200078c08ff */
[----:B------:R3:W-:Y:S01]  /*15390*/  STG.E.U16 [R156.64], R6 ;  /* 0x000000069c007986 */ /* 0x0007e2000c101506 */
[----:B------:R-:W-:-:S02]  /*153a0*/  PRMT R134, R134, 0x7632, R134 ;  /* 0x0000763286867816 */ /* 0x000fc40000000086 */
[----:B------:R-:W-:Y:S01]  /*153b0*/  LEA R249, R17, R21, 0x2 ;  /* 0x0000001511f97211 */ /* 0x000fe200078e10ff */
[----:B------:R-:W-:Y:S01]  /*153c0*/  STG.E.U16 [R154.64], R77 ;  /* 0x0000004d9a007986 */ /* 0x000fe2000c101506 */
[----:B------:R-:W-:Y:S02]  /*153d0*/  PRMT R130, R130, 0x7632, R130 ;  /* 0x0000763282827816 */ /* 0x000fe40000000082 */
[----:B------:R-:W-:Y:S01]  /*153e0*/  PRMT R126, R126, 0x7632, R126 ;  /* 0x000076327e7e7816 */ /* 0x000fe2000000007e */
[----:B------:R-:W-:Y:S01]  /*153f0*/  STG.E.U16 [R152.64], R76 ;  /* 0x0000004c98007986 */ /* 0x000fe2000c101506 */
[----:B------:R-:W-:Y:S02]  /*15400*/  LEA.HI.X.SX32 R37, R25, R2, 0x1, P5 ;  /* 0x0000000219257211 */ /* 0x000fe400028f0eff */
[----:B0-----:R-:W-:Y:S01]  /*15410*/  PRMT R122, R122, 0x7632, R122 ;  /* 0x000076327a7a7816 */ /* 0x001fe2000000007a */
[----:B------:R-:W-:Y:S01]  /*15420*/  STG.E.U16 [R150.64], R94 ;  /* 0x0000005e96007986 */ /* 0x000fe2000c101506 */
[----:B------:R-:W-:-:S02]  /*15430*/  LEA R28, P5, R29, R0, 0x1 ;  /* 0x000000001d1c7211 */ /* 0x000fc400078a08ff */
[----:B------:R-:W-:Y:S01]  /*15440*/  LEA.HI.X.SX32 R33, R9, R2, 0x1, P6 ;  /* 0x0000000209217211 */ /* 0x000fe200030f0eff */
[----:B------:R-:W-:Y:S01]  /*15450*/  STG.E.U16 [R148.64], R90 ;  /* 0x0000005a94007986 */ /* 0x000fe2000c101506 */
[----:B-1----:R-:W-:Y:S01]  /*15460*/  PRMT R118, R118, 0x7632, R118 ;  /* 0x0000763276767816 */ /* 0x002fe20000000076 */
[----:B------:R-:W-:Y:S01]  /*15470*/  IMAD R251, R17, 0x4, R249 ;  /* 0x0000000411fb7824 */ /* 0x000fe200078e02f9 */
[----:B------:R-:W-:Y:S01]  /*15480*/  LEA R24, P6, R239, R0, 0x1 ;  /* 0x00000000ef187211 */ /* 0x000fe200078c08ff */
[----:B------:R-:W-:Y:S01]  /*15490*/  STG.E.U16 [R146.64], R86 ;  /* 0x0000005692007986 */ /* 0x000fe2000c101506 */
[----:B------:R-:W-:Y:S02]  /*154a0*/  PRMT R114, R114, 0x7632, R114 ;  /* 0x0000763272727816 */ /* 0x000fe40000000072 */
[----:B------:R-:W-:Y:S01]  /*154b0*/  PRMT R110, R110, 0x7632, R110 ;  /* 0x000076326e6e7816 */ /* 0x000fe2000000006e */
[----:B------:R-:W-:Y:S01]  /*154c0*/  STG.E.U16 [R144.64], R134 ;  /* 0x0000008690007986 */ /* 0x000fe2000c101506 */
[----:B--2---:R-:W-:-:S03]  /*154d0*/  PRMT R106, R106, 0x7632, R106 ;  /* 0x000076326a6a7816 */ /* 0x004fc6000000006a */
[----:B------:R-:W-:Y:S01]  /*154e0*/  STG.E.U16 [R142.64], R130 ;  /* 0x000000828e007986 */ /* 0x000fe2000c101506 */
[----:B------:R-:W-:-:S03]  /*154f0*/  LEA.HI.X.SX32 R29, R29, R2, 0x1, P5 ;  /* 0x000000021d1d7211 */ /* 0x000fc600028f0eff */
[----:B------:R-:W-:Y:S01]  /*15500*/  STG.E.U16 [R140.64], R126 ;  /* 0x0000007e8c007986 */ /* 0x000fe2000c101506 */
[----:B------:R-:W-:Y:S02]  /*15510*/  LEA R20, P5, R21, R0, 0x1 ;  /* 0x0000000015147211 */ /* 0x000fe400078a08ff */
[----:B------:R-:W-:Y:S01]  /*15520*/  LEA.HI.X.SX32 R25, R239, R2, 0x1, P6 ;  /* 0x00000002ef197211 */ /* 0x000fe200030f0eff */
[----:B------:R-:W-:Y:S01]  /*15530*/  STG.E.U16 [R138.64], R122 ;  /* 0x0000007a8a007986 */ /* 0x000fe2000c101506 */
[----:B------:R-:W-:-:S03]  /*15540*/  LEA R16, P6, R249, R0, 0x1 ;  /* 0x00000000f9107211 */ /* 0x000fc600078c08ff */
[----:B------:R-:W-:Y:S01]  /*15550*/  STG.E.U16 [R136.64], R118 ;  /* 0x0000007688007986 */ /* 0x000fe2000c101506 */
[----:B------:R-:W-:-:S03]  /*15560*/  LEA R9, R17, R251, 0x2 ;  /* 0x000000fb11097211 */ /* 0x000fc600078e10ff */
[----:B------:R-:W-:Y:S01]  /*15570*/  STG.E.U16 [R70.64], R114 ;  /* 0x0000007246007986 */ /* 0x000fe2000c101506 */
[----:B------:R-:W-:-:S03]  /*15580*/  LEA.HI.X.SX32 R21, R21, R2, 0x1, P5 ;  /* 0x0000000215157211 */ /* 0x000fc600028f0eff */
[----:B------:R-:W-:Y:S01]  /*15590*/  STG.E.U16 [R74.64], R110 ;  /* 0x0000006e4a007986 */ /* 0x000fe2000c101506 */
[----:B------:R-:W-:-:S03]  /*155a0*/  FSETP.NEU.AND P5, PT, R8, RZ, PT ;  /* 0x000000ff0800720b */ /* 0x000fc60003fad000 */
[----:B------:R-:W-:Y:S01]  /*155b0*/  STG.E.U16 [R72.64], R106 ;  /* 0x0000006a48007986 */ /* 0x000fe2000c101506 */
[----:B------:R-:W-:-:S03]  /*155c0*/  LEA.HI.X.SX32 R17, R249, R2, 0x1, P6 ;  /* 0x00000002f9117211 */ /* 0x000fc600030f0eff */
[----:B------:R-:W-:Y:S01]  /*155d0*/  STG.E.U16 [R66.64], R83 ;  /* 0x0000005342007986 */ /* 0x000fe2000c101506 */
[----:B------:R-:W-:-:S03]  /*155e0*/  LEA R8, P6, R9, R0, 0x1 ;  /* 0x0000000009087211 */ /* 0x000fc600078c08ff */
[----:B------:R-:W-:Y:S04]  /*155f0*/  STG.E.U16 [R62.64], R79 ;  /* 0x0000004f3e007986 */ /* 0x000fe8000c101506 */
[----:B------:R-:W-:Y:S01]  /*15600*/  STG.E.U16 [R58.64], R7 ;  /* 0x000000073a007986 */ /* 0x000fe2000c101506 */
[----:B------:R-:W-:-:S03]  /*15610*/  LEA.HI.X.SX32 R9, R9, R2, 0x1, P6 ;  /* 0x0000000209097211 */ /* 0x000fc600030f0eff */
[----:B------:R0:W-:Y:S01]  /*15620*/  STG.E.U16 [R54.64], R103 ;  /* 0x0000006736007986 */ /* 0x0001e2000c101506 */
[----:B------:R-:W-:-:S03]  /*15630*/  LEA R238, P6, R251, R0, 0x1 ;  /* 0x00000000fbee7211 */ /* 0x000fc600078c08ff */
[----:B------:R1:W-:Y:S04]  /*15640*/  STG.E.U16 [R50.64], R99 ;  /* 0x0000006332007986 */ /* 0x0003e8000c101506 */
[----:B------:R2:W-:Y:S04]  /*15650*/  STG.E.U16 [R46.64], R95 ;  /* 0x0000005f2e007986 */ /* 0x0005e8000c101506 */
[----:B------:R4:W-:Y:S04]  /*15660*/  STG.E.U16 [R42.64], R91 ;  /* 0x0000005b2a007986 */ /* 0x0009e8000c101506 */
[----:B------:R-:W-:Y:S01]  /*15670*/  STG.E.U16 [R38.64], R87 ;  /* 0x0000005726007986 */ /* 0x000fe2000c101506 */
[----:B------:R-:W-:-:S03]  /*15680*/  LEA.HI.X.SX32 R239, R251, R2, 0x1, P6 ;  /* 0x00000002fbef7211 */ /* 0x000fc600030f0eff */
[----:B------:R0:W-:Y:S01]  /*15690*/  STG.E.U16 [R34.64], R135 ;  /* 0x0000008722007986 */ /* 0x0001e2000c101506 */
[----:B------:R-:W-:-:S03]  /*156a0*/  PRMT R0, R83, 0x7632, R0 ;  /* 0x0000763253007816 */ /* 0x000fc60000000000 */
[----:B------:R0:W-:Y:S01]  /*156b0*/  STG.E.U16 [R30.64], R131 ;  /* 0x000000831e007986 */ /* 0x0001e2000c101506 */
[----:B------:R-:W-:-:S03]  /*156c0*/  PRMT R2, R79, 0x7632, R2 ;  /* 0x000076324f027816 */ /* 0x000fc60000000002 */
[----:B------:R1:W-:Y:S01]  /*156d0*/  STG.E.U16 [R26.64], R127 ;  /* 0x0000007f1a007986 */ /* 0x0003e2000c101506 */
[----:B------:R-:W-:-:S03]  /*156e0*/  PRMT R5, R7, 0x7632, R5 ;  /* 0x0000763207057816 */ /* 0x000fc60000000005 */
[----:B------:R2:W-:Y:S01]  /*156f0*/  STG.E.U16 [R22.64], R123 ;  /* 0x0000007b16007986 */ /* 0x0005e2000c101506 */
[----:B---3--:R-:W-:-:S03]  /*15700*/  PRMT R6, R103, 0x7632, R6 ;  /* 0x0000763267067816 */ /* 0x008fc60000000006 */
[----:B------:R3:W-:Y:S01]  /*15710*/  STG.E.U16 [R18.64], R119 ;  /* 0x0000007712007986 */ /* 0x0007e2000c101506 */
[----:B0-----:R-:W-:-:S03]  /*15720*/  PRMT R55, R99, 0x7632, R55 ;  /* 0x0000763263377816 */ /* 0x001fc60000000037 */
[----:B------:R-:W-:Y:S01]  /*15730*/  STG.E.U16 [R14.64], R115 ;  /* 0x000000730e007986 */ /* 0x000fe2000c101506 */
[----:B-1----:R-:W-:-:S03]  /*15740*/  PRMT R51, R95, 0x7632, R51 ;  /* 0x000076325f337816 */ /* 0x002fc60000000033 */
[----:B------:R0:W-:Y:S01]  /*15750*/  STG.E.U16 [R12.64], R111 ;  /* 0x0000006f0c007986 */ /* 0x0001e2000c101506 */
[----:B--2---:R-:W-:-:S03]  /*15760*/  PRMT R47, R91, 0x7632, R47 ;  /* 0x000076325b2f7816 */ /* 0x004fc6000000002f */
[----:B------:R1:W-:Y:S01]  /*15770*/  STG.E.U16 [R10.64], R107 ;  /* 0x0000006b0a007986 */ /* 0x0003e2000c101506 */
[----:B----4-:R-:W-:-:S03]  /*15780*/  PRMT R43, R87, 0x7632, R43 ;  /* 0x00007632572b7816 */ /* 0x010fc6000000002b */
[----:B------:R1:W-:Y:S01]  /*15790*/  STG.E.U16 [R68.64], R0 ;  /* 0x0000000044007986 */ /* 0x0003e2000c101506 */
[----:B------:R-:W-:-:S03]  /*157a0*/  PRMT R7, R135, 0x7632, R7 ;  /* 0x0000763287077816 */ /* 0x000fc60000000007 */
        /* <DEDUP_REMOVED lines=11> */
[----:B------:R-:W-:-:S03]  /*15860*/  PRMT R34, R111, 0x7632, R34 ;  /* 0x000076326f227816 */ /* 0x000fc60000000022 */
[----:B------:R1:W-:Y:S01]  /*15870*/  STG.E.U16 [R40.64], R43 ;  /* 0x0000002b28007986 */ /* 0x0003e2000c101506 */
[----:B------:R-:W-:-:S03]  /*15880*/  PRMT R30, R107, 0x7632, R30 ;  /* 0x000076326b1e7816 */ /* 0x000fc6000000001e */
[----:B------:R1:W-:Y:S04]  /*15890*/  STG.E.U16 [R36.64], R7 ;  /* 0x0000000724007986 */ /* 0x0003e8000c101506 */
[----:B------:R1:W-:Y:S04]  /*158a0*/  STG.E.U16 [R32.64], R35 ;  /* 0x0000002320007986 */ /* 0x0003e8000c101506 */
[----:B------:R1:W-:Y:S04]  /*158b0*/  STG.E.U16 [R28.64], R31 ;  /* 0x0000001f1c007986 */ /* 0x0003e8000c101506 */
[----:B------:R1:W-:Y:S04]  /*158c0*/  STG.E.U16 [R24.64], R27 ;  /* 0x0000001b18007986 */ /* 0x0003e8000c101506 */
[----:B------:R1:W-:Y:S04]  /*158d0*/  STG.E.U16 [R20.64], R23 ;  /* 0x0000001714007986 */ /* 0x0003e8000c101506 */
[----:B------:R1:W-:Y:S04]  /*158e0*/  STG.E.U16 [R16.64], R19 ;  /* 0x0000001310007986 */ /* 0x0003e8000c101506 */
[----:B------:R1:W-:Y:S04]  /*158f0*/  STG.E.U16 [R238.64], R34 ;  /* 0x00000022ee007986 */ /* 0x0003e8000c101506 */
[----:B------:R1:W-:Y:S01]  /*15900*/  STG.E.U16 [R8.64], R30 ;  /* 0x0000001e08007986 */ /* 0x0003e2000c101506 */
[----:B------:R-:W-:-:S02]  /*15910*/  FSEL R241, R241, -INF , P4 ;  /* 0xff800000f1f17808 */ /* 0x000fc40002000000 */
[----:B------:R-:W-:Y:S02]  /*15920*/  FSEL R242, R242, -INF , P3 ;  /* 0xff800000f2f27808 */ /* 0x000fe40001800000 */
[----:B------:R-:W-:Y:S02]  /*15930*/  FSEL R243, R243, -INF , P2 ;  /* 0xff800000f3f37808 */ /* 0x000fe40001000000 */
[----:B------:R-:W-:Y:S02]  /*15940*/  FSEL R246, R246, -INF , P1 ;  /* 0xff800000f6f67808 */ /* 0x000fe40000800000 */
[----:B------:R-:W-:Y:S01]  /*15950*/  FSEL R247, R247, -INF , P5 ;  /* 0xff800000f7f77808 */ /* 0x000fe20002800000 */
[----:B0-----:R-:W-:Y:S02]  /*15960*/  FFMA R12, R244, 0.69314718246459960938, R237 ;  /* 0x3f317218f40c7823 */ /* 0x001fe400000000ed */
[----:B------:R-:W-:Y:S02]  /*15970*/  FFMA R13, R245, 0.69314718246459960938, R236 ;  /* 0x3f317218f50d7823 */ /* 0x000fe400000000ec */
[----:B------:R-:W-:-:S02]  /*15980*/  FFMA R14, R4, 0.69314718246459960938, R235 ;  /* 0x3f317218040e7823 */ /* 0x000fc400000000eb */
[----:B------:R-:W-:Y:S01]  /*15990*/  FFMA R15, R241, 0.69314718246459960938, R234 ;  /* 0x3f317218f10f7823 */ /* 0x000fe200000000ea */
[----:B------:R-:W-:Y:S01]  /*159a0*/  BAR.SYNC.DEFER_BLOCKING 0x0 ;  /* 0x0000000000007b1d */ /* 0x000fe20000010000 */
[----:B------:R-:W-:Y:S02]  /*159b0*/  FFMA R244, R242, 0.69314718246459960938, R233 ;  /* 0x3f317218f2f47823 */ /* 0x000fe400000000e9 */
[----:B------:R-:W-:Y:S02]  /*159c0*/  FFMA R245, R243, 0.69314718246459960938, R232 ;  /* 0x3f317218f3f57823 */ /* 0x000fe400000000e8 */
[----:B------:R-:W-:Y:S02]  /*159d0*/  FFMA R246, R246, 0.69314718246459960938, R231 ;  /* 0x3f317218f6f67823 */ /* 0x000fe400000000e7 */
[----:B------:R-:W-:Y:S01]  /*159e0*/  FFMA R247, R247, 0.69314718246459960938, R230 ;  /* 0x3f317218f7f77823 */ /* 0x000fe200000000e6 */
[----:B------:R1:W-:Y:S04]  /*159f0*/  STS.128 [R252.X4], R12 ;  /* 0x0000000cfc007388 */ /* 0x0003e80000004c00 */
[----:B------:R1:W-:Y:S01]  /*15a00*/  STS.128 [R252.X4+0x80], R244 ;  /* 0x000080f4fc007388 */ /* 0x0003e20000004c00 */
[----:B------:R-:W-:-:S03]  /*15a10*/  LEA.HI R3, R240, R3, RZ, 0x1f ;  /* 0x00000003f0037211 */ /* 0x000fc600078ff8ff */
[----:B------:R-:W-:Y:S06]  /*15a20*/  BAR.SYNC.DEFER_BLOCKING 0x0 ;  /* 0x0000000000007b1d */ /* 0x000fec0000010000 */
[----:B------:R-:W-:Y:S05]  /*15a30*/  @P0 EXIT ;  /* 0x000000000000094d */ /* 0x000fea0003800000 */
[----:B-1----:R-:W0:Y:S01]  /*15a40*/  LDS R3, [R3] ;  /* 0x0000000003037984 */ /* 0x002e220000000800 */
[----:B------:R-:W-:Y:S02]  /*15a50*/  IMAD R0, R250, c[0x0][0x1cc], RZ ;  /* 0x00007300fa007a24 */ /* 0x000fe400078e02ff */
[C---:B------:R-:W-:Y:S02]  /*15a60*/  IMAD.SHL.U32 R5, R248.reuse, 0x4, RZ ;  /* 0x00000004f8057824 */ /* 0x040fe400078e00ff */
[----:B------:R-:W-:Y:S01]  /*15a70*/  IMAD.HI R7, R248, 0x4, RZ ;  /* 0x00000004f8077827 */ /* 0x000fe200078e02ff */
[----:B------:R-:W-:-:S03]  /*15a80*/  SHF.L.U32 R4, R0, 0x2, RZ ;  /* 0x0000000200047819 */ /* 0x000fc600000006ff */
[----:B------:R-:W-:Y:S01]  /*15a90*/  IMAD.HI R0, R0, 0x4, RZ ;  /* 0x0000000400007827 */ /* 0x000fe200078e02ff */
[----:B------:R-:W-:-:S04]  /*15aa0*/  IADD3 R4, P0, P1, R5, c[0x0][0x180], R4 ;  /* 0x0000600005047a10 */ /* 0x000fc8000791e004 */
[----:B------:R-:W-:-:S05]  /*15ab0*/  IADD3.X R5, R7, c[0x0][0x184], R0, P0, P1 ;  /* 0x0000610007057a10 */ /* 0x000fca00007e2400 */
[----:B0-----:R-:W-:Y:S01]  /*15ac0*/  STG.E [R4.64], R3 ;  /* 0x0000000304007986 */ /* 0x001fe2000c101906 */
[----:B------:R-:W-:Y:S05]  /*15ad0*/  EXIT ;  /* 0x000000000000794d */ /* 0x000fea0003800000 */
.L_x_20:
[----:B------:R-:W-:-:S00]  /*15ae0*/  BRA `(.L_x_20) ;  /* 0xfffffff000007947 */ /* 0x000fc0000383ffff */
[----:B------:R-:W-:-:S00]  /*15af0*/  NOP ;  /* 0x0000000000007918 */ /* 0x000fc00000000000 */
        /* <DEDUP_REMOVED lines=8> */
.L_x_21:


//--------------------- .nv.global.init           --------------------------
	.section	.nv.global.init,"aw",@progbits
.nv.global.init:
	.type		_$_str,@object
	.size		_$_str,(.L_0 - _$_str)
_$_str:
        /*0000*/ 	.byte	0x5f, 0x5f, 0x43, 0x55, 0x44, 0x41, 0x5f, 0x46, 0x54, 0x5a, 0x00
.L_0:


//--------------------- .nv.shared.attn_fwd       --------------------------
	.section	.nv.shared.attn_fwd,"aw",@nobits
	.sectionflags	@""
	.align	16
